def matmul_kernel(
    a_ptr,
    b_ptr,
    c_ptr,
    M,
    N,
    K,
    stride_am,
    stride_ak,
    stride_bk,
    stride_bn,
    stride_cm,
    stride_cn,
    BLOCK_M: tl.constexpr,
    BLOCK_N: tl.constexpr,
    BLOCK_K: tl.constexpr,
    GROUP_M: tl.constexpr,
):
    pid = tl.program_id(axis=0)
    num_pid_m = tl.cdiv(M, BLOCK_M)
    num_pid_n = tl.cdiv(N, BLOCK_N)
    num_pid_in_group = GROUP_M * num_pid_n
    group_id = pid // num_pid_in_group
    first_pid_m = group_id * GROUP_M
    group_size_m = min(num_pid_m - first_pid_m, GROUP_M)
    pid_m = first_pid_m + ((pid % num_pid_in_group) % group_size_m)
    pid_n = (pid % num_pid_in_group) // group_size_m

    offs_am = (pid_m * BLOCK_M + tl.arange(0, BLOCK_M)) % M
    offs_bn = (pid_n * BLOCK_N + tl.arange(0, BLOCK_N)) % N
    offs_k = tl.arange(0, BLOCK_K)
    a_ptrs = a_ptr + offs_am[:, None] * stride_am + offs_k[None, :] * stride_ak
    b_ptrs = b_ptr + offs_k[:, None] * stride_bk + offs_bn[None, :] * stride_bn

    acc = tl.zeros((BLOCK_M, BLOCK_N), dtype=tl.float32)
    for kk in range(0, tl.cdiv(K, BLOCK_K)):
        a = tl.load(a_ptrs, mask=offs_k[None, :] < K - kk * BLOCK_K, other=0.0)
        b = tl.load(b_ptrs, mask=offs_k[:, None] < K - kk * BLOCK_K, other=0.0)
        acc = tl.dot(a, b, acc)
        a_ptrs += BLOCK_K * stride_ak
        b_ptrs += BLOCK_K * stride_bk

    c = acc.to(c_ptr.dtype.element_ty)
    offs_cm = pid_m * BLOCK_M + tl.arange(0, BLOCK_M)
    offs_cn = pid_n * BLOCK_N + tl.arange(0, BLOCK_N)
    c_ptrs = c_ptr + offs_cm[:, None] * stride_cm + offs_cn[None, :] * stride_cn
    mask = (offs_cm[:, None] < M) & (offs_cn[None, :] < N)
    tl.store(c_ptrs, c, mask=mask)

# config = {"BLOCK_K": 128, "BLOCK_M": 256, "BLOCK_N": 256, "GROUP_M": 8, "arch": "sm_100", "dtype": "fp8e4m3", "num_ctas": 4, "num_stages": 3, "num_warps": 4}
# arch = sm_100


// ===== COMPILED SASS (sm_100a) =====

	.target	sm_100a

	.elftype	@"ET_EXEC"


//--------------------- .note.nv.tkinfo           --------------------------
	.section	.note.nv.tkinfo,"",@"SHT_NOTE"
	.sectionflags	@"SHF_NOTE_NV_TKINFO"
	.tkinfo
        /*0018*/ 	.word	0x00000081
        /*0030*/ 	.string	""
        /*0030*/ 	.string	"ptxas-blackwell"
        /*0030*/ 	.string	"Cuda compilation tools, release 12.9, V12.9.86"
        /*0030*/ 	.string	"Build cuda_12.9.r12.9/compiler.36037853_0"
        /*0030*/ 	.string	"-v  -suppress-debug-info  -lineinfo  -arch sm_100a "



//--------------------- .note.nv.cuver            --------------------------
	.section	.note.nv.cuver,"",@"SHT_NOTE"
	.sectionflags	@"SHF_NOTE_NV_CUVER"
        /*0018*/ 	.short	0x0001
        /*001a*/ 	.short	0x0064
        /*001c*/ 	.short	0x0001
        /*001e*/ 	.short	0x0000
        /*0020*/ 	.short	0x0001
        /*0022*/ 	.short	0x0000


//--------------------- .nv.info                  --------------------------
	.section	.nv.info,"",@"SHT_CUDA_INFO"
	.align	4


	//----- nvinfo : EIATTR_REGCOUNT
	.align		4
        /*0000*/ 	.byte	0x04, 0x2f
        /*0002*/ 	.short	(.L_4 - .L_3)
	.align		4
.L_3:
        /*0004*/ 	.word	index@(matmul_kernel)
        /*0008*/ 	.word	0x000000a8


	//----- nvinfo : EIATTR_FRAME_SIZE
	.align		4
.L_4:
        /*000c*/ 	.byte	0x04, 0x11
        /*000e*/ 	.short	(.L_6 - .L_5)
	.align		4
.L_5:
        /*0010*/ 	.word	index@($__internal_2_$__cuda_sm10x_tcgen05_guardrail_trap_unallocated_columns_being_dealloced)
        /*0014*/ 	.word	0x00000c60


	//----- nvinfo : EIATTR_FRAME_SIZE
	.align		4
.L_6:
        /*0018*/ 	.byte	0x04, 0x11
        /*001a*/ 	.short	(.L_8 - .L_7)
	.align		4
.L_7:
        /*001c*/ 	.word	index@($__internal_1_$__cuda_sm10x_tcgen05_guardrail_trap_phase_invalid_during_alloc)
        /*0020*/ 	.word	0x00000c60


	//----- nvinfo : EIATTR_FRAME_SIZE
	.align		4
.L_8:
        /*0024*/ 	.byte	0x04, 0x11
        /*0026*/ 	.short	(.L_10 - .L_9)
	.align		4
.L_9:
        /*0028*/ 	.word	index@($__internal_0_$__cuda_sm10x_tcgen05_guardrail_trap_col_being_dealloced_not_returned_by_alloc)
        /*002c*/ 	.word	0x00000c60


	//----- nvinfo : EIATTR_FRAME_SIZE
	.align		4
.L_10:
        /*0030*/ 	.byte	0x04, 0x11
        /*0032*/ 	.short	(.L_12 - .L_11)
	.align		4
.L_11:
        /*0034*/ 	.word	index@(matmul_kernel)
        /*0038*/ 	.word	0x00000c60


	//----- nvinfo : EIATTR_MIN_STACK_SIZE
	.align		4
.L_12:
        /*003c*/ 	.byte	0x04, 0x12
        /*003e*/ 	.short	(.L_14 - .L_13)
	.align		4
.L_13:
        /*0040*/ 	.word	index@(matmul_kernel)
        /*0044*/ 	.word	0x00000c60
.L_14:


//--------------------- .nv.info.matmul_kernel    --------------------------
	.section	.nv.info.matmul_kernel,"",@"SHT_CUDA_INFO"
	.sectionflags	@""
	.align	4


	//----- nvinfo : EIATTR_CUDA_API_VERSION
	.align		4
        /*0000*/ 	.byte	0x04, 0x37
        /*0002*/ 	.short	(.L_16 - .L_15)
.L_15:
        /*0004*/ 	.word	0x00000081


	//----- nvinfo : EIATTR_KPARAM_INFO
	.align		4
.L_16:
        /*0008*/ 	.byte	0x04, 0x17
        /*000a*/ 	.short	(.L_18 - .L_17)
.L_17:
        /*000c*/ 	.word	0x00000000
        /*0010*/ 	.short	0x000d
        /*0012*/ 	.short	0x0048
        /*0014*/ 	.byte	0x00, 0xf4, 0x21, 0x00


	//----- nvinfo : EIATTR_KPARAM_INFO
	.align		4
.L_18:
        /*0018*/ 	.byte	0x04, 0x17
        /*001a*/ 	.short	(.L_20 - .L_19)
.L_19:
        /*001c*/ 	.word	0x00000000
        /*0020*/ 	.short	0x000c
        /*0022*/ 	.short	0x0040
        /*0024*/ 	.byte	0x00, 0xf4, 0x21, 0x00


	//----- nvinfo : EIATTR_KPARAM_INFO
	.align		4
.L_20:
        /*0028*/ 	.byte	0x04, 0x17
        /*002a*/ 	.short	(.L_22 - .L_21)
.L_21:
        /*002c*/ 	.word	0x00000000
        /*0030*/ 	.short	0x000b
        /*0032*/ 	.short	0x0038
        /*0034*/ 	.byte	0x00, 0xf0, 0x11, 0x00


	//----- nvinfo : EIATTR_KPARAM_INFO
	.align		4
.L_22:
        /*0038*/ 	.byte	0x04, 0x17
        /*003a*/ 	.short	(.L_24 - .L_23)
.L_23:
        /*003c*/ 	.word	0x00000000
        /*0040*/ 	.short	0x000a
        /*0042*/ 	.short	0x0034
        /*0044*/ 	.byte	0x00, 0xf0, 0x11, 0x00


	//----- nvinfo : EIATTR_KPARAM_INFO
	.align		4
.L_24:
        /*0048*/ 	.byte	0x04, 0x17
        /*004a*/ 	.short	(.L_26 - .L_25)
.L_25:
        /*004c*/ 	.word	0x00000000
        /*0050*/ 	.short	0x0009
        /*0052*/ 	.short	0x0030
        /*0054*/ 	.byte	0x00, 0xf0, 0x11, 0x00


	//----- nvinfo : EIATTR_KPARAM_INFO
	.align		4
.L_26:
        /*0058*/ 	.byte	0x04, 0x17
        /*005a*/ 	.short	(.L_28 - .L_27)
.L_27:
        /*005c*/ 	.word	0x00000000
        /*0060*/ 	.short	0x0008
        /*0062*/ 	.short	0x002c
        /*0064*/ 	.byte	0x00, 0xf0, 0x11, 0x00


	//----- nvinfo : EIATTR_KPARAM_INFO
	.align		4
.L_28:
        /*0068*/ 	.byte	0x04, 0x17
        /*006a*/ 	.short	(.L_30 - .L_29)
.L_29:
        /*006c*/ 	.word	0x00000000
        /*0070*/ 	.short	0x0007
        /*0072*/ 	.short	0x0028
        /*0074*/ 	.byte	0x00, 0xf0, 0x11, 0x00


	//----- nvinfo : EIATTR_KPARAM_INFO
	.align		4
.L_30:
        /*0078*/ 	.byte	0x04, 0x17
        /*007a*/ 	.short	(.L_32 - .L_31)
.L_31:
        /*007c*/ 	.word	0x00000000
        /*0080*/ 	.short	0x0006
        /*0082*/ 	.short	0x0024
        /*0084*/ 	.byte	0x00, 0xf0, 0x11, 0x00


	//----- nvinfo : EIATTR_KPARAM_INFO
	.align		4
.L_32:
        /*0088*/ 	.byte	0x04, 0x17
        /*008a*/ 	.short	(.L_34 - .L_33)
.L_33:
        /*008c*/ 	.word	0x00000000
        /*0090*/ 	.short	0x0005
        /*0092*/ 	.short	0x0020
        /*0094*/ 	.byte	0x00, 0xf0, 0x11, 0x00


	//----- nvinfo : EIATTR_KPARAM_INFO
	.align		4
.L_34:
        /*0098*/ 	.byte	0x04, 0x17
        /*009a*/ 	.short	(.L_36 - .L_35)
.L_35:
        /*009c*/ 	.word	0x00000000
        /*00a0*/ 	.short	0x0004
        /*00a2*/ 	.short	0x001c
        /*00a4*/ 	.byte	0x00, 0xf0, 0x11, 0x00


	//----- nvinfo : EIATTR_KPARAM_INFO
	.align		4
.L_36:
        /*00a8*/ 	.byte	0x04, 0x17
        /*00aa*/ 	.short	(.L_38 - .L_37)
.L_37:
        /*00ac*/ 	.word	0x00000000
        /*00b0*/ 	.short	0x0003
        /*00b2*/ 	.short	0x0018
        /*00b4*/ 	.byte	0x00, 0xf0, 0x11, 0x00


	//----- nvinfo : EIATTR_KPARAM_INFO
	.align		4
.L_38:
        /*00b8*/ 	.byte	0x04, 0x17
        /*00ba*/ 	.short	(.L_40 - .L_39)
.L_39:
        /*00bc*/ 	.word	0x00000000
        /*00c0*/ 	.short	0x0002
        /*00c2*/ 	.short	0x0010
        /*00c4*/ 	.byte	0x00, 0xf4, 0x21, 0x00


	//----- nvinfo : EIATTR_KPARAM_INFO
	.align		4
.L_40:
        /*00c8*/ 	.byte	0x04, 0x17
        /*00ca*/ 	.short	(.L_42 - .L_41)
.L_41:
        /*00cc*/ 	.word	0x00000000
        /*00d0*/ 	.short	0x0001
        /*00d2*/ 	.short	0x0008
        /*00d4*/ 	.byte	0x00, 0xf4, 0x21, 0x00


	//----- nvinfo : EIATTR_KPARAM_INFO
	.align		4
.L_42:
        /*00d8*/ 	.byte	0x04, 0x17
        /*00da*/ 	.short	(.L_44 - .L_43)
.L_43:
        /*00dc*/ 	.word	0x00000000
        /*00e0*/ 	.short	0x0000
        /*00e2*/ 	.short	0x0000
        /*00e4*/ 	.byte	0x00, 0xf4, 0x21, 0x00


	//----- nvinfo : EIATTR_EXPLICIT_CLUSTER
	.align		4
.L_44:
        /*00e8*/ 	.byte	0x01, 0x3e
	.zero		2


	//----- nvinfo : EIATTR_CTA_PER_CLUSTER
	.align		4
        /*00ec*/ 	.byte	0x04, 0x3d
        /*00ee*/ 	.short	(.L_46 - .L_45)
.L_45:
        /*00f0*/ 	.word	0x00000004
        /*00f4*/ 	.word	0x00000001
        /*00f8*/ 	.word	0x00000001


	//----- nvinfo : EIATTR_AT_ENTRY_FRAGMENTS
	.align		4
.L_46:
        /*00fc*/ 	.byte	0x04, 0x4f
        /*00fe*/ 	.short	(.L_48 - .L_47)


	//   ....[0]....
.L_47:
        /*0100*/ 	.word	0x00000004


	//----- nvinfo : EIATTR_RESERVED_SMEM_USED
	.align		4
.L_48:
        /*0104*/ 	.byte	0x01, 0x41
	.zero		2


	//----- nvinfo : EIATTR_SPARSE_MMA_MASK
	.align		4
        /*0108*/ 	.byte	0x03, 0x50
        /*010a*/ 	.short	0x0000


	//----- nvinfo : EIATTR_TCGEN05_1CTA_USED
	.align		4
        /*010c*/ 	.byte	0x01, 0x51
	.zero		2


	//----- nvinfo : EIATTR_MAXREG_COUNT
	.align		4
        /*0110*/ 	.byte	0x03, 0x1b
        /*0112*/ 	.short	0x00ff


	//----- nvinfo : EIATTR_NUM_BARRIERS
	.align		4
        /*0114*/ 	.byte	0x02, 0x4c
        /*0116*/ 	.byte	0x01
	.zero		1


	//----- nvinfo : EIATTR_ANNOTATIONS
	.align		4
        /*0118*/ 	.byte	0x04, 0x55
        /*011a*/ 	.short	(.L_50 - .L_49)


	//   ....[0]....
.L_49:
        /*011c*/ 	.word	0x00000001
        /*0120*/ 	.byte	0x20, 0x0a, 0x00, 0x00, 0x01, 0x00, 0x00, 0x00, 0x70, 0x0b, 0x00, 0x00, 0x01, 0x00, 0x00, 0x00
        /* <DEDUP_REMOVED lines=1179> */
        /*4ae0*/ 	.byte	0x60, 0x58, 0x02, 0x00, 0x01, 0x00, 0x00, 0x00, 0x90, 0x58, 0x02, 0x00


	//----- nvinfo : EIATTR_INT_WARP_WIDE_INSTR_OFFSETS
	.align		4
.L_50:
        /*4aec*/ 	.byte	0x04, 0x31
        /*4aee*/ 	.short	(.L_52 - .L_51)


	//   ....[0]....
.L_51:
        /*4af0*/ 	.word	0x00002430


	//   ....[1]....
        /*4af4*/ 	.word	0x00002460


	//   ....[2]....
        /*4af8*/ 	.word	0x0000ed10


	//   ....[3]....
        /*4afc*/ 	.word	0x00025ed0


	//   ....[4]....
        /*4b00*/ 	.word	0x00025f20


	//----- nvinfo : EIATTR_COOP_GROUP_MASK_REGIDS
	.align		4
.L_52:
        /*4b04*/ 	.byte	0x04, 0x29
        /*4b06*/ 	.short	(.L_54 - .L_53)


	//   ....[0]....
.L_53:
        /*4b08*/ 	.word	0xffffffff


	//   ....[1]....
        /*4b0c*/ 	.word	0xffffffff


	//   ....[2]....
        /*4b10*/ 	.word	0xffffffff


	//   ....[3]....
        /*4b14*/ 	.word	0xffffffff


	//----- nvinfo : EIATTR_COOP_GROUP_INSTR_OFFSETS
	.align		4
.L_54:
        /*4b18*/ 	.byte	0x04, 0x28
        /*4b1a*/ 	.short	(.L_56 - .L_55)


	//   ....[0]....
.L_55:
        /*4b1c*/ 	.word	0x00000070


	//   ....[1]....
        /*4b20*/ 	.word	0x00000330


	//   ....[2]....
        /*4b24*/ 	.word	0x00025d60


	//   ....[3]....
        /*4b28*/ 	.word	0x00025fd0


	//----- nvinfo : EIATTR_VRC_CTA_INIT_COUNT
	.align		4
.L_56:
        /*4b2c*/ 	.byte	0x02, 0x4a
        /*4b2e*/ 	.byte	0x80
	.zero		1


	//----- nvinfo : EIATTR_MBARRIER_INSTR_OFFSETS
	.align		4
        /*4b30*/ 	.byte	0x04, 0x39
        /*4b32*/ 	.short	(.L_58 - .L_57)


	//   ....[0]....
.L_57:
        /*4b34*/ 	.word	0x00002650
        /*4b38*/ 	.word	0x000000ff
        /*4b3c*/ 	.word	0x00000000
        /*4b40*/ 	.short	0x0100
        /*4b42*/ 	.byte	0x06
	.zero		1


	//   ....[1]....
        /*4b44*/ 	.word	0x0000ed50
        /*4b48*/ 	.word	0x000000ff
        /*4b4c*/ 	.word	0x00010008
        /*4b50*/ 	.short	0x0100
        /*4b52*/ 	.byte	0x09
	.zero		1


	//   ....[2]....
        /*4b54*/ 	.word	0x00015dc0
        /*4b58*/ 	.word	0x000000ff
        /*4b5c*/ 	.word	0x00000000
        /*4b60*/ 	.short	0x010a
        /*4b62*/ 	.byte	0x06
	.zero		1


	//   ....[3]....
        /*4b64*/ 	.word	0x00021800
        /*4b68*/ 	.word	0x000000ff
        /*4b6c*/ 	.word	0x00000000
        /*4b70*/ 	.short	0x010a
        /*4b72*/ 	.byte	0x06
	.zero		1


	//   ....[4]....
        /*4b74*/ 	.word	0x00021980
        /*4b78*/ 	.word	0x000000ff
        /*4b7c*/ 	.word	0x00010000
        /*4b80*/ 	.short	0x0108
        /*4b82*/ 	.byte	0x09
	.zero		1


	//   ....[5]....
        /*4b84*/ 	.word	0x000219b0
        /*4b88*/ 	.word	0x000000ff
        /*4b8c*/ 	.word	0x00010008
        /*4b90*/ 	.short	0x0108
        /*4b92*/ 	.byte	0x09
	.zero		1


	//   ....[6]....
        /*4b94*/ 	.word	0x00025ff0
        /*4b98*/ 	.word	0x000000ff
        /*4b9c*/ 	.word	0x00000000
        /*4ba0*/ 	.short	0x010a
        /*4ba2*/ 	.byte	0x06
	.zero		1


	//   ....[7]....
        /*4ba4*/ 	.word	0x00026020
        /*4ba8*/ 	.word	0x000000ff
        /*4bac*/ 	.word	0x00000000
        /*4bb0*/ 	.short	0x010a
        /*4bb2*/ 	.byte	0x06
	.zero		1


	//----- nvinfo : EIATTR_NUM_MBARRIERS
	.align		4
.L_58:
        /*4bb4*/ 	.byte	0x03, 0x38
        /*4bb6*/ 	.short	0x0002


	//----- nvinfo : EIATTR_EXIT_INSTR_OFFSETS
	.align		4
        /*4bb8*/ 	.byte	0x04, 0x1c
        /*4bba*/ 	.short	(.L_60 - .L_59)


	//   ....[0]....
.L_59:
        /*4bbc*/ 	.word	0x00025fe0


	//----- nvinfo : EIATTR_REQNTID
	.align		4
.L_60:
        /*4bc0*/ 	.byte	0x04, 0x10
        /*4bc2*/ 	.short	(.L_62 - .L_61)
.L_61:
        /*4bc4*/ 	.word	0x00000080
        /*4bc8*/ 	.word	0x00000001
        /*4bcc*/ 	.word	0x00000001


	//----- nvinfo : EIATTR_CRS_STACK_SIZE
	.align		4
.L_62:
        /*4bd0*/ 	.byte	0x04, 0x1e
        /*4bd2*/ 	.short	(.L_64 - .L_63)
.L_63:
        /*4bd4*/ 	.word	0x00000000


	//----- nvinfo : EIATTR_CBANK_PARAM_SIZE
	.align		4
.L_64:
        /*4bd8*/ 	.byte	0x03, 0x19
        /*4bda*/ 	.short	0x0050


	//----- nvinfo : EIATTR_PARAM_CBANK
	.align		4
        /*4bdc*/ 	.byte	0x04, 0x0a
        /*4bde*/ 	.short	(.L_66 - .L_65)
	.align		4
.L_65:
        /*4be0*/ 	.word	index@(.nv.constant0.matmul_kernel)
        /*4be4*/ 	.short	0x0380
        /*4be6*/ 	.short	0x0050


	//----- nvinfo : EIATTR_SW_WAR
	.align		4
.L_66:
        /*4be8*/ 	.byte	0x04, 0x36
        /*4bea*/ 	.short	(.L_68 - .L_67)
.L_67:
        /*4bec*/ 	.word	0x00000008
.L_68:


//--------------------- .nv.compat                --------------------------
	.section	.nv.compat,"",@"SHT_CUDA_COMPAT_INFO"
	.align	4
        /*0000*/ 	.byte	0x02, 0x02, 0x02, 0x00, 0x02, 0x05, 0x05, 0x00, 0x02, 0x03, 0x00, 0x00, 0x02, 0x06, 0x01, 0x00


//--------------------- .nv.callgraph             --------------------------
	.section	.nv.callgraph,"",@"SHT_CUDA_CALLGRAPH"
	.align	4
	.sectionentsize	8
	.align		4
        /*0000*/ 	.word	0x00000000
	.align		4
        /*0004*/ 	.word	0xffffffff
	.align		4
        /*0008*/ 	.word	0x00000000
	.align		4
        /*000c*/ 	.word	0xfffffffe
	.align		4
        /*0010*/ 	.word	0x00000000
	.align		4
        /*0014*/ 	.word	0xfffffffd
	.align		4
        /*0018*/ 	.word	0x00000000
	.align		4
        /*001c*/ 	.word	0xfffffffc


//--------------------- .text.matmul_kernel       --------------------------
	.section	.text.matmul_kernel,"ax",@progbits
	.align	128
        .global         matmul_kernel
        .type           matmul_kernel,@function
        .size           matmul_kernel,(.L_x_20 - matmul_kernel)
        .other          matmul_kernel,@"STO_CUDA_ENTRY STV_DEFAULT"
matmul_kernel:
.text.matmul_kernel:
[----:B------:R-:W0:Y:S01]  /*0000*/  LDC R1, c[0x0][0x37c] ;  /* 0x0000df00ff017b82 */ /* 0x000e220000000800 */
[----:B------:R-:W1:Y:S01]  /*0010*/  S2R R2, SR_TID.X ;  /* 0x0000000000027919 */ /* 0x000e620000002100 */
[----:B0-----:R-:W-:Y:S01]  /*0020*/  VIADD R1, R1, 0xfffff3a0 ;  /* 0xfffff3a001017836 */ /* 0x001fe20000000000 */
[----:B-1----:R-:W-:-:S13]  /*0030*/  ISETP.GE.U32.AND P0, PT, R2, 0x20, PT ;  /* 0x000000200200780c */ /* 0x002fda0003f06070 */
[----:B------:R-:W-:Y:S02]  /*0040*/  VOTEU.ANY UP0, P0 ;  /* 0x0000000000ff7886 */ /* 0x000fe40000000100 */
[----:B------:R-:W-:Y:S05]  /*0050*/  BRA.U UP0, `(.L_x_0) ;  /* 0x0000000100b87547 */ /* 0x000fea000b800000 */
[----:B------:R-:W0:Y:S01]  /*0060*/  S2UR UR6, SR_CgaCtaId ;  /* 0x00000000000679c3 */ /* 0x000e220000008800 */
[----:B------:R-:W-:Y:S01]  /*0070*/  NOP ;  /* 0x0000000000007918 */ /* 0x000fe20000000000 */
[----:B------:R-:W-:Y:S02]  /*0080*/  UMOV UR4, 0x40 ;  /* 0x0000004000047882 */ /* 0x000fe40000000000 */
[----:B0-----:R-:W-:-:S09]  /*0090*/  ULEA UR4, UR6, UR4, 0x18 ;  /* 0x0000000406047291 */ /* 0x001fd2000f8ec0ff */
[----:B------:R-:W0:Y:S01]  /*00a0*/  LDS.U8 R0, [UR4] ;  /* 0x00000004ff007984 */ /* 0x000e220008000000 */
[----:B------:R-:W-:Y:S02]  /*00b0*/  UMOV UR4, 0x400 ;  /* 0x0000040000047882 */ /* 0x000fe40000000000 */
[----:B------:R-:W-:Y:S01]  /*00c0*/  ULEA UR4, UR6, UR4, 0x18 ;  /* 0x0000000406047291 */ /* 0x000fe2000f8ec0ff */
[----:B0-----:R-:W-:-:S13]  /*00d0*/  ISETP.NE.AND P0, PT, R0, RZ, PT ;  /* 0x000000ff0000720c */ /* 0x001fda0003f05270 */
[----:B------:R-:W-:Y:S05]  /*00e0*/  @P0 BRA `(.L_x_1) ;  /* 0x00000000007c0947 */ /* 0x000fea0003800000 */
[----:B------:R-:W-:-:S13]  /*00f0*/  ELECT P0, URZ, PT ;  /* 0x0000000000ff782f */ /* 0x000fda0003800000 */
[----:B------:R-:W-:Y:S05]  /*0100*/  @!P0 BRA `(.L_x_2) ;  /* 0x0000000000848947 */ /* 0x000fea0003800000 */
[----:B------:R-:W-:Y:S01]  /*0110*/  UMOV UR5, 0x4 ;  /* 0x0000000400057882 */ /* 0x000fe20000000000 */
[----:B------:R-:W-:Y:S02]  /*0120*/  IMAD.MOV.U32 R5, RZ, RZ, 0x1 ;  /* 0x00000001ff057424 */ /* 0x000fe400078e00ff */
[----:B------:R-:W-:Y:S02]  /*0130*/  IMAD.MOV.U32 R3, RZ, RZ, 0xf ;  /* 0x0000000fff037424 */ /* 0x000fe400078e00ff */
[----:B------:R-:W-:Y:S04]  /*0140*/  DEPBAR.LE SB0, 0x36 ;  /* 0x00008d800000791a */ /* 0x000fe80000000000 */
[----:B------:R-:W0:Y:S02]  /*0150*/  UTCATOMSWS.FIND_AND_SET.ALIGN UP1, UR5, UR5 ;  /* 0x00000005000575e3 */ /* 0x000e240008020800 */
[----:B0-----:R-:W-:-:S04]  /*0160*/  PLOP3.LUT P0, PT, PT, PT, UP1, 0x80, 0x8 ;  /* 0x000000000008781c */ /* 0x001fc80003f0f018 */
[----:B------:R-:W-:-:S04]  /*0170*/  SEL R0, RZ, 0xffffffff, !P0 ;  /* 0xffffffffff007807 */ /* 0x000fc80004000000 */
[----:B------:R-:W-:Y:S01]  /*0180*/  ISETP.NE.AND P0, PT, R0, RZ, PT ;  /* 0x000000ff0000720c */ /* 0x000fe20003f05270 */
[----:B------:R-:W-:-:S12]  /*0190*/  IMAD.U32 R0, RZ, RZ, UR5 ;  /* 0x00000005ff007e24 */ /* 0x000fd8000f8e00ff */
[----:B------:R-:W-:Y:S05]  /*01a0*/  @P0 BRA `(.L_x_3) ;  /* 0x0000000000240947 */ /* 0x000fea0003800000 */
.L_x_4:
[----:B------:R-:W-:Y:S05]  /*01b0*/  NANOSLEEP 0x64 ;  /* 0x000000640000795d */ /* 0x000fea0003800000 */
[----:B------:R-:W-:-:S05]  /*01c0*/  UMOV UR5, 0x4 ;  /* 0x0000000400057882 */ /* 0x000fca0000000000 */
[----:B------:R-:W-:Y:S04]  /*01d0*/  DEPBAR.LE SB0, 0x36 ;  /* 0x00008d800000791a */ /* 0x000fe80000000000 */
[----:B------:R-:W0:Y:S02]  /*01e0*/  UTCATOMSWS.FIND_AND_SET.ALIGN UP1, UR5, UR5 ;  /* 0x00000005000575e3 */ /* 0x000e240008020800 */
[----:B0-----:R-:W-:-:S04]  /*01f0*/  PLOP3.LUT P0, PT, PT, PT, UP1, 0x80, 0x8 ;  /* 0x000000000008781c */ /* 0x001fc80003f0f018 */
[----:B------:R-:W-:-:S04]  /*0200*/  SEL R0, RZ, 0xffffffff, !P0 ;  /* 0xffffffffff007807 */ /* 0x000fc80004000000 */
[----:B------:R-:W-:Y:S01]  /*0210*/  ISETP.NE.AND P0, PT, R0, RZ, PT ;  /* 0x000000ff0000720c */ /* 0x000fe20003f05270 */
[----:B------:R-:W-:-:S12]  /*0220*/  IMAD.U32 R0, RZ, RZ, UR5 ;  /* 0x00000005ff007e24 */ /* 0x000fd8000f8e00ff */
[----:B------:R-:W-:Y:S05]  /*0230*/  @!P0 BRA `(.L_x_4) ;  /* 0xfffffffc00dc8947 */ /* 0x000fea000383ffff */
.L_x_3:
[C---:B------:R-:W-:Y:S01]  /*0240*/  VIADD R4, R0.reuse, 0x10 ;  /* 0x0000001000047836 */ /* 0x040fe20000000000 */
[----:B------:R-:W-:Y:S01]  /*0250*/  UMOV UR5, 0x50 ;  /* 0x0000005000057882 */ /* 0x000fe20000000000 */
[----:B------:R-:W-:Y:S01]  /*0260*/  SHF.L.U32 R3, R3, R0, RZ ;  /* 0x0000000003037219 */ /* 0x000fe200000006ff */
[----:B------:R-:W-:Y:S01]  /*0270*/  ULEA UR5, UR6, UR5, 0x18 ;  /* 0x0000000506057291 */ /* 0x000fe2000f8ec0ff */
[----:B------:R-:W-:Y:S01]  /*0280*/  IMAD.SHL.U32 R0, R0, 0x20, RZ ;  /* 0x0000002000007824 */ /* 0x000fe200078e00ff */
[----:B------:R-:W-:-:S04]  /*0290*/  SHF.L.U32 R4, R5, R4, RZ ;  /* 0x0000000405047219 */ /* 0x000fc800000006ff */
[----:B------:R-:W-:-:S05]  /*02a0*/  LOP3.LUT R3, R4, R3, RZ, 0xfc, !PT ;  /* 0x0000000304037212 */ /* 0x000fca00078efcff */
[----:B------:R0:W-:Y:S04]  /*02b0*/  ATOMS.OR RZ, [UR5], R3 ;  /* 0x00000003ffff798c */ /* 0x0001e8000b000005 */
[----:B------:R0:W-:Y:S01]  /*02c0*/  STS [UR4], R0 ;  /* 0x00000000ff007988 */ /* 0x0001e20008000804 */
[----:B------:R-:W-:Y:S05]  /*02d0*/  BRA `(.L_x_2) ;  /* 0x0000000000107947 */ /* 0x000fea0003800000 */
.L_x_1:
[----:B------:R-:W-:Y:S01]  /*02e0*/  IMAD.MOV.U32 R0, RZ, RZ, -0x1 ;  /* 0xffffffffff007424 */ /* 0x000fe200078e00ff */
[----:B------:R-:W-:-:S04]  /*02f0*/  MOV R4, 0x320 ;  /* 0x0000032000047802 */ /* 0x000fc80000000f00 */
[----:B------:R0:W-:Y:S03]  /*0300*/  STS [UR4], R0 ;  /* 0x00000000ff007988 */ /* 0x0001e60008000804 */
[----:B0-----:R-:W-:Y:S05]  /*0310*/  CALL.REL.NOINC `($__internal_1_$__cuda_sm10x_tcgen05_guardrail_trap_phase_invalid_during_alloc) ;  /* 0x0000025c00587944 */ /* 0x001fea0003c00000 */
.L_x_2:
[----:B------:R-:W-:Y:S05]  /*0320*/  WARPSYNC.ALL ;  /* 0x0000000000007948 */ /* 0x000fea0003800000 */
[----:B------:R-:W-:Y:S01]  /*0330*/  NOP ;  /* 0x0000000000007918 */ /* 0x000fe20000000000 */
.L_x_0:
[----:B------:R-:W1:Y:S08]  /*0340*/  LDC.64 R28, c[0x0][0x398] ;  /* 0x0000e600ff1c7b82 */ /* 0x000e700000000a00 */
[----:B------:R-:W2:Y:S02]  /*0350*/  S2UR UR5, SR_CgaSize ;  /* 0x00000000000579c3 */ /* 0x000ea40000008a00 */
[----:B--2---:R-:W-:-:S12]  /*0360*/  UIMAD UR5, UR5, -0xa0, URZ ;  /* 0xffffff60050578a4 */ /* 0x004fd8000f8e02ff */
[----:B------:R-:W2:Y:S01]  /*0370*/  LDCU UR5, c[0x0][UR5+0x2b0] ;  /* 0x00005600050577ac */ /* 0x000ea20008000800 */
[----:B------:R-:W-:Y:S01]  /*0380*/  LOP3.LUT R107, R2, 0x7f, RZ, 0xc0, !PT ;  /* 0x0000007f026b7812 */ /* 0x000fe200078ec0ff */
[----:B------:R-:W-:Y:S01]  /*0390*/  UMOV UR9, 0x400 ;  /* 0x0000040000097882 */ /* 0x000fe20000000000 */
[----:B------:R-:W3:Y:S01]  /*03a0*/  LDCU UR11, c[0x0][0x3a4] ;  /* 0x00007480ff0b77ac */ /* 0x000ee20008000800 */
[----:B------:R-:W4:Y:S01]  /*03b0*/  S2UR UR4, SR_CTAID.X ;  /* 0x00000000000479c3 */ /* 0x000f220000002500 */
[----:B------:R-:W0:Y:S01]  /*03c0*/  LDCU.64 UR18, c[0x0][0x358] ;  /* 0x00006b00ff1277ac */ /* 0x000e220008000a00 */
[----:B------:R-:W0:Y:S06]  /*03d0*/  LDCU.128 UR12, c[0x0][0x380] ;  /* 0x00007000ff0c77ac */ /* 0x000e2c0008000c00 */
[----:B------:R-:W0:Y:S02]  /*03e0*/  LDC.64 R36, c[0x0][0x3a8] ;  /* 0x0000ea00ff247b82 */ /* 0x000e240000000a00 */
[----:B01----:R-:W-:Y:S01]  /*03f0*/  VIADD R0, R29, 0xff ;  /* 0x000000ff1d007836 */ /* 0x003fe20000000000 */
[----:B------:R-:W-:-:S05]  /*0400*/  IABS R39, R29 ;  /* 0x0000001d00277213 */ /* 0x000fca0000000000 */
[----:B------:R-:W-:Y:S01]  /*0410*/  BAR.SYNC.DEFER_BLOCKING 0x0 ;  /* 0x0000000000007b1d */ /* 0x000fe20000010000 */
[----:B------:R-:W-:Y:S02]  /*0420*/  ISETP.NE.AND P3, PT, R28, RZ, PT ;  /* 0x000000ff1c00720c */ /* 0x000fe40003f65270 */
[----:B------:R-:W-:-:S04]  /*0430*/  SHF.R.S32.HI R3, RZ, 0x1f, R0 ;  /* 0x0000001fff037819 */ /* 0x000fc80000011400 */
[----:B------:R-:W-:-:S04]  /*0440*/  LEA.HI R3, R3, R0, RZ, 0x8 ;  /* 0x0000000003037211 */ /* 0x000fc800078f40ff */
[----:B------:R-:W-:-:S05]  /*0450*/  SHF.R.S32.HI R3, RZ, 0x8, R3 ;  /* 0x00000008ff037819 */ /* 0x000fca0000011403 */
[----:B------:R-:W-:Y:S01]  /*0460*/  IMAD.SHL.U32 R6, R3, 0x8, RZ ;  /* 0x0000000803067824 */ /* 0x000fe200078e00ff */
[----:B----4-:R-:W-:-:S04]  /*0470*/  I2FP.F32.U32 R3, UR4 ;  /* 0x0000000400037c45 */ /* 0x010fc80008201000 */
[----:B------:R-:W-:Y:S01]  /*0480*/  IABS R9, R6 ;  /* 0x0000000600097213 */ /* 0x000fe20000000000 */
[----:B--2---:R-:W-:Y:S01]  /*0490*/  FMUL R3, R3, UR5 ;  /* 0x0000000503037c20 */ /* 0x004fe20008400000 */
[----:B------:R-:W0:Y:S02]  /*04a0*/  S2UR UR5, SR_CgaCtaId ;  /* 0x00000000000579c3 */ /* 0x000e240000008800 */
[----:B------:R-:W1:Y:S08]  /*04b0*/  I2F.RP R0, R9 ;  /* 0x0000000900007306 */ /* 0x000e700000209400 */
[----:B------:R-:W-:Y:S08]  /*04c0*/  F2I.U32.TRUNC.NTZ R7, R3 ;  /* 0x0000000300077305 */ /* 0x000ff0000020f000 */
[----:B-1----:R-:W1:Y:S01]  /*04d0*/  MUFU.RCP R0, R0 ;  /* 0x0000000000007308 */ /* 0x002e620000001000 */
[----:B0-----:R-:W-:-:S02]  /*04e0*/  ULEA UR9, UR5, UR9, 0x18 ;  /* 0x0000000905097291 */ /* 0x001fc4000f8ec0ff */
[----:B------:R-:W-:-:S04]  /*04f0*/  USHF.L.U32 UR4, UR5, 0x7, URZ ;  /* 0x0000000705047899 */ /* 0x000fc800080006ff */
[----:B------:R-:W-:Y:S01]  /*0500*/  ULOP3.LUT UR4, UR4, 0x80, URZ, 0xc0, !UPT ;  /* 0x0000008004047892 */ /* 0x000fe2000f8ec0ff */
[----:B-1----:R-:W-:Y:S01]  /*0510*/  VIADD R4, R0, 0xffffffe ;  /* 0x0ffffffe00047836 */ /* 0x002fe20000000000 */
[----:B------:R-:W-:-:S03]  /*0520*/  IABS R0, R7 ;  /* 0x0000000700007213 */ /* 0x000fc60000000000 */
[----:B------:R0:W1:Y:S02]  /*0530*/  F2I.FTZ.U32.TRUNC.NTZ R5, R4 ;  /* 0x0000000400057305 */ /* 0x000064000021f000 */
[----:B0-----:R-:W-:Y:S02]  /*0540*/  IMAD.MOV.U32 R4, RZ, RZ, RZ ;  /* 0x000000ffff047224 */ /* 0x001fe400078e00ff */
[----:B-1----:R-:W-:-:S04]  /*0550*/  IMAD.MOV R8, RZ, RZ, -R5 ;  /* 0x000000ffff087224 */ /* 0x002fc800078e0a05 */
[----:B------:R-:W-:Y:S01]  /*0560*/  IMAD R11, R8, R9, RZ ;  /* 0x00000009080b7224 */ /* 0x000fe200078e02ff */
[----:B------:R-:W-:-:S03]  /*0570*/  IABS R8, R6 ;  /* 0x0000000600087213 */ /* 0x000fc60000000000 */
[----:B------:R-:W-:-:S04]  /*0580*/  IMAD.HI.U32 R5, R5, R11, R4 ;  /* 0x0000000b05057227 */ /* 0x000fc800078e0004 */
[----:B------:R-:W-:Y:S02]  /*0590*/  IMAD.MOV R4, RZ, RZ, -R8 ;  /* 0x000000ffff047224 */ /* 0x000fe400078e0a08 */
[----:B------:R-:W-:-:S04]  /*05a0*/  IMAD.HI.U32 R5, R5, R0, RZ ;  /* 0x0000000005057227 */ /* 0x000fc800078e00ff */
[----:B------:R-:W-:-:S05]  /*05b0*/  IMAD R0, R5, R4, R0 ;  /* 0x0000000405007224 */ /* 0x000fca00078e0200 */
[----:B------:R-:W-:-:S13]  /*05c0*/  ISETP.GT.U32.AND P1, PT, R9, R0, PT ;  /* 0x000000000900720c */ /* 0x000fda0003f24070 */
[----:B------:R-:W-:Y:S02]  /*05d0*/  @!P1 IMAD.IADD R0, R0, 0x1, -R9 ;  /* 0x0000000100009824 */ /* 0x000fe400078e0a09 */
[----:B------:R-:W-:Y:S01]  /*05e0*/  @!P1 VIADD R5, R5, 0x1 ;  /* 0x0000000105059836 */ /* 0x000fe20000000000 */
[----:B------:R-:W-:Y:S02]  /*05f0*/  ISETP.NE.AND P1, PT, R6, RZ, PT ;  /* 0x000000ff0600720c */ /* 0x000fe40003f25270 */
[----:B------:R-:W-:Y:S02]  /*0600*/  ISETP.GE.U32.AND P0, PT, R0, R9, PT ;  /* 0x000000090000720c */ /* 0x000fe40003f06070 */
[----:B------:R-:W-:-:S04]  /*0610*/  LOP3.LUT R0, R7, R6, RZ, 0x3c, !PT ;  /* 0x0000000607007212 */ /* 0x000fc800078e3cff */
[----:B------:R-:W-:Y:S01]  /*0620*/  ISETP.GE.AND P2, PT, R0, RZ, PT ;  /* 0x000000ff0000720c */ /* 0x000fe20003f46270 */
[----:B------:R-:W-:-:S05]  /*0630*/  VIADD R0, R28, 0xff ;  /* 0x000000ff1c007836 */ /* 0x000fca0000000000 */
[----:B------:R-:W-:Y:S01]  /*0640*/  SHF.R.S32.HI R3, RZ, 0x1f, R0 ;  /* 0x0000001fff037819 */ /* 0x000fe20000011400 */
[----:B------:R-:W-:-:S03]  /*0650*/  @P0 VIADD R5, R5, 0x1 ;  /* 0x0000000105050836 */ /* 0x000fc60000000000 */
[----:B------:R-:W-:Y:S01]  /*0660*/  LEA.HI R3, R3, R0, RZ, 0x8 ;  /* 0x0000000003037211 */ /* 0x000fe200078f40ff */
[----:B------:R-:W-:-:S04]  /*0670*/  IMAD.MOV.U32 R4, RZ, RZ, R5 ;  /* 0x000000ffff047224 */ /* 0x000fc800078e0005 */
[----:B------:R-:W-:Y:S01]  /*0680*/  @!P2 IMAD.MOV R4, RZ, RZ, -R4 ;  /* 0x000000ffff04a224 */ /* 0x000fe200078e0a04 */
[----:B------:R-:W-:-:S05]  /*0690*/  @!P1 LOP3.LUT R4, RZ, R6, RZ, 0x33, !PT ;  /* 0x00000006ff049212 */ /* 0x000fca00078e33ff */
[----:B------:R-:W-:Y:S02]  /*06a0*/  IMAD.SHL.U32 R10, R4, 0x8, RZ ;  /* 0x00000008040a7824 */ /* 0x000fe400078e00ff */
[----:B------:R-:W-:-:S03]  /*06b0*/  IMAD.MOV R4, RZ, RZ, -R4 ;  /* 0x000000ffff047224 */ /* 0x000fc600078e0a04 */
[----:B------:R-:W-:Y:S01]  /*06c0*/  LEA.HI.SX32 R3, R3, -R10, 0x18 ;  /* 0x8000000a03037211 */ /* 0x000fe200078fc2ff */
[----:B------:R-:W-:Y:S02]  /*06d0*/  IMAD R8, R6, R4, R7 ;  /* 0x0000000406087224 */ /* 0x000fe400078e0207 */
[----:B------:R-:W-:Y:S01]  /*06e0*/  IMAD.MOV.U32 R4, RZ, RZ, RZ ;  /* 0x000000ffff047224 */ /* 0x000fe200078e00ff */
[----:B------:R-:W-:Y:S02]  /*06f0*/  VIMNMX R11, PT, PT, R3, 0x8, PT ;  /* 0x00000008030b7848 */ /* 0x000fe40003fe0100 */
[----:B------:R-:W-:Y:S02]  /*0700*/  IABS R6, R8 ;  /* 0x0000000800067213 */ /* 0x000fe40000000000 */
[-C--:B------:R-:W-:Y:S02]  /*0710*/  IABS R9, R11.reuse ;  /* 0x0000000b00097213 */ /* 0x080fe40000000000 */
[----:B------:R-:W-:-:S02]  /*0720*/  IABS R7, R11 ;  /* 0x0000000b00077213 */ /* 0x000fc40000000000 */
[----:B------:R-:W0:Y:S08]  /*0730*/  I2F.RP R0, R9 ;  /* 0x0000000900007306 */ /* 0x000e300000209400 */
[----:B0-----:R-:W0:Y:S02]  /*0740*/  MUFU.RCP R0, R0 ;  /* 0x0000000000007308 */ /* 0x001e240000001000 */
[----:B0-----:R-:W-:-:S02]  /*0750*/  VIADD R5, R0, 0xffffffe ;  /* 0x0ffffffe00057836 */ /* 0x001fc40000000000 */
[----:B------:R-:W-:-:S04]  /*0760*/  IMAD.MOV R0, RZ, RZ, -R7 ;  /* 0x000000ffff007224 */ /* 0x000fc800078e0a07 */
[----:B------:R-:W0:Y:S02]  /*0770*/  F2I.FTZ.U32.TRUNC.NTZ R5, R5 ;  /* 0x0000000500057305 */ /* 0x000e24000021f000 */
[----:B0-----:R-:W-:-:S04]  /*0780*/  IMAD.MOV R12, RZ, RZ, -R5 ;  /* 0x000000ffff0c7224 */ /* 0x001fc800078e0a05 */
[----:B------:R-:W-:-:S04]  /*0790*/  IMAD R3, R12, R9, RZ ;  /* 0x000000090c037224 */ /* 0x000fc800078e02ff */
[----:B------:R-:W-:Y:S01]  /*07a0*/  IMAD.HI.U32 R4, R5, R3, R4 ;  /* 0x0000000305047227 */ /* 0x000fe200078e0004 */
[----:B------:R-:W-:-:S03]  /*07b0*/  IABS R5, R28 ;  /* 0x0000001c00057213 */ /* 0x000fc60000000000 */
[----:B------:R-:W-:Y:S02]  /*07c0*/  IMAD.MOV.U32 R3, RZ, RZ, R6 ;  /* 0x000000ffff037224 */ /* 0x000fe400078e0006 */
[----:B------:R-:W0:Y:S02]  /*07d0*/  I2F.RP R6, R39 ;  /* 0x0000002700067306 */ /* 0x000e240000209400 */
[----:B------:R-:W-:-:S04]  /*07e0*/  IMAD.HI.U32 R4, R4, R3, RZ ;  /* 0x0000000304047227 */ /* 0x000fc800078e00ff */
[----:B------:R-:W-:Y:S02]  /*07f0*/  IMAD R0, R4, R0, R3 ;  /* 0x0000000004007224 */ /* 0x000fe400078e0203 */
[----:B------:R-:W-:-:S03]  /*0800*/  IMAD.MOV.U32 R3, RZ, RZ, R5 ;  /* 0x000000ffff037224 */ /* 0x000fc600078e0005 */
[----:B------:R-:W-:Y:S01]  /*0810*/  ISETP.GT.U32.AND P1, PT, R9, R0, PT ;  /* 0x000000000900720c */ /* 0x000fe20003f24070 */
[----:B------:R-:W1:Y:S08]  /*0820*/  I2F.RP R5, R3 ;  /* 0x0000000300057306 */ /* 0x000e700000209400 */
[----:B0-----:R-:W0:Y:S04]  /*0830*/  MUFU.RCP R6, R6 ;  /* 0x0000000600067308 */ /* 0x001e280000001000 */
[----:B------:R-:W-:-:S02]  /*0840*/  @!P1 IMAD.IADD R0, R0, 0x1, -R9 ;  /* 0x0000000100009824 */ /* 0x000fc400078e0a09 */
[----:B------:R-:W-:Y:S01]  /*0850*/  @!P1 VIADD R4, R4, 0x1 ;  /* 0x0000000104049836 */ /* 0x000fe20000000000 */
[----:B------:R-:W-:Y:S01]  /*0860*/  ISETP.NE.AND P1, PT, R11, RZ, PT ;  /* 0x000000ff0b00720c */ /* 0x000fe20003f25270 */
[----:B-1----:R-:W1:Y:S01]  /*0870*/  MUFU.RCP R5, R5 ;  /* 0x0000000500057308 */ /* 0x002e620000001000 */
[----:B------:R-:W-:Y:S02]  /*0880*/  ISETP.GE.U32.AND P0, PT, R0, R9, PT ;  /* 0x000000090000720c */ /* 0x000fe40003f06070 */
[----:B------:R-:W-:Y:S01]  /*0890*/  LOP3.LUT R0, R8, R11, RZ, 0x3c, !PT ;  /* 0x0000000b08007212 */ /* 0x000fe200078e3cff */
[----:B------:R-:W2:Y:S01]  /*08a0*/  LDS R9, [UR9] ;  /* 0x00000009ff097984 */ /* 0x000ea20008000800 */
[----:B------:R-:W-:Y:S01]  /*08b0*/  BAR.SYNC.DEFER_BLOCKING 0x0 ;  /* 0x0000000000007b1d */ /* 0x000fe20000010000 */
[----:B0-----:R-:W-:Y:S01]  /*08c0*/  VIADD R40, R6, 0xffffffe ;  /* 0x0ffffffe06287836 */ /* 0x001fe20000000000 */
[----:B------:R-:W-:-:S04]  /*08d0*/  ISETP.GE.AND P2, PT, R0, RZ, PT ;  /* 0x000000ff0000720c */ /* 0x000fc80003f46270 */
[----:B------:R0:W4:Y:S03]  /*08e0*/  F2I.FTZ.U32.TRUNC.NTZ R41, R40 ;  /* 0x0000002800297305 */ /* 0x000126000021f000 */
[----:B------:R-:W-:Y:S02]  /*08f0*/  @P0 VIADD R4, R4, 0x1 ;  /* 0x0000000104040836 */ /* 0x000fe40000000000 */
[----:B-1----:R-:W-:-:S04]  /*0900*/  VIADD R5, R5, 0xffffffe ;  /* 0x0ffffffe05057836 */ /* 0x002fc80000000000 */
[----:B------:R-:W-:Y:S01]  /*0910*/  @!P2 IMAD.MOV R4, RZ, RZ, -R4 ;  /* 0x000000ffff04a224 */ /* 0x000fe200078e0a04 */
[----:B------:R-:W-:Y:S01]  /*0920*/  @!P1 LOP3.LUT R4, RZ, R11, RZ, 0x33, !PT ;  /* 0x0000000bff049212 */ /* 0x000fe200078e33ff */
[----:B0-----:R-:W-:Y:S01]  /*0930*/  IMAD.MOV.U32 R40, RZ, RZ, RZ ;  /* 0x000000ffff287224 */ /* 0x001fe200078e00ff */
[----:B------:R-:W0:Y:S01]  /*0940*/  F2I.FTZ.U32.TRUNC.NTZ R5, R5 ;  /* 0x0000000500057305 */ /* 0x000e22000021f000 */
[----:B------:R-:W-:Y:S01]  /*0950*/  ISETP.NE.U32.AND P1, PT, R107, RZ, PT ;  /* 0x000000ff6b00720c */ /* 0x000fe20003f25070 */
[--C-:B----4-:R-:W-:Y:S01]  /*0960*/  IMAD.MOV R6, RZ, RZ, -R41.reuse ;  /* 0x000000ffff067224 */ /* 0x110fe200078e0a29 */
[----:B------:R-:W-:Y:S01]  /*0970*/  LEA R0, R4, UR4, 0x8 ;  /* 0x0000000404007c11 */ /* 0x000fe2000f8e40ff */
[----:B------:R-:W-:Y:S02]  /*0980*/  USHF.L.U32 UR4, UR5, 0x6, URZ ;  /* 0x0000000605047899 */ /* 0x000fe400080006ff */
[----:B------:R-:W-:Y:S01]  /*0990*/  IMAD R7, R6, R39, RZ ;  /* 0x0000002706077224 */ /* 0x000fe200078e02ff */
[----:B------:R-:W-:Y:S01]  /*09a0*/  SHF.R.U32.HI R6, RZ, 0x5, R2 ;  /* 0x00000005ff067819 */ /* 0x000fe20000011602 */
[----:B------:R-:W-:Y:S01]  /*09b0*/  VIADD R101, R0, 0x1 ;  /* 0x0000000100657836 */ /* 0x000fe20000000000 */
[----:B------:R-:W-:Y:S01]  /*09c0*/  IABS R47, R0 ;  /* 0x00000000002f7213 */ /* 0x000fe20000000000 */
[----:B------:R-:W-:Y:S01]  /*09d0*/  IMAD.HI.U32 R40, R41, R7, R40 ;  /* 0x0000000729287227 */ /* 0x000fe200078e0028 */
[----:B------:R-:W-:Y:S01]  /*09e0*/  R2UR UR7, R6 ;  /* 0x00000000060772ca */ /* 0x000fe200000e0000 */
[----:B------:R-:W-:Y:S01]  /*09f0*/  ULOP3.LUT UR4, UR4, 0x80, URZ, 0xc0, !UPT ;  /* 0x0000008004047892 */ /* 0x000fe2000f8ec0ff */
[----:B------:R-:W-:Y:S01]  /*0a00*/  IABS R46, R101 ;  /* 0x00000065002e7213 */ /* 0x000fe20000000000 */
[----:B------:R-:W-:Y:S01]  /*0a10*/  IMAD.MOV R6, RZ, RZ, -R4 ;  /* 0x000000ffff067224 */ /* 0x000fe200078e0a04 */
[----:B------:R-:W-:Y:S01]  /*0a20*/  STL [R1+0x8e8], R101 ;  /* 0x0008e86501007387 */ /* 0x000fe20000100800 */
[----:B------:R-:W-:Y:S01]  /*0a30*/  VIADD R22, R0, 0x4 ;  /* 0x0000000400167836 */ /* 0x000fe20000000000 */
[----:B--2---:R-:W-:Y:S01]  /*0a40*/  R2UR UR8, R9 ;  /* 0x00000000090872ca */ /* 0x004fe200000e0000 */
[----:B------:R-:W-:-:S03]  /*0a50*/  IMAD.HI.U32 R4, R40, R47, RZ ;  /* 0x0000002f28047227 */ /* 0x000fc600078e00ff */
[----:B------:R-:W-:Y:S01]  /*0a60*/  IABS R43, R22 ;  /* 0x00000016002b7213 */ /* 0x000fe20000000000 */
[----:B------:R-:W-:Y:S02]  /*0a70*/  IMAD R6, R11, R6, R8 ;  /* 0x000000060b067224 */ /* 0x000fe400078e0208 */
[----:B------:R-:W-:Y:S02]  /*0a80*/  IMAD.MOV R8, RZ, RZ, -R4 ;  /* 0x000000ffff087224 */ /* 0x000fe400078e0a04 */
[C---:B------:R-:W-:Y:S02]  /*0a90*/  VIADD R15, R0.reuse, 0x3 ;  /* 0x00000003000f7836 */ /* 0x040fe40000000000 */
[----:B------:R-:W-:Y:S02]  /*0aa0*/  IMAD R47, R39, R8, R47 ;  /* 0x00000008272f7224 */ /* 0x000fe400078e022f */
[----:B------:R-:W-:Y:S01]  /*0ab0*/  VIADD R16, R0, 0xc ;  /* 0x0000000c00107836 */ /* 0x000fe20000000000 */
[----:B------:R-:W-:Y:S01]  /*0ac0*/  IABS R44, R15 ;  /* 0x0000000f002c7213 */ /* 0x000fe20000000000 */
[----:B------:R-:W-:-:S03]  /*0ad0*/  IMAD.HI.U32 R7, R40, R46, RZ ;  /* 0x0000002e28077227 */ /* 0x000fc600078e00ff */
[----:B------:R-:W-:Y:S01]  /*0ae0*/  IABS R32, R16 ;  /* 0x0000001000207213 */ /* 0x000fe20000000000 */
[----:B------:R-:W-:-:S04]  /*0af0*/  IMAD.HI.U32 R8, R40, R43, RZ ;  /* 0x0000002b28087227 */ /* 0x000fc800078e00ff */
[C---:B------:R-:W-:Y:S02]  /*0b00*/  VIADD R13, R0.reuse, 0x8 ;  /* 0x00000008000d7836 */ /* 0x040fe40000000000 */
[----:B0-----:R-:W-:Y:S02]  /*0b10*/  IMAD.MOV R12, RZ, RZ, -R5 ;  /* 0x000000ffff0c7224 */ /* 0x001fe400078e0a05 */
[----:B------:R-:W-:Y:S01]  /*0b20*/  IMAD.MOV R7, RZ, RZ, -R7 ;  /* 0x000000ffff077224 */ /* 0x000fe200078e0a07 */
[----:B------:R-:W-:Y:S01]  /*0b30*/  IABS R42, R13 ;  /* 0x0000000d002a7213 */ /* 0x000fe20000000000 */
[C---:B------:R-:W-:Y:S02]  /*0b40*/  VIADD R25, R0.reuse, 0x2 ;  /* 0x0000000200197836 */ /* 0x040fe40000000000 */
[----:B------:R-:W-:Y:S02]  /*0b50*/  VIADD R14, R0, 0x9 ;  /* 0x00000009000e7836 */ /* 0x000fe40000000000 */
[----:B------:R-:W-:Y:S01]  /*0b60*/  IMAD.MOV R8, RZ, RZ, -R8 ;  /* 0x000000ffff087224 */ /* 0x000fe200078e0a08 */
[----:B------:R-:W-:Y:S01]  /*0b70*/  STL [R1+0x8e4], R25 ;  /* 0x0008e41901007387 */ /* 0x000fe20000100800 */
[----:B------:R-:W-:Y:S01]  /*0b80*/  IMAD R9, R12, R3, RZ ;  /* 0x000000030c097224 */ /* 0x000fe200078e02ff */
[----:B------:R-:W-:Y:S01]  /*0b90*/  IABS R41, R14 ;  /* 0x0000000e00297213 */ /* 0x000fe20000000000 */
[----:B------:R-:W-:Y:S01]  /*0ba0*/  IMAD.MOV.U32 R4, RZ, RZ, RZ ;  /* 0x000000ffff047224 */ /* 0x000fe200078e00ff */
[----:B------:R0:W-:Y:S01]  /*0bb0*/  STL [R1+0x8e0], R15 ;  /* 0x0008e00f01007387 */ /* 0x0001e20000100800 */
[C---:B------:R-:W-:Y:S01]  /*0bc0*/  IMAD R46, R39.reuse, R7, R46 ;  /* 0x00000007272e7224 */ /* 0x040fe200078e022e */
[----:B------:R-:W-:Y:S01]  /*0bd0*/  IABS R45, R25 ;  /* 0x00000019002d7213 */ /* 0x000fe20000000000 */
[----:B------:R-:W-:Y:S01]  /*0be0*/  IMAD R43, R39, R8, R43 ;  /* 0x00000008272b7224 */ /* 0x000fe200078e022b */
[----:B------:R-:W-:Y:S01]  /*0bf0*/  STL [R1+0x8ec], R22 ;  /* 0x0008ec1601007387 */ /* 0x000fe20000100800 */
[----:B------:R-:W-:-:S02]  /*0c00*/  VIADD R18, R0, 0xb ;  /* 0x0000000b00127836 */ /* 0x000fc40000000000 */
[----:B------:R-:W-:Y:S01]  /*0c10*/  VIADD R103, R0, 0x30 ;  /* 0x0000003000677836 */ /* 0x000fe20000000000 */
[----:B------:R-:W-:Y:S01]  /*0c20*/  STL [R1+0x8f0], R13 ;  /* 0x0008f00d01007387 */ /* 0x000fe20000100800 */
[----:B------:R-:W-:Y:S01]  /*0c30*/  IMAD.HI.U32 R7, R40, R44, RZ ;  /* 0x0000002c28077227 */ /* 0x000fe200078e00ff */
[----:B------:R-:W-:Y:S02]  /*0c40*/  IABS R33, R18 ;  /* 0x0000001200217213 */ /* 0x000fe40000000000 */
[----:B------:R1:W-:Y:S01]  /*0c50*/  STL [R1+0x8f4], R14 ;  /* 0x0008f40e01007387 */ /* 0x0003e20000100800 */
[----:B------:R-:W-:Y:S01]  /*0c60*/  VIADD R165, R0, 0xa ;  /* 0x0000000a00a57836 */ /* 0x000fe20000000000 */
[----:B------:R-:W-:Y:S01]  /*0c70*/  IABS R84, R103 ;  /* 0x0000006700547213 */ /* 0x000fe20000000000 */
[----:B------:R-:W-:-:S03]  /*0c80*/  IMAD.HI.U32 R8, R40, R32, RZ ;  /* 0x0000002028087227 */ /* 0x000fc600078e00ff */
[----:B------:R-:W-:Y:S01]  /*0c90*/  STL [R1+0x8f8], R165 ;  /* 0x0008f8a501007387 */ /* 0x000fe20000100800 */
[----:B------:R-:W-:Y:S01]  /*0ca0*/  IMAD.HI.U32 R4, R5, R9, R4 ;  /* 0x0000000905047227 */ /* 0x000fe200078e0004 */
[----:B------:R-:W-:Y:S02]  /*0cb0*/  IABS R34, R165 ;  /* 0x000000a500227213 */ /* 0x000fe40000000000 */
[----:B------:R-:W-:Y:S01]  /*0cc0*/  STL [R1+0x8fc], R18 ;  /* 0x0008fc1201007387 */ /* 0x000fe20000100800 */
[----:B------:R-:W-:Y:S02]  /*0cd0*/  VIADD R104, R0, 0x10 ;  /* 0x0000001000687836 */ /* 0x000fe40000000000 */
[----:B------:R-:W-:Y:S01]  /*0ce0*/  IMAD.IADD R5, R10, 0x1, R6 ;  /* 0x000000010a057824 */ /* 0x000fe200078e0206 */
[----:B------:R-:W-:Y:S01]  /*0cf0*/  STL [R1+0x900], R16 ;  /* 0x0009001001007387 */ /* 0x000fe20000100800 */
[----:B------:R-:W-:Y:S01]  /*0d00*/  IMAD.HI.U32 R9, R40, R42, RZ ;  /* 0x0000002a28097227 */ /* 0x000fe200078e00ff */
[----:B------:R-:W-:-:S02]  /*0d10*/  IABS R100, R104 ;  /* 0x0000006800647213 */ /* 0x000fc40000000000 */
[----:B------:R-:W-:Y:S01]  /*0d20*/  STL [R1+0x904], R104 ;  /* 0x0009046801007387 */ /* 0x000fe20000100800 */
[----:B------:R-:W-:Y:S01]  /*0d30*/  IMAD.MOV R7, RZ, RZ, -R7 ;  /* 0x000000ffff077224 */ /* 0x000fe200078e0a07 */
[----:B------:R-:W-:Y:S01]  /*0d40*/  LEA R5, R5, UR4, 0x8 ;  /* 0x0000000405057c11 */ /* 0x000fe2000f8e40ff */
[----:B------:R-:W-:Y:S01]  /*0d50*/  VIADD R24, R0, 0x18 ;  /* 0x0000001800187836 */ /* 0x000fe20000000000 */
[----:B------:R-:W-:Y:S01]  /*0d60*/  USHF.L.U32 UR4, UR7, 0x15, URZ ;  /* 0x0000001507047899 */ /* 0x000fe200080006ff */
[----:B------:R-:W-:Y:S02]  /*0d70*/  IMAD.MOV R8, RZ, RZ, -R8 ;  /* 0x000000ffff087224 */ /* 0x000fe400078e0a08 */
[----:B------:R-:W-:Y:S01]  /*0d80*/  IMAD.HI.U32 R10, R40, R41, RZ ;  /* 0x00000029280a7227 */ /* 0x000fe200078e00ff */
[----:B------:R-:W-:Y:S01]  /*0d90*/  STL [R1+0x914], R24 ;  /* 0x0009141801007387 */ /* 0x000fe20000100800 */
[----:B------:R-:W-:Y:S01]  /*0da0*/  IABS R96, R24 ;  /* 0x0000001800607213 */ /* 0x000fe20000000000 */
[----:B------:R-:W-:Y:S01]  /*0db0*/  ULOP3.LUT UR10, UR4, 0x600000, URZ, 0xc0, !UPT ;  /* 0x00600000040a7892 */ /* 0x000fe2000f8ec0ff */
[----:B0-----:R-:W-:-:S02]  /*0dc0*/  VIADD R15, R0, 0x20 ;  /* 0x00000020000f7836 */ /* 0x001fc40000000000 */
[C---:B-1----:R-:W-:Y:S01]  /*0dd0*/  VIADD R14, R0.reuse, 0x28 ;  /* 0x00000028000e7836 */ /* 0x042fe20000000000 */
[----:B------:R-:W-:Y:S01]  /*0de0*/  UMOV UR4, 0x1 ;  /* 0x0000000100047882 */ /* 0x000fe20000000000 */
[----:B------:R-:W-:Y:S01]  /*0df0*/  IMAD.MOV R9, RZ, RZ, -R9 ;  /* 0x000000ffff097224 */ /* 0x000fe200078e0a09 */
[----:B------:R-:W-:Y:S01]  /*0e00*/  STL [R1+0x930], R15 ;  /* 0x0009300f01007387 */ /* 0x000fe20000100800 */
[C---:B------:R-:W-:Y:S01]  /*0e10*/  IMAD R44, R39.reuse, R7, R44 ;  /* 0x00000007272c7224 */ /* 0x040fe200078e022c */
[----:B------:R-:W-:Y:S01]  /*0e20*/  IABS R88, R14 ;  /* 0x0000000e00587213 */ /* 0x000fe20000000000 */
[----:B------:R-:W-:Y:S01]  /*0e30*/  IMAD R32, R39, R8, R32 ;  /* 0x0000000827207224 */ /* 0x000fe200078e0220 */
[----:B------:R-:W-:Y:S01]  /*0e40*/  STL [R1+0x934], R14 ;  /* 0x0009340e01007387 */ /* 0x000fe20000100800 */
[C---:B------:R-:W-:Y:S01]  /*0e50*/  VIADD R11, R0.reuse, 0x38 ;  /* 0x00000038000b7836 */ /* 0x040fe20000000000 */
[----:B------:R-:W-:Y:S01]  /*0e60*/  IABS R92, R15 ;  /* 0x0000000f005c7213 */ /* 0x000fe20000000000 */
[----:B------:R-:W-:Y:S01]  /*0e70*/  VIADD R157, R0, 0x58 ;  /* 0x00000058009d7836 */ /* 0x000fe20000000000 */
[----:B------:R-:W-:Y:S01]  /*0e80*/  STL [R1+0x944], R103 ;  /* 0x0009446701007387 */ /* 0x000fe20000100800 */
[----:B------:R-:W-:Y:S01]  /*0e90*/  IMAD.MOV R10, RZ, RZ, -R10 ;  /* 0x000000ffff0a7224 */ /* 0x000fe200078e0a0a */
[----:B------:R-:W-:Y:S01]  /*0ea0*/  IABS R80, R11 ;  /* 0x0000000b00507213 */ /* 0x000fe20000000000 */
[----:B------:R-:W-:Y:S01]  /*0eb0*/  IMAD.HI.U32 R7, R40, R33, RZ ;  /* 0x0000002128077227 */ /* 0x000fe200078e00ff */
[----:B------:R0:W-:Y:S01]  /*0ec0*/  STL [R1+0x964], R11 ;  /* 0x0009640b01007387 */ /* 0x0001e20000100800 */
[----:B------:R-:W-:-:S02]  /*0ed0*/  IABS R64, R157 ;  /* 0x0000009d00407213 */ /* 0x000fc40000000000 */
[----:B------:R-:W-:-:S04]  /*0ee0*/  IMAD.HI.U32 R8, R40, R84, RZ ;  /* 0x0000005428087227 */ /* 0x000fc800078e00ff */
[C---:B------:R-:W-:Y:S02]  /*0ef0*/  VIADD R17, R0.reuse, 0x40 ;  /* 0x0000004000117836 */ /* 0x040fe40000000000 */
[C---:B------:R-:W-:Y:S02]  /*0f00*/  IMAD R42, R39.reuse, R9, R42 ;  /* 0x00000009272a7224 */ /* 0x040fe400078e022a */
[----:B------:R-:W-:Y:S01]  /*0f10*/  VIADD R20, R0, 0x48 ;  /* 0x0000004800147836 */ /* 0x000fe20000000000 */
[----:B------:R-:W-:Y:S01]  /*0f20*/  STL [R1+0x994], R17 ;  /* 0x0009941101007387 */ /* 0x000fe20000100800 */
[----:B------:R-:W-:Y:S01]  /*0f30*/  IMAD R41, R39, R10, R41 ;  /* 0x0000000a27297224 */ /* 0x000fe200078e0229 */
[----:B------:R-:W-:Y:S01]  /*0f40*/  IABS R76, R17 ;  /* 0x00000011004c7213 */ /* 0x000fe20000000000 */
[----:B------:R-:W-:Y:S01]  /*0f50*/  IMAD.HI.U32 R9, R40, R100, RZ ;  /* 0x0000006428097227 */ /* 0x000fe200078e00ff */
[----:B------:R-:W-:Y:S01]  /*0f60*/  STL [R1+0x9c4], R20 ;  /* 0x0009c41401007387 */ /* 0x000fe20000100800 */
[----:B------:R-:W-:-:S02]  /*0f70*/  IABS R72, R20 ;  /* 0x0000001400487213 */ /* 0x000fc40000000000 */
[----:B------:R-:W-:Y:S02]  /*0f80*/  IMAD.MOV R12, RZ, RZ, -R7 ;  /* 0x000000ffff0c7224 */ /* 0x000fe400078e0a07 */
[----:B------:R-:W-:Y:S02]  /*0f90*/  IMAD.MOV R8, RZ, RZ, -R8 ;  /* 0x000000ffff087224 */ /* 0x000fe400078e0a08 */
[----:B------:R-:W-:Y:S02]  /*0fa0*/  VIADD R150, R0, 0x50 ;  /* 0x0000005000967836 */ /* 0x000fe40000000000 */
[----:B------:R-:W-:-:S03]  /*0fb0*/  IMAD.HI.U32 R10, R40, R96, RZ ;  /* 0x00000060280a7227 */ /* 0x000fc600078e00ff */
[----:B------:R-:W-:Y:S01]  /*0fc0*/  STL [R1+0x9cc], R150 ;  /* 0x0009cc9601007387 */ /* 0x000fe20000100800 */
[C---:B0-----:R-:W-:Y:S01]  /*0fd0*/  VIADD R11, R0.reuse, 0x60 ;  /* 0x00000060000b7836 */ /* 0x041fe20000000000 */
[----:B------:R-:W-:Y:S01]  /*0fe0*/  IABS R68, R150 ;  /* 0x0000009600447213 */ /* 0x000fe20000000000 */
[C---:B------:R-:W-:Y:S02]  /*0ff0*/  VIADD R156, R0.reuse, 0x68 ;  /* 0x00000068009c7836 */ /* 0x040fe40000000000 */
[----:B------:R-:W-:Y:S01]  /*1000*/  IMAD.MOV R9, RZ, RZ, -R9 ;  /* 0x000000ffff097224 */ /* 0x000fe200078e0a09 */
[----:B------:R0:W-:Y:S01]  /*1010*/  STL [R1+0x99c], R11 ;  /* 0x00099c0b01007387 */ /* 0x0001e20000100800 */
        /* <DEDUP_REMOVED lines=11> */
[----:B------:R-:W-:Y:S01]  /*10d0*/  STL [R1+0x978], R14 ;  /* 0x0009780e01007387 */ /* 0x000fe20000100800 */
[----:B------:R-:W-:-:S02]  /*10e0*/  IABS R91, R21 ;  /* 0x00000015005b7213 */ /* 0x000fc40000000000 */
[C---:B------:R-:W-:Y:S02]  /*10f0*/  VIADD R12, R0.reuse, 0x78 ;  /* 0x00000078000c7836 */ /* 0x040fe40000000000 */
[C---:B------:R-:W-:Y:S02]  /*1100*/  VIADD R102, R0.reuse, 0x11 ;  /* 0x0000001100667836 */ /* 0x040fe40000000000 */
[----:B0-----:R-:W-:Y:S01]  /*1110*/  VIADD R11, R0, 0x19 ;  /* 0x00000019000b7836 */ /* 0x001fe20000000000 */
[----:B------:R-:W-:Y:S01]  /*1120*/  STL [R1+0x95c], R12 ;  /* 0x00095c0c01007387 */ /* 0x000fe20000100800 */
[----:B------:R-:W-:Y:S01]  /*1130*/  IMAD R100, R39, R9, R100 ;  /* 0x0000000927647224 */ /* 0x000fe200078e0264 */
[----:B------:R-:W-:Y:S01]  /*1140*/  IABS R50, R12 ;  /* 0x0000000c00327213 */ /* 0x000fe20000000000 */
[----:B------:R-:W-:Y:S01]  /*1150*/  IMAD.HI.U32 R6, R40, R45, RZ ;  /* 0x0000002d28067227 */ /* 0x000fe200078e00ff */
[----:B------:R-:W-:Y:S01]  /*1160*/  STL [R1+0x908], R102 ;  /* 0x0009086601007387 */ /* 0x000fe20000100800 */
[----:B------:R-:W-:-:S02]  /*1170*/  IABS R95, R11 ;  /* 0x0000000b005f7213 */ /* 0x000fc40000000000 */
[----:B------:R-:W-:Y:S01]  /*1180*/  IMAD R96, R39, R10, R96 ;  /* 0x0000000a27607224 */ /* 0x000fe200078e0260 */
[----:B------:R0:W-:Y:S01]  /*1190*/  STL [R1+0x918], R11 ;  /* 0x0009180b01007387 */ /* 0x0001e20000100800 */
[C---:B------:R-:W-:Y:S01]  /*11a0*/  IMAD.HI.U32 R9, R40.reuse, R80, RZ ;  /* 0x0000005028097227 */ /* 0x040fe200078e00ff */
[----:B------:R-:W-:Y:S02]  /*11b0*/  IABS R99, R102 ;  /* 0x0000006600637213 */ /* 0x000fe40000000000 */
[----:B------:R-:W-:Y:S01]  /*11c0*/  STL [R1+0x92c], R21 ;  /* 0x00092c1501007387 */ /* 0x000fe20000100800 */
[----:B------:R-:W-:Y:S02]  /*11d0*/  IMAD.MOV R8, RZ, RZ, -R8 ;  /* 0x000000ffff087224 */ /* 0x000fe400078e0a08 */
[----:B------:R-:W-:-:S04]  /*11e0*/  IMAD.HI.U32 R10, R40, R76, RZ ;  /* 0x0000004c280a7227 */ /* 0x000fc800078e00ff */
[----:B------:R-:W-:-:S04]  /*11f0*/  IMAD.HI.U32 R7, R40, R88, RZ ;  /* 0x0000005828077227 */ /* 0x000fc800078e00ff */
[----:B------:R-:W-:Y:S02]  /*1200*/  IMAD.MOV R6, RZ, RZ, -R6 ;  /* 0x000000ffff067224 */ /* 0x000fe400078e0a06 */
[----:B------:R-:W-:Y:S02]  /*1210*/  IMAD.MOV R9, RZ, RZ, -R9 ;  /* 0x000000ffff097224 */ /* 0x000fe400078e0a09 */
[----:B------:R-:W-:Y:S02]  /*1220*/  IMAD R64, R39, R8, R64 ;  /* 0x0000000827407224 */ /* 0x000fe400078e0240 */
[----:B0-----:R-:W-:Y:S02]  /*1230*/  VIADD R11, R0, 0x39 ;  /* 0x00000039000b7836 */ /* 0x001fe40000000000 */
[----:B------:R-:W-:Y:S02]  /*1240*/  IMAD.MOV R10, RZ, RZ, -R10 ;  /* 0x000000ffff0a7224 */ /* 0x000fe400078e0a0a */
[----:B------:R-:W-:Y:S01]  /*1250*/  IMAD.HI.U32 R8, R40, R91, RZ ;  /* 0x0000005b28087227 */ /* 0x000fe200078e00ff */
[----:B------:R-:W-:-:S03]  /*1260*/  IABS R79, R11 ;  /* 0x0000000b004f7213 */ /* 0x000fc60000000000 */
[----:B------:R-:W-:Y:S02]  /*1270*/  IMAD.MOV R7, RZ, RZ, -R7 ;  /* 0x000000ffff077224 */ /* 0x000fe400078e0a07 */
[----:B------:R-:W-:Y:S02]  /*1280*/  VIADD R15, R0, 0x29 ;  /* 0x00000029000f7836 */ /* 0x000fe40000000000 */
[C---:B------:R-:W-:Y:S02]  /*1290*/  IMAD R45, R39.reuse, R6, R45 ;  /* 0x00000006272d7224 */ /* 0x040fe400078e022d */
[----:B------:R-:W-:Y:S01]  /*12a0*/  IMAD R80, R39, R9, R80 ;  /* 0x0000000927507224 */ /* 0x000fe200078e0250 */
[----:B------:R0:W-:Y:S01]  /*12b0*/  STL [R1+0x938], R15 ;  /* 0x0009380f01007387 */ /* 0x0001e20000100800 */
[----:B------:R-:W-:Y:S01]  /*12c0*/  IMAD.HI.U32 R6, R40, R34, RZ ;  /* 0x0000002228067227 */ /* 0x000fe200078e00ff */
[----:B------:R-:W-:-:S03]  /*12d0*/  IABS R87, R15 ;  /* 0x0000000f00577213 */ /* 0x000fc60000000000 */
[----:B------:R-:W-:Y:S02]  /*12e0*/  IMAD R76, R39, R10, R76 ;  /* 0x0000000a274c7224 */ /* 0x000fe400078e024c */
[----:B------:R-:W-:-:S04]  /*12f0*/  IMAD.HI.U32 R9, R40, R60, RZ ;  /* 0x0000003c28097227 */ /* 0x000fc800078e00ff */
[----:B------:R-:W-:Y:S02]  /*1300*/  IMAD.MOV R8, RZ, RZ, -R8 ;  /* 0x000000ffff087224 */ /* 0x000fe400078e0a08 */
[----:B------:R-:W-:Y:S02]  /*1310*/  VIADD R14, R0, 0x31 ;  /* 0x00000031000e7836 */ /* 0x000fe40000000000 */
[----:B------:R-:W-:Y:S02]  /*1320*/  IMAD R88, R39, R7, R88 ;  /* 0x0000000727587224 */ /* 0x000fe400078e0258 */
[C---:B------:R-:W-:Y:S01]  /*1330*/  IMAD.HI.U32 R10, R40.reuse, R56, RZ ;  /* 0x00000038280a7227 */ /* 0x040fe200078e00ff */
[----:B------:R-:W-:Y:S01]  /*1340*/  STL [R1+0x948], R14 ;  /* 0x0009480e01007387 */ /* 0x000fe20000100800 */
[----:B------:R-:W-:Y:S02]  /*1350*/  IABS R83, R14 ;  /* 0x0000000e00537213 */ /* 0x000fe40000000000 */
[----:B------:R-:W-:Y:S01]  /*1360*/  IMAD.HI.U32 R7, R40, R68, RZ ;  /* 0x0000004428077227 */ /* 0x000fe200078e00ff */
[----:B------:R1:W-:Y:S03]  /*1370*/  STL [R1+0x968], R11 ;  /* 0x0009680b01007387 */ /* 0x0003e60000100800 */
[----:B------:R-:W-:-:S02]  /*1380*/  VIADD R158, R0, 0x41 ;  /* 0x00000041009e7836 */ /* 0x000fc40000000000 */
[C---:B------:R-:W-:Y:S02]  /*1390*/  VIADD R118, R0.reuse, 0x49 ;  /* 0x0000004900767836 */ /* 0x040fe40000000000 */
[----:B------:R-:W-:Y:S01]  /*13a0*/  IMAD.MOV R6, RZ, RZ, -R6 ;  /* 0x000000ffff067224 */ /* 0x000fe200078e0a06 */
[----:B------:R-:W-:Y:S01]  /*13b0*/  STL [R1+0x998], R158 ;  /* 0x0009989e01007387 */ /* 0x000fe20000100800 */
[----:B------:R-:W-:Y:S01]  /*13c0*/  IMAD.MOV R9, RZ, RZ, -R9 ;  /* 0x000000ffff097224 */ /* 0x000fe200078e0a09 */
[----:B------:R-:W-:Y:S01]  /*13d0*/  IABS R71, R118 ;  /* 0x0000007600477213 */ /* 0x000fe20000000000 */
[----:B------:R-:W-:Y:S01]  /*13e0*/  IMAD R91, R39, R8, R91 ;  /* 0x00000008275b7224 */ /* 0x000fe200078e025b */
[----:B------:R-:W-:Y:S01]  /*13f0*/  STL [R1+0x9c8], R118 ;  /* 0x0009c87601007387 */ /* 0x000fe20000100800 */
[C---:B------:R-:W-:Y:S01]  /*1400*/  VIADD R105, R0.reuse, 0x51 ;  /* 0x0000005100697836 */ /* 0x040fe20000000000 */
[----:B------:R-:W-:Y:S01]  /*1410*/  IABS R75, R158 ;  /* 0x0000009e004b7213 */ /* 0x000fe20000000000 */
[----:B0-----:R-:W-:-:S02]  /*1420*/  VIADD R15, R0, 0x61 ;  /* 0x00000061000f7836 */ /* 0x001fc40000000000 */
[----:B------:R-:W-:Y:S01]  /*1430*/  IMAD.MOV R10, RZ, RZ, -R10 ;  /* 0x000000ffff0a7224 */ /* 0x000fe200078e0a0a */
[----:B------:R-:W-:Y:S01]  /*1440*/  STL [R1+0x9c0], R105 ;  /* 0x0009c06901007387 */ /* 0x000fe20000100800 */
[----:B------:R-:W-:Y:S01]  /*1450*/  IMAD.HI.U32 R8, R40, R79, RZ ;  /* 0x0000004f28087227 */ /* 0x000fe200078e00ff */
[----:B------:R-:W-:Y:S02]  /*1460*/  IABS R59, R15 ;  /* 0x0000000f003b7213 */ /* 0x000fe40000000000 */
[----:B------:R-:W-:Y:S01]  /*1470*/  IABS R67, R105 ;  /* 0x0000006900437213 */ /* 0x000fe20000000000 */
[C---:B------:R-:W-:Y:S02]  /*1480*/  VIADD R19, R0.reuse, 0x59 ;  /* 0x0000005900137836 */ /* 0x040fe40000000000 */
[----:B------:R-:W-:Y:S02]  /*1490*/  IMAD.MOV R7, RZ, RZ, -R7 ;  /* 0x000000ffff077224 */ /* 0x000fe400078e0a07 */
[----:B-1----:R-:W-:Y:S01]  /*14a0*/  VIADD R11, R0, 0x69 ;  /* 0x00000069000b7836 */ /* 0x002fe20000000000 */
[----:B------:R-:W-:Y:S01]  /*14b0*/  STL [R1+0x9b0], R19 ;  /* 0x0009b01301007387 */ /* 0x000fe20000100800 */
[C---:B------:R-:W-:Y:S01]  /*14c0*/  IMAD R34, R39.reuse, R6, R34 ;  /* 0x0000000627227224 */ /* 0x040fe200078e0222 */
[----:B------:R-:W-:Y:S01]  /*14d0*/  IABS R63, R19 ;  /* 0x00000013003f7213 */ /* 0x000fe20000000000 */
[----:B------:R-:W-:Y:S01]  /*14e0*/  IMAD R60, R39, R9, R60 ;  /* 0x00000009273c7224 */ /* 0x000fe200078e023c */
[----:B------:R-:W-:Y:S01]  /*14f0*/  STL [R1+0x990], R15 ;  /* 0x0009900f01007387 */ /* 0x000fe20000100800 */
[----:B------:R-:W-:Y:S01]  /*1500*/  IMAD.HI.U32 R6, R40, R92, RZ ;  /* 0x0000005c28067227 */ /* 0x000fe200078e00ff */
[----:B------:R-:W-:-:S02]  /*1510*/  IABS R55, R11 ;  /* 0x0000000b00377213 */ /* 0x000fc40000000000 */
[----:B------:R0:W-:Y:S01]  /*1520*/  STL [R1+0x980], R11 ;  /* 0x0009800b01007387 */ /* 0x0001e20000100800 */
[----:B------:R-:W-:Y:S02]  /*1530*/  IMAD R56, R39, R10, R56 ;  /* 0x0000000a27387224 */ /* 0x000fe400078e0238 */
[----:B------:R-:W-:-:S04]  /*1540*/  IMAD.HI.U32 R9, R40, R53, RZ ;  /* 0x0000003528097227 */ /* 0x000fc800078e00ff */
[----:B------:R-:W-:Y:S02]  /*1550*/  IMAD.MOV R8, RZ, RZ, -R8 ;  /* 0x000000ffff087224 */ /* 0x000fe400078e0a08 */
[----:B------:R-:W-:Y:S02]  /*1560*/  IMAD R68, R39, R7, R68 ;  /* 0x0000000727447224 */ /* 0x000fe400078e0244 */
        /* <DEDUP_REMOVED lines=10> */
[----:B------:R-:W-:-:S04]  /*1610*/  IMAD.HI.U32 R7, R40, R83, RZ ;  /* 0x0000005328077227 */ /* 0x000fc800078e00ff */
[----:B------:R-:W-:Y:S02]  /*1620*/  IMAD R92, R39, R6, R92 ;  /* 0x00000006275c7224 */ /* 0x000fe400078e025c */
[----:B------:R-:W-:-:S04]  /*1630*/  IMAD.HI.U32 R6, R40, R72, RZ ;  /* 0x0000004828067227 */ /* 0x000fc800078e00ff */
[----:B------:R-:W-:Y:S02]  /*1640*/  IMAD.MOV R8, RZ, RZ, -R8 ;  /* 0x000000ffff087224 */ /* 0x000fe400078e0a08 */
[----:B------:R-:W-:Y:S02]  /*1650*/  IMAD R53, R39, R12, R53 ;  /* 0x0000000c27357224 */ /* 0x000fe400078e0235 */
[----:B------:R-:W-:Y:S02]  /*1660*/  IMAD.MOV R12, RZ, RZ, -R7 ;  /* 0x000000ffff0c7224 */ /* 0x000fe400078e0a07 */
[----:B------:R-:W-:-:S04]  /*1670*/  IMAD.HI.U32 R7, R40, R63, RZ ;  /* 0x0000003f28077227 */ /* 0x000fc800078e00ff */
[----:B------:R-:W-:Y:S02]  /*1680*/  IMAD.MOV R6, RZ, RZ, -R6 ;  /* 0x000000ffff067224 */ /* 0x000fe400078e0a06 */
[C---:B------:R-:W-:Y:S02]  /*1690*/  VIADD R164, R0.reuse, 0x71 ;  /* 0x0000007100a47836 */ /* 0x040fe40000000000 */
[----:B------:R-:W-:Y:S02]  /*16a0*/  IMAD R59, R39, R8, R59 ;  /* 0x00000008273b7224 */ /* 0x000fe400078e023b */
[C---:B------:R-:W-:Y:S01]  /*16b0*/  VIADD R111, R0.reuse, 0x4a ;  /* 0x0000004a006f7836 */ /* 0x040fe20000000000 */
[----:B------:R-:W-:Y:S01]  /*16c0*/  STL [R1+0x96c], R164 ;  /* 0x00096ca401007387 */ /* 0x000fe20000100800 */
[----:B------:R-:W-:Y:S01]  /*16d0*/  VIADD R15, R0, 0x79 ;  /* 0x00000079000f7836 */ /* 0x000fe20000000000 */
[----:B------:R-:W-:Y:S01]  /*16e0*/  IABS R52, R164 ;  /* 0x000000a400347213 */ /* 0x000fe20000000000 */
[----:B------:R-:W-:Y:S01]  /*16f0*/  IMAD.HI.U32 R8, R40, R90, RZ ;  /* 0x0000005a28087227 */ /* 0x000fe200078e00ff */
[----:B------:R-:W-:-:S02]  /*1700*/  IABS R70, R111 ;  /* 0x0000006f00467213 */ /* 0x000fc40000000000 */
[----:B------:R0:W-:Y:S01]  /*1710*/  STL [R1+0x958], R15 ;  /* 0x0009580f01007387 */ /* 0x0001e20000100800 */
[C---:B------:R-:W-:Y:S01]  /*1720*/  IMAD R83, R39.reuse, R12, R83 ;  /* 0x0000000c27537224 */ /* 0x040fe200078e0253 */
[----:B------:R-:W-:Y:S01]  /*1730*/  IABS R49, R15 ;  /* 0x0000000f00317213 */ /* 0x000fe20000000000 */
[C---:B------:R-:W-:Y:S02]  /*1740*/  VIADD R27, R0.reuse, 0x12 ;  /* 0x00000012001b7836 */ /* 0x040fe40000000000 */
[----:B------:R-:W-:Y:S02]  /*1750*/  IMAD.MOV R12, RZ, RZ, -R7 ;  /* 0x000000ffff0c7224 */ /* 0x000fe400078e0a07 */
[----:B------:R-:W-:Y:S01]  /*1760*/  VIADD R146, R0, 0x1a ;  /* 0x0000001a00927836 */ /* 0x000fe20000000000 */
[----:B------:R-:W-:Y:S01]  /*1770*/  STL [R1+0x90c], R27 ;  /* 0x00090c1b01007387 */ /* 0x000fe20000100800 */
[C---:B------:R-:W-:Y:S01]  /*1780*/  IMAD R72, R39.reuse, R6, R72 ;  /* 0x0000000627487224 */ /* 0x040fe200078e0248 */
[----:B------:R-:W-:Y:S01]  /*1790*/  IABS R98, R27 ;  /* 0x0000001b00627213 */ /* 0x000fe20000000000 */
[----:B------:R-:W-:Y:S01]  /*17a0*/  IMAD.HI.U32 R6, R40, R99, RZ ;  /* 0x0000006328067227 */ /* 0x000fe200078e00ff */
[----:B------:R-:W-:Y:S01]  /*17b0*/  STL [R1+0x91c], R146 ;  /* 0x00091c9201007387 */ /* 0x000fe20000100800 */
[----:B------:R-:W-:Y:S01]  /*17c0*/  IABS R94, R146 ;  /* 0x00000092005e7213 */ /* 0x000fe20000000000 */
[----:B0-----:R-:W0:Y:S01]  /*17d0*/  LDC R15, c[0x0][0x3a0] ;  /* 0x0000e800ff0f7b82 */ /* 0x001e220000000800 */
[----:B------:R-:W-:Y:S01]  /*17e0*/  IMAD.MOV R8, RZ, RZ, -R8 ;  /* 0x000000ffff087224 */ /* 0x000fe200078e0a08 */
[----:B------:R1:W-:Y:S01]  /*17f0*/  STL [R1+0x928], R11 ;  /* 0x0009280b01007387 */ /* 0x0003e20000100800 */
[----:B------:R-:W-:-:S02]  /*1800*/  IMAD R63, R39, R12, R63 ;  /* 0x0000000c273f7224 */ /* 0x000fc400078e023f */
[C---:B------:R-:W-:Y:S02]  /*1810*/  VIADD R35, R0.reuse, 0x2a ;  /* 0x0000002a00237836 */ /* 0x040fe40000000000 */
[C---:B------:R-:W-:Y:S02]  /*1820*/  VIADD R12, R0.reuse, 0x32 ;  /* 0x00000032000c7836 */ /* 0x040fe40000000000 */
[----:B------:R-:W-:Y:S01]  /*1830*/  IMAD.MOV R6, RZ, RZ, -R6 ;  /* 0x000000ffff067224 */ /* 0x000fe200078e0a06 */
[----:B------:R-:W-:Y:S01]  /*1840*/  STL [R1+0x940], R35 ;  /* 0x0009402301007387 */ /* 0x000fe20000100800 */
[----:B------:R-:W-:Y:S01]  /*1850*/  IMAD R90, R39, R8, R90 ;  /* 0x00000008275a7224 */ /* 0x000fe200078e025a */
[----:B------:R-:W-:Y:S01]  /*1860*/  IABS R86, R35 ;  /* 0x0000002300567213 */ /* 0x000fe20000000000 */
[C---:B------:R-:W-:Y:S01]  /*1870*/  VIADD R31, R0.reuse, 0x3a ;  /* 0x0000003a001f7836 */ /* 0x040fe20000000000 */
[----:B------:R-:W-:Y:S01]  /*1880*/  STL [R1+0x950], R12 ;  /* 0x0009500c01007387 */ /* 0x000fe20000100800 */
[C---:B------:R-:W-:Y:S01]  /*1890*/  VIADD R163, R0.reuse, 0x72 ;  /* 0x0000007200a37836 */ /* 0x040fe20000000000 */
[----:B------:R-:W-:Y:S01]  /*18a0*/  IABS R82, R12 ;  /* 0x0000000c00527213 */ /* 0x000fe20000000000 */
[----:B-1----:R-:W-:Y:S01]  /*18b0*/  VIADD R11, R0, 0x42 ;  /* 0x00000042000b7836 */ /* 0x002fe20000000000 */
[----:B------:R-:W-:Y:S01]  /*18c0*/  STL [R1+0x974], R31 ;  /* 0x0009741f01007387 */ /* 0x000fe20000100800 */
[----:B------:R-:W-:Y:S01]  /*18d0*/  IMAD.HI.U32 R8, R40, R70, RZ ;  /* 0x0000004628087227 */ /* 0x000fe200078e00ff */
[----:B------:R-:W-:-:S02]  /*18e0*/  IABS R51, R163 ;  /* 0x000000a300337213 */ /* 0x000fc40000000000 */
[----:B------:R1:W-:Y:S01]  /*18f0*/  STL [R1+0x9a4], R11 ;  /* 0x0009a40b01007387 */ /* 0x0003e20000100800 */
[C---:B------:R-:W-:Y:S01]  /*1900*/  VIADD R19, R0.reuse, 0x52 ;  /* 0x0000005200137836 */ /* 0x040fe20000000000 */
[----:B------:R-:W-:Y:S01]  /*1910*/  IABS R74, R11 ;  /* 0x0000000b004a7213 */ /* 0x000fe20000000000 */
[----:B------:R-:W-:Y:S01]  /*1920*/  IMAD R99, R39, R6, R99 ;  /* 0x0000000627637224 */ /* 0x000fe200078e0263 */
[----:B------:R-:W-:Y:S01]  /*1930*/  STL [R1+0x9d4], R111 ;  /* 0x0009d46f01007387 */ /* 0x000fe20000100800 */
[----:B------:R-:W-:Y:S01]  /*1940*/  VIADD R38, R0, 0x5a ;  /* 0x0000005a00267836 */ /* 0x000fe20000000000 */
[----:B------:R-:W-:Y:S01]  /*1950*/  IABS R66, R19 ;  /* 0x0000001300427213 */ /* 0x000fe20000000000 */
[----:B------:R-:W-:Y:S01]  /*1960*/  IMAD.HI.U32 R6, R40, R87, RZ ;  /* 0x0000005728067227 */ /* 0x000fe200078e00ff */
[----:B------:R-:W-:Y:S01]  /*1970*/  STL [R1+0x9bc], R19 ;  /* 0x0009bc1301007387 */ /* 0x000fe20000100800 */
[----:B------:R-:W-:Y:S02]  /*1980*/  IABS R78, R31 ;  /* 0x0000001f004e7213 */ /* 0x000fe40000000000 */
[----:B------:R-:W-:Y:S01]  /*1990*/  IMAD.MOV R8, RZ, RZ, -R8 ;  /* 0x000000ffff087224 */ /* 0x000fe200078e0a08 */
[----:B------:R-:W-:Y:S01]  /*19a0*/  STL [R1+0x9ac], R38 ;  /* 0x0009ac2601007387 */ /* 0x000fe20000100800 */
[C---:B------:R-:W-:Y:S01]  /*19b0*/  VIADD R30, R0.reuse, 0x62 ;  /* 0x00000062001e7836 */ /* 0x040fe20000000000 */
[----:B------:R-:W-:Y:S01]  /*19c0*/  IABS R62, R38 ;  /* 0x00000026003e7213 */ /* 0x000fe20000000000 */
[----:B------:R-:W-:-:S02]  /*19d0*/  VIADD R123, R0, 0x6a ;  /* 0x0000006a007b7836 */ /* 0x000fc40000000000 */
[----:B-1----:R-:W-:Y:S01]  /*19e0*/  VIADD R11, R0, 0x7a ;  /* 0x0000007a000b7836 */ /* 0x002fe20000000000 */
[----:B------:R-:W-:Y:S01]  /*19f0*/  STL [R1+0x98c], R30 ;  /* 0x00098c1e01007387 */ /* 0x000fe20000100800 */
[----:B------:R-:W-:Y:S01]  /*1a00*/  IMAD.MOV R6, RZ, RZ, -R6 ;  /* 0x000000ffff067224 */ /* 0x000fe200078e0a06 */
[----:B------:R-:W-:Y:S01]  /*1a10*/  IABS R58, R30 ;  /* 0x0000001e003a7213 */ /* 0x000fe20000000000 */
[C---:B------:R-:W-:Y:S01]  /*1a20*/  IMAD R70, R39.reuse, R8, R70 ;  /* 0x0000000827467224 */ /* 0x040fe200078e0246 */
[----:B------:R-:W-:Y:S01]  /*1a30*/  STL [R1+0x960], R163 ;  /* 0x000960a301007387 */ /* 0x000fe20000100800 */
[C---:B------:R-:W-:Y:S01]  /*1a40*/  IMAD.HI.U32 R8, R40.reuse, R51, RZ ;  /* 0x0000003328087227 */ /* 0x040fe200078e00ff */
[----:B------:R-:W-:Y:S02]  /*1a50*/  IABS R48, R11 ;  /* 0x0000000b00307213 */ /* 0x000fe40000000000 */
[----:B------:R-:W-:Y:S01]  /*1a60*/  STL [R1+0x97c], R123 ;  /* 0x00097c7b01007387 */ /* 0x000fe20000100800 */
[C---:B------:R-:W-:Y:S01]  /*1a70*/  IMAD R95, R39.reuse, R10, R95 ;  /* 0x0000000a275f7224 */ /* 0x040fe200078e025f */
[----:B------:R-:W-:Y:S01]  /*1a80*/  IABS R54, R123 ;  /* 0x0000007b00367213 */ /* 0x000fe20000000000 */
[----:B------:R-:W-:Y:S01]  /*1a90*/  IMAD.HI.U32 R10, R40, R71, RZ ;  /* 0x00000047280a7227 */ /* 0x000fe200078e00ff */
[----:B------:R1:W-:Y:S03]  /*1aa0*/  STL [R1+0x954], R11 ;  /* 0x0009540b01007387 */ /* 0x0003e60000100800 */
[----:B------:R-:W-:-:S02]  /*1ab0*/  IMAD R87, R39, R6, R87 ;  /* 0x0000000627577224 */ /* 0x000fc400078e0257 */
[----:B------:R-:W-:Y:S02]  /*1ac0*/  VIADD R139, R0, 0x13 ;  /* 0x00000013008b7836 */ /* 0x000fe40000000000 */
[----:B------:R-:W-:-:S03]  /*1ad0*/  IMAD.HI.U32 R6, R40, R67, RZ ;  /* 0x0000004328067227 */ /* 0x000fc600078e00ff */
[----:B------:R-:W-:Y:S01]  /*1ae0*/  IABS R97, R139 ;  /* 0x0000008b00617213 */ /* 0x000fe20000000000 */
[----:B------:R-:W-:Y:S01]  /*1af0*/  IMAD.MOV R8, RZ, RZ, -R8 ;  /* 0x000000ffff087224 */ /* 0x000fe200078e0a08 */
[----:B------:R2:W-:Y:S01]  /*1b00*/  STL [R1+0x910], R139 ;  /* 0x0009108b01007387 */ /* 0x0005e20000100800 */
[----:B-1----:R-:W-:Y:S02]  /*1b10*/  IMAD.IADD R11, R107, 0x1, R5 ;  /* 0x000000016b0b7824 */ /* 0x002fe400078e0205 */
[----:B------:R-:W-:Y:S02]  /*1b20*/  IMAD R50, R39, R9, R50 ;  /* 0x0000000927327224 */ /* 0x000fe400078e0232 */
[----:B------:R-:W-:Y:S01]  /*1b30*/  IMAD.HI.U32 R9, R40, R75, RZ ;  /* 0x0000004b28097227 */ /* 0x000fe200078e00ff */
[----:B------:R-:W-:-:S03]  /*1b40*/  ISETP.GE.AND P6, PT, R11, RZ, PT ;  /* 0x000000ff0b00720c */ /* 0x000fc60003fc6270 */
[----:B------:R-:W-:Y:S02]  /*1b50*/  IMAD.MOV R10, RZ, RZ, -R10 ;  /* 0x000000ffff0a7224 */ /* 0x000fe400078e0a0a */
[----:B------:R-:W-:Y:S02]  /*1b60*/  IMAD.MOV R6, RZ, RZ, -R6 ;  /* 0x000000ffff067224 */ /* 0x000fe400078e0a06 */
[C---:B------:R-:W-:Y:S01]  /*1b70*/  IMAD R51, R39.reuse, R8, R51 ;  /* 0x0000000827337224 */ /* 0x040fe200078e0233 */
[----:B------:R-:W-:Y:S01]  /*1b80*/  IABS R8, R11 ;  /* 0x0000000b00087213 */ /* 0x000fe20000000000 */
[----:B------:R-:W-:Y:S02]  /*1b90*/  IMAD.MOV R14, RZ, RZ, -R9 ;  /* 0x000000ffff0e7224 */ /* 0x000fe400078e0a09 */
[----:B------:R-:W-:Y:S02]  /*1ba0*/  IMAD R71, R39, R10, R71 ;  /* 0x0000000a27477224 */ /* 0x000fe400078e0247 */
[----:B------:R-:W-:-:S04]  /*1bb0*/  IMAD.HI.U32 R9, R40, R55, RZ ;  /* 0x0000003728097227 */ /* 0x000fc800078e00ff */
[----:B------:R-:W-:-:S04]  /*1bc0*/  IMAD.HI.U32 R10, R40, R52, RZ ;  /* 0x00000034280a7227 */ /* 0x000fc800078e00ff */
[----:B------:R-:W-:Y:S02]  /*1bd0*/  IMAD R67, R39, R6, R67 ;  /* 0x0000000627437224 */ /* 0x000fe400078e0243 */
[----:B------:R-:W-:-:S04]  /*1be0*/  IMAD.HI.U32 R6, R40, R98, RZ ;  /* 0x0000006228067227 */ /* 0x000fc800078e00ff */
[----:B------:R-:W-:-:S04]  /*1bf0*/  IMAD.HI.U32 R2, R40, R97, RZ ;  /* 0x0000006128027227 */ /* 0x000fc800078e00ff */
[----:B------:R-:W-:-:S04]  /*1c00*/  IMAD.HI.U32 R4, R4, R8, RZ ;  /* 0x0000000804047227 */ /* 0x000fc800078e00ff */
[----:B------:R-:W-:Y:S02]  /*1c10*/  IMAD R75, R39, R14, R75 ;  /* 0x0000000e274b7224 */ /* 0x000fe400078e024b */
[----:B------:R-:W-:Y:S02]  /*1c20*/  IMAD.MOV R14, RZ, RZ, -R9 ;  /* 0x000000ffff0e7224 */ /* 0x000fe400078e0a09 */
[----:B------:R-:W-:Y:S02]  /*1c30*/  IMAD.MOV R10, RZ, RZ, -R10 ;  /* 0x000000ffff0a7224 */ /* 0x000fe400078e0a0a */
[----:B------:R-:W-:-:S04]  /*1c40*/  IMAD.HI.U32 R9, R40, R49, RZ ;  /* 0x0000003128097227 */ /* 0x000fc800078e00ff */
[----:B------:R-:W-:Y:S02]  /*1c50*/  IMAD.MOV R6, RZ, RZ, -R6 ;  /* 0x000000ffff067224 */ /* 0x000fe400078e0a06 */
[----:B------:R-:W-:Y:S02]  /*1c60*/  IMAD.MOV R2, RZ, RZ, -R2 ;  /* 0x000000ffff027224 */ /* 0x000fe400078e0a02 */
[----:B------:R-:W-:Y:S02]  /*1c70*/  IMAD.MOV R4, RZ, RZ, -R4 ;  /* 0x000000ffff047224 */ /* 0x000fe400078e0a04 */
[C---:B------:R-:W-:Y:S02]  /*1c80*/  IMAD R52, R39.reuse, R10, R52 ;  /* 0x0000000a27347224 */ /* 0x040fe400078e0234 */
[----:B------:R-:W-:Y:S02]  /*1c90*/  IMAD.MOV R10, RZ, RZ, -R9 ;  /* 0x000000ffff0a7224 */ /* 0x000fe400078e0a09 */
[----:B------:R-:W-:-:S02]  /*1ca0*/  IMAD R98, R39, R6, R98 ;  /* 0x0000000627627224 */ /* 0x000fc400078e0262 */
[----:B------:R-:W-:Y:S02]  /*1cb0*/  IMAD R97, R39, R2, R97 ;  /* 0x0000000227617224 */ /* 0x000fe400078e0261 */
[----:B------:R-:W-:-:S04]  /*1cc0*/  IMAD.HI.U32 R9, R40, R86, RZ ;  /* 0x0000005628097227 */ /* 0x000fc800078e00ff */
[----:B------:R-:W-:-:S04]  /*1cd0*/  IMAD.HI.U32 R6, R40, R82, RZ ;  /* 0x0000005228067227 */ /* 0x000fc800078e00ff */
[----:B------:R-:W-:Y:S02]  /*1ce0*/  IMAD R2, R3, R4, R8 ;  /* 0x0000000403027224 */ /* 0x000fe400078e0208 */
[----:B------:R-:W-:Y:S02]  /*1cf0*/  IMAD R49, R39, R10, R49 ;  /* 0x0000000a27317224 */ /* 0x000fe400078e0231 */
[----:B------:R-:W-:Y:S01]  /*1d00*/  IMAD.MOV R9, RZ, RZ, -R9 ;  /* 0x000000ffff097224 */ /* 0x000fe200078e0a09 */
[----:B------:R-:W-:Y:S01]  /*1d10*/  ISETP.GT.U32.AND P0, PT, R3, R2, PT ;  /* 0x000000020300720c */ /* 0x000fe20003f04070 */
[----:B------:R-:W-:Y:S02]  /*1d20*/  IMAD.MOV R10, RZ, RZ, -R6 ;  /* 0x000000ffff0a7224 */ /* 0x000fe400078e0a06 */
[----:B------:R-:W-:-:S04]  /*1d30*/  IMAD.HI.U32 R6, R40, R74, RZ ;  /* 0x0000004a28067227 */ /* 0x000fc800078e00ff */
[----:B------:R-:W-:Y:S02]  /*1d40*/  IMAD R86, R39, R9, R86 ;  /* 0x0000000927567224 */ /* 0x000fe400078e0256 */
[----:B------:R-:W-:-:S04]  /*1d50*/  IMAD.HI.U32 R9, R40, R66, RZ ;  /* 0x0000004228097227 */ /* 0x000fc800078e00ff */
[----:B------:R-:W-:Y:S02]  /*1d60*/  IMAD.MOV R6, RZ, RZ, -R6 ;  /* 0x000000ffff067224 */ /* 0x000fe400078e0a06 */
[----:B------:R-:W-:-:S04]  /*1d70*/  IMAD.HI.U32 R7, R40, R94, RZ ;  /* 0x0000005e28077227 */ /* 0x000fc800078e00ff */
[----:B------:R-:W-:Y:S02]  /*1d80*/  IMAD.MOV R9, RZ, RZ, -R9 ;  /* 0x000000ffff097224 */ /* 0x000fe400078e0a09 */
[----:B------:R-:W-:Y:S02]  /*1d90*/  IMAD R74, R39, R6, R74 ;  /* 0x00000006274a7224 */ /* 0x000fe400078e024a */
[----:B------:R-:W-:-:S04]  /*1da0*/  IMAD.HI.U32 R6, R40, R62, RZ ;  /* 0x0000003e28067227 */ /* 0x000fc800078e00ff */
[C---:B------:R-:W-:Y:S02]  /*1db0*/  VIADD R26, R0.reuse, 0x1b ;  /* 0x0000001b001a7836 */ /* 0x040fe40000000000 */
[----:B------:R-:W-:Y:S02]  /*1dc0*/  IMAD.MOV R7, RZ, RZ, -R7 ;  /* 0x000000ffff077224 */ /* 0x000fe400078e0a07 */
[C---:B------:R-:W-:Y:S01]  /*1dd0*/  IMAD R66, R39.reuse, R9, R66 ;  /* 0x0000000927427224 */ /* 0x040fe200078e0242 */
[----:B------:R-:W-:Y:S01]  /*1de0*/  IABS R93, R26 ;  /* 0x0000001a005d7213 */ /* 0x000fe20000000000 */
[C---:B------:R-:W-:Y:S01]  /*1df0*/  VIADD R119, R0.reuse, 0x23 ;  /* 0x0000002300777836 */ /* 0x040fe20000000000 */
[----:B------:R2:W-:Y:S01]  /*1e00*/  STL [R1+0x920], R26 ;  /* 0x0009201a01007387 */ /* 0x0005e20000100800 */
[----:B------:R-:W-:Y:S02]  /*1e10*/  IMAD.MOV R9, RZ, RZ, -R6 ;  /* 0x000000ffff097224 */ /* 0x000fe400078e0a06 */
[----:B------:R-:W-:Y:S01]  /*1e20*/  VIADD R106, R0, 0x2b ;  /* 0x0000002b006a7836 */ /* 0x000fe20000000000 */
[----:B------:R2:W-:Y:S01]  /*1e30*/  STL [R1+0x924], R119 ;  /* 0x0009247701007387 */ /* 0x0005e20000100800 */
[----:B------:R-:W-:Y:S01]  /*1e40*/  @!P0 IMAD.IADD R2, R2, 0x1, -R3 ;  /* 0x0000000102028824 */ /* 0x000fe200078e0a03 */
[----:B------:R-:W-:Y:S01]  /*1e50*/  IABS R89, R119 ;  /* 0x0000007700597213 */ /* 0x000fe20000000000 */
[----:B------:R-:W-:Y:S01]  /*1e60*/  IMAD R94, R39, R7, R94 ;  /* 0x00000007275e7224 */ /* 0x000fe200078e025e */
[----:B------:R2:W-:Y:S01]  /*1e70*/  STL [R1+0x93c], R106 ;  /* 0x00093c6a01007387 */ /* 0x0005e20000100800 */
[----:B------:R-:W-:Y:S01]  /*1e80*/  IMAD.HI.U32 R6, R40, R58, RZ ;  /* 0x0000003a28067227 */ /* 0x000fe200078e00ff */
[----:B------:R-:W-:-:S02]  /*1e90*/  ISETP.GT.U32.AND P0, PT, R3, R2, PT ;  /* 0x000000020300720c */ /* 0x000fc40003f04070 */
[----:B------:R2:W-:Y:S01]  /*1ea0*/  STL [R1+0x8a4], R11 ;  /* 0x0008a40b01007387 */ /* 0x0005e20000100800 */
[C---:B------:R-:W-:Y:S01]  /*1eb0*/  VIADD R117, R0.reuse, 0x33 ;  /* 0x0000003300757836 */ /* 0x040fe20000000000 */
[----:B------:R-:W-:Y:S01]  /*1ec0*/  IABS R85, R106 ;  /* 0x0000006a00557213 */ /* 0x000fe20000000000 */
[----:B------:R-:W-:Y:S02]  /*1ed0*/  VIADD R116, R0, 0x3b ;  /* 0x0000003b00747836 */ /* 0x000fe40000000000 */
[----:B------:R-:W-:Y:S01]  /*1ee0*/  IMAD.HI.U32 R7, R40, R78, RZ ;  /* 0x0000004e28077227 */ /* 0x000fe200078e00ff */
[----:B------:R-:W-:Y:S01]  /*1ef0*/  IABS R81, R117 ;  /* 0x0000007500517213 */ /* 0x000fe20000000000 */
[----:B------:R2:W-:Y:S01]  /*1f00*/  STL [R1+0x94c], R117 ;  /* 0x00094c7501007387 */ /* 0x0005e20000100800 */
[----:B------:R-:W-:Y:S01]  /*1f10*/  IABS R77, R116 ;  /* 0x00000074004d7213 */ /* 0x000fe20000000000 */
[C---:B------:R-:W-:Y:S02]  /*1f20*/  VIADD R115, R0.reuse, 0x43 ;  /* 0x0000004300737836 */ /* 0x040fe40000000000 */
[----:B------:R-:W-:Y:S01]  /*1f30*/  IMAD.MOV R6, RZ, RZ, -R6 ;  /* 0x000000ffff067224 */ /* 0x000fe200078e0a06 */
[----:B------:R2:W-:Y:S01]  /*1f40*/  STL [R1+0x970], R116 ;  /* 0x0009707401007387 */ /* 0x0005e20000100800 */
[----:B------:R-:W-:Y:S01]  /*1f50*/  VIADD R114, R0, 0x4b ;  /* 0x0000004b00727836 */ /* 0x000fe20000000000 */
[----:B------:R-:W-:Y:S01]  /*1f60*/  IABS R73, R115 ;  /* 0x0000007300497213 */ /* 0x000fe20000000000 */
[----:B------:R-:W-:Y:S01]  /*1f70*/  IMAD.MOV R7, RZ, RZ, -R7 ;  /* 0x000000ffff077224 */ /* 0x000fe200078e0a07 */
[----:B------:R2:W-:Y:S01]  /*1f80*/  STL [R1+0x9a0], R115 ;  /* 0x0009a07301007387 */ /* 0x0005e20000100800 */
[----:B------:R-:W-:Y:S01]  /*1f90*/  IMAD.HI.U32 R5, R40, R93, RZ ;  /* 0x0000005d28057227 */ /* 0x000fe200078e00ff */
[----:B------:R-:W-:-:S02]  /*1fa0*/  IABS R69, R114 ;  /* 0x0000007200457213 */ /* 0x000fc40000000000 */
[----:B------:R2:W-:Y:S01]  /*1fb0*/  STL [R1+0x9d0], R114 ;  /* 0x0009d07201007387 */ /* 0x0005e20000100800 */
[C---:B------:R-:W-:Y:S02]  /*1fc0*/  VIADD R113, R0.reuse, 0x53 ;  /* 0x0000005300717836 */ /* 0x040fe40000000000 */
[C---:B------:R-:W-:Y:S02]  /*1fd0*/  VIADD R109, R0.reuse, 0x5b ;  /* 0x0000005b006d7836 */ /* 0x040fe40000000000 */
[----:B------:R-:W-:Y:S01]  /*1fe0*/  VIADD R108, R0, 0x63 ;  /* 0x00000063006c7836 */ /* 0x000fe20000000000 */
[----:B------:R2:W-:Y:S01]  /*1ff0*/  STL [R1+0x9b8], R113 ;  /* 0x0009b87101007387 */ /* 0x0005e20000100800 */
[C---:B------:R-:W-:Y:S01]  /*2000*/  IMAD R82, R39.reuse, R10, R82 ;  /* 0x0000000a27527224 */ /* 0x040fe200078e0252 */
[----:B------:R-:W-:Y:S01]  /*2010*/  IABS R65, R113 ;  /* 0x0000007100417213 */ /* 0x000fe20000000000 */
[C---:B------:R-:W-:Y:S01]  /*2020*/  IMAD R58, R39.reuse, R6, R58 ;  /* 0x00000006273a7224 */ /* 0x040fe200078e023a */
[----:B------:R2:W-:Y:S01]  /*2030*/  STL [R1+0x9a8], R109 ;  /* 0x0009a86d01007387 */ /* 0x0005e20000100800 */
[----:B------:R-:W-:Y:S01]  /*2040*/  IMAD R78, R39, R7, R78 ;  /* 0x00000007274e7224 */ /* 0x000fe200078e024e */
[----:B------:R-:W-:Y:S01]  /*2050*/  IABS R61, R109 ;  /* 0x0000006d003d7213 */ /* 0x000fe20000000000 */
[----:B------:R-:W-:Y:S01]  /*2060*/  IMAD.HI.U32 R6, R40, R89, RZ ;  /* 0x0000005928067227 */ /* 0x000fe200078e00ff */
[----:B------:R2:W-:Y:S01]  /*2070*/  STL [R1+0x988], R108 ;  /* 0x0009886c01007387 */ /* 0x0005e20000100800 */
[----:B------:R-:W-:-:S02]  /*2080*/  IABS R57, R108 ;  /* 0x0000006c00397213 */ /* 0x000fc40000000000 */
[----:B------:R-:W-:Y:S02]  /*2090*/  IMAD.MOV R10, RZ, RZ, -R5 ;  /* 0x000000ffff0a7224 */ /* 0x000fe400078e0a05 */
[----:B------:R-:W-:-:S04]  /*20a0*/  IMAD.HI.U32 R7, R40, R54, RZ ;  /* 0x0000003628077227 */ /* 0x000fc800078e00ff */
[----:B------:R-:W-:-:S04]  /*20b0*/  IMAD.HI.U32 R4, R40, R81, RZ ;  /* 0x0000005128047227 */ /* 0x000fc800078e00ff */
[----:B------:R-:W-:-:S04]  /*20c0*/  IMAD.HI.U32 R5, R40, R77, RZ ;  /* 0x0000004d28057227 */ /* 0x000fc800078e00ff */
[----:B------:R-:W-:Y:S02]  /*20d0*/  IMAD.MOV R6, RZ, RZ, -R6 ;  /* 0x000000ffff067224 */ /* 0x000fe400078e0a06 */
[----:B------:R-:W-:Y:S02]  /*20e0*/  IMAD R93, R39, R10, R93 ;  /* 0x0000000a275d7224 */ /* 0x000fe400078e025d */
[----:B------:R-:W-:Y:S02]  /*20f0*/  IMAD.MOV R7, RZ, RZ, -R7 ;  /* 0x000000ffff077224 */ /* 0x000fe400078e0a07 */
[----:B------:R-:W-:Y:S02]  /*2100*/  IMAD.MOV R8, RZ, RZ, -R4 ;  /* 0x000000ffff087224 */ /* 0x000fe400078e0a04 */
[----:B------:R-:W-:Y:S02]  /*2110*/  IMAD.MOV R10, RZ, RZ, -R5 ;  /* 0x000000ffff0a7224 */ /* 0x000fe400078e0a05 */
[----:B------:R-:W-:-:S04]  /*2120*/  IMAD.HI.U32 R4, R40, R65, RZ ;  /* 0x0000004128047227 */ /* 0x000fc800078e00ff */
[----:B0-----:R-:W-:Y:S02]  /*2130*/  VIADD R5, R15, 0xffffffff ;  /* 0xffffffff0f057836 */ /* 0x001fe40000000000 */
[----:B------:R-:W-:Y:S02]  /*2140*/  IMAD R89, R39, R6, R89 ;  /* 0x0000000627597224 */ /* 0x000fe400078e0259 */
[----:B------:R-:W-:Y:S01]  /*2150*/  @!P0 IMAD.IADD R2, R2, 0x1, -R3 ;  /* 0x0000000102028824 */ /* 0x000fe200078e0a03 */
[----:B------:R-:W-:Y:S01]  /*2160*/  ISETP.GE.U32.AND P2, PT, R5, 0x7fffff80, PT ;  /* 0x7fffff800500780c */ /* 0x000fe20003f46070 */
[----:B------:R-:W-:Y:S02]  /*2170*/  IMAD R54, R39, R7, R54 ;  /* 0x0000000727367224 */ /* 0x000fe400078e0236 */
[----:B------:R-:W-:-:S04]  /*2180*/  IMAD.HI.U32 R6, R40, R73, RZ ;  /* 0x0000004928067227 */ /* 0x000fc800078e00ff */
[----:B------:R-:W-:Y:S02]  /*2190*/  VIADD R3, R15, 0xffffffef ;  /* 0xffffffef0f037836 */ /* 0x000fe40000000000 */
[----:B------:R-:W-:-:S03]  /*21a0*/  IMAD.HI.U32 R7, R40, R85, RZ ;  /* 0x0000005528077227 */ /* 0x000fc600078e00ff */
[----:B------:R-:W-:Y:S01]  /*21b0*/  ISETP.GE.U32.AND P4, PT, R3, 0x7fffff70, PT ;  /* 0x7fffff700300780c */ /* 0x000fe20003f86070 */
[----:B------:R-:W-:Y:S02]  /*21c0*/  IMAD.MOV R4, RZ, RZ, -R4 ;  /* 0x000000ffff047224 */ /* 0x000fe400078e0a04 */
[----:B------:R-:W-:Y:S02]  /*21d0*/  VIADD R5, R15, 0xffffffe7 ;  /* 0xffffffe70f057836 */ /* 0x000fe40000000000 */
[----:B------:R-:W-:Y:S02]  /*21e0*/  IMAD.MOV R6, RZ, RZ, -R6 ;  /* 0x000000ffff067224 */ /* 0x000fe400078e0a06 */
[----:B------:R-:W-:Y:S01]  /*21f0*/  IMAD R62, R39, R9, R62 ;  /* 0x00000009273e7224 */ /* 0x000fe200078e023e */
[----:B------:R-:W-:Y:S01]  /*2200*/  ISETP.GE.U32.AND P5, PT, R5, 0x7fffff68, PT ;  /* 0x7fffff680500780c */ /* 0x000fe20003fa6070 */
[----:B------:R-:W-:Y:S02]  /*2210*/  IMAD.MOV R12, RZ, RZ, -R7 ;  /* 0x000000ffff0c7224 */ /* 0x000fe400078e0a07 */
[----:B------:R-:W-:-:S02]  /*2220*/  IMAD R65, R39, R4, R65 ;  /* 0x0000000427417224 */ /* 0x000fc400078e0241 */
[----:B------:R-:W-:-:S04]  /*2230*/  IMAD.HI.U32 R9, R40, R48, RZ ;  /* 0x0000003028097227 */ /* 0x000fc800078e00ff */
[----:B------:R-:W-:-:S04]  /*2240*/  IMAD.HI.U32 R7, R40, R69, RZ ;  /* 0x0000004528077227 */ /* 0x000fc800078e00ff */
[----:B------:R-:W-:-:S04]  /*2250*/  IMAD.HI.U32 R3, R40, R61, RZ ;  /* 0x0000003d28037227 */ /* 0x000fc800078e00ff */
[----:B------:R-:W-:-:S04]  /*2260*/  IMAD.HI.U32 R4, R40, R57, RZ ;  /* 0x0000003928047227 */ /* 0x000fc800078e00ff */
[C---:B------:R-:W-:Y:S02]  /*2270*/  IMAD R73, R39.reuse, R6, R73 ;  /* 0x0000000627497224 */ /* 0x040fe400078e0249 */
[----:B------:R-:W-:Y:S02]  /*2280*/  IMAD R85, R39, R12, R85 ;  /* 0x0000000c27557224 */ /* 0x000fe400078e0255 */
[----:B------:R-:W-:Y:S02]  /*2290*/  VIADD R6, R15, 0xfffffff7 ;  /* 0xfffffff70f067836 */ /* 0x000fe40000000000 */
[----:B------:R-:W-:Y:S02]  /*22a0*/  IMAD.MOV.U32 R5, RZ, RZ, R2 ;  /* 0x000000ffff057224 */ /* 0x000fe400078e0002 */
[----:B------:R-:W-:Y:S01]  /*22b0*/  IMAD.MOV R9, RZ, RZ, -R9 ;  /* 0x000000ffff097224 */ /* 0x000fe200078e0a09 */
[----:B------:R-:W-:Y:S01]  /*22c0*/  ISETP.GE.U32.AND P0, PT, R6, 0x7fffff78, PT ;  /* 0x7fffff780600780c */ /* 0x000fe20003f06070 */
[----:B------:R-:W-:-:S02]  /*22d0*/  IMAD.MOV R12, RZ, RZ, -R7 ;  /* 0x000000ffff0c7224 */ /* 0x000fc400078e0a07 */
[----:B------:R-:W-:Y:S02]  /*22e0*/  IMAD.MOV R2, RZ, RZ, -R3 ;  /* 0x000000ffff027224 */ /* 0x000fe400078e0a03 */
[----:B------:R-:W-:Y:S02]  /*22f0*/  IMAD.MOV R4, RZ, RZ, -R4 ;  /* 0x000000ffff047224 */ /* 0x000fe400078e0a04 */
[----:B------:R-:W-:Y:S01]  /*2300*/  @!P6 IMAD.MOV R5, RZ, RZ, -R5 ;  /* 0x000000ffff05e224 */ /* 0x000fe200078e0a05 */
[----:B------:R-:W-:Y:S01]  /*2310*/  @!P3 LOP3.LUT R5, RZ, R28, RZ, 0x33, !PT ;  /* 0x0000001cff05b212 */ /* 0x000fe200078e33ff */
[C---:B------:R-:W-:Y:S02]  /*2320*/  IMAD R55, R39.reuse, R14, R55 ;  /* 0x0000000e27377224 */ /* 0x040fe400078e0237 */
[C---:B------:R-:W-:Y:S02]  /*2330*/  IMAD R48, R39.reuse, R9, R48 ;  /* 0x0000000927307224 */ /* 0x040fe400078e0230 */
[----:B------:R-:W-:-:S02]  /*2340*/  IMAD R81, R39, R8, R81 ;  /* 0x0000000827517224 */ /* 0x000fc400078e0251 */
[C---:B------:R-:W-:Y:S02]  /*2350*/  IMAD R77, R39.reuse, R10, R77 ;  /* 0x0000000a274d7224 */ /* 0x040fe400078e024d */
[C---:B------:R-:W-:Y:S02]  /*2360*/  IMAD R69, R39.reuse, R12, R69 ;  /* 0x0000000c27457224 */ /* 0x040fe400078e0245 */
[C---:B------:R-:W-:Y:S02]  /*2370*/  IMAD R61, R39.reuse, R2, R61 ;  /* 0x00000002273d7224 */ /* 0x040fe400078e023d */
[----:B------:R-:W-:Y:S02]  /*2380*/  IMAD R57, R39, R4, R57 ;  /* 0x0000000427397224 */ /* 0x000fe400078e0239 */
[----:B------:R-:W-:Y:S01]  /*2390*/  VIADD R3, R15, 0xffffffdf ;  /* 0xffffffdf0f037836 */ /* 0x000fe20000000000 */
[----:B--23--:R-:W-:Y:S06]  /*23a0*/  BRA.U UP0, `(.L_x_5) ;  /* 0x0000000100187547 */ /* 0x00cfec000b800000 */
[----:B------:R-:W-:Y:S01]  /*23b0*/  ELECT P3, URZ, PT ;  /* 0x0000000000ff782f */ /* 0x000fe20003860000 */
[----:B------:R-:W-:Y:S01]  /*23c0*/  IMAD.MOV.U32 R2, RZ, RZ, 0x1 ;  /* 0x00000001ff027424 */ /* 0x000fe200078e00ff */
[----:B------:R-:W-:Y:S01]  /*23d0*/  UMOV UR6, 0x40 ;  /* 0x0000004000067882 */ /* 0x000fe20000000000 */
[----:B------:R-:W-:Y:S01]  /*23e0*/  UVIRTCOUNT.DEALLOC.SMPOOL 0x80 ;  /* 0x000000800000784c */ /* 0x000fe20000000000 */
[----:B------:R-:W-:-:S09]  /*23f0*/  ULEA UR6, UR5, UR6, 0x18 ;  /* 0x0000000605067291 */ /* 0x000fd2000f8ec0ff */
[----:B------:R0:W-:Y:S03]  /*2400*/  @P3 STS.U8 [UR6], R2 ;  /* 0x00000002ff003988 */ /* 0x0001e60008000006 */
.L_x_5:
[----:B------:R-:W-:Y:S01]  /*2410*/  UIADD3 UR10, UPT, UPT, UR8, UR10, URZ ;  /* 0x0000000a080a7290 */ /* 0x000fe2000fffe0ff */
[----:B------:R-:W-:Y:S01]  /*2420*/  ISETP.GE.U32.AND P3, PT, R3, 0x7fffff60, PT ;  /* 0x7fffff600300780c */ /* 0x000fe20003f66070 */
[----:B------:R-:W-:Y:S01]  /*2430*/  VOTEU.ALL UP1, P1 ;  /* 0x0000000000ff7886 */ /* 0x000fe20000820000 */
[----:B------:R-:W-:Y:S01]  /*2440*/  UIADD3 UR6, UPT, UPT, UR9, 0x10000, URZ ;  /* 0x0001000009067890 */ /* 0x000fe2000fffe0ff */
[----:B------:R-:W-:Y:S01]  /*2450*/  IMAD R3, R5, UR11, RZ ;  /* 0x0000000b05037c24 */ /* 0x000fe2000f8e02ff */
[----:B------:R-:W-:Y:S01]  /*2460*/  VOTEU.ALL UP2, P1 ;  /* 0x0000000000ff7886 */ /* 0x000fe20000840000 */
[----:B------:R-:W-:Y:S01]  /*2470*/  IMAD.SHL.U32 R5, R36, 0x8, RZ ;  /* 0x0000000824057824 */ /* 0x000fe200078e00ff */
[----:B------:R-:W-:-:S04]  /*2480*/  @!UP1 UIADD3 UR16, UPT, UPT, -UR4, 0x100000, URZ ;  /* 0x0010000004109890 */ /* 0x000fc8000fffe1ff */
[----:B------:R-:W-:Y:S02]  /*2490*/  @!UP1 USHF.L.U32 UR17, UR16, 0xb, URZ ;  /* 0x0000000b10119899 */ /* 0x000fe400080006ff */
[----:B------:R-:W-:Y:S01]  /*24a0*/  @!UP1 USHF.L.U32 UR16, UR16, 0x1, URZ ;  /* 0x0000000110109899 */ /* 0x000fe200080006ff */
[----:B------:R-:W-:Y:S01]  /*24b0*/  STL [R1+0xc58], R66 ;  /* 0x000c584201007387 */ /* 0x000fe20000100800 */
[C---:B0-----:R-:W-:Y:S01]  /*24c0*/  IADD3 R2, P6, PT, R3.reuse, UR12, RZ ;  /* 0x0000000c03027c10 */ /* 0x041fe2000ffde0ff */
[----:B------:R-:W-:Y:S01]  /*24d0*/  IMAD.SHL.U32 R125, R36, 0x10, RZ ;  /* 0x00000010247d7824 */ /* 0x000fe200078e00ff */
[----:B------:R-:W-:Y:S01]  /*24e0*/  PRMT R8, RZ, 0x7610, R8 ;  /* 0x00007610ff087816 */ /* 0x000fe20000000008 */
[----:B------:R-:W-:Y:S01]  /*24f0*/  STTM.x128 tmem[UR10], RZ ;  /* 0x000000ff000079ed */ /* 0x000fe200083c000a */
[----:B------:R-:W0:Y:S02]  /*2500*/  FENCE.VIEW.ASYNC.T ;  /* 0x00000000000073c6 */ /* 0x000e240000000200 */
[----:B0-----:R-:W-:Y:S01]  /*2510*/  BAR.SYNC.DEFER_BLOCKING 0x0 ;  /* 0x0000000000007b1d */ /* 0x001fe20000010000 */
[----:B------:R-:W-:Y:S01]  /*2520*/  LEA.HI.X.SX32 R3, R3, UR13, 0x1, P6 ;  /* 0x0000000d03037c11 */ /* 0x000fe2000b0f0eff */
[----:B------:R-:W-:Y:S01]  /*2530*/  VIADD R6, R15, 0xffffffd7 ;  /* 0xffffffd70f067836 */ /* 0x000fe20000000000 */
[----:B------:R-:W-:-:S02]  /*2540*/  IADD3 R4, P6, PT, R5, R2, RZ ;  /* 0x0000000205047210 */ /* 0x000fc40007fde0ff */
[----:B------:R-:W-:Y:S02]  /*2550*/  PRMT R7, RZ, 0x7610, R7 ;  /* 0x00007610ff077816 */ /* 0x000fe40000000007 */
[----:B------:R-:W-:Y:S01]  /*2560*/  PRMT R10, RZ, 0x7610, R10 ;  /* 0x00007610ff0a7816 */ /* 0x000fe2000000000a */
[----:B------:R-:W-:Y:S01]  /*2570*/  STL [R1+0xc54], R62 ;  /* 0x000c543e01007387 */ /* 0x000fe20000100800 */
[----:B------:R-:W-:Y:S01]  /*2580*/  LEA.HI.X.SX32 R5, R5, R3, 0x1, P6 ;  /* 0x0000000305057211 */ /* 0x000fe200030f0eff */
[----:B------:R-:W-:Y:S01]  /*2590*/  VIADD R9, R15, 0xffffffc7 ;  /* 0xffffffc70f097836 */ /* 0x000fe20000000000 */
[----:B------:R-:W-:Y:S01]  /*25a0*/  PRMT R132, RZ, 0x7610, R132 ;  /* 0x00007610ff847816 */ /* 0x000fe20000000084 */
[----:B------:R0:W-:Y:S01]  /*25b0*/  STL [R1+0xc50], R58 ;  /* 0x000c503a01007387 */ /* 0x0001e20000100800 */
[----:B------:R-:W-:Y:S01]  /*25c0*/  PRMT R130, RZ, 0x7610, R130 ;  /* 0x00007610ff827816 */ /* 0x000fe20000000082 */
[----:B------:R-:W1:Y:S02]  /*25d0*/  LDCU UR11, c[0x0][0x3b0] ;  /* 0x00007600ff0b77ac */ /* 0x000e640008000800 */
[----:B------:R2:W-:Y:S01]  /*25e0*/  STL [R1+0xc4c], R54 ;  /* 0x000c4c3601007387 */ /* 0x0005e20000100800 */
[----:B------:R-:W-:Y:S01]  /*25f0*/  PRMT R11, RZ, 0x7610, R11 ;  /* 0x00007610ff0b7816 */ /* 0x000fe2000000000b */
[----:B------:R-:W3:Y:S02]  /*2600*/  LDCU UR5, c[0x0][0x3b0] ;  /* 0x00007600ff0577ac */ /* 0x000ee40008000800 */
[----:B------:R-:W-:Y:S01]  /*2610*/  STL [R1+0xc48], R51 ;  /* 0x000c483301007387 */ /* 0x000fe20000100800 */
[----:B------:R-:W-:Y:S01]  /*2620*/  PRMT R12, RZ, 0x7610, R12 ;  /* 0x00007610ff0c7816 */ /* 0x000fe2000000000c */
[----:B------:R-:W4:Y:S02]  /*2630*/  LDCU UR21, c[0x0][0x3b0] ;  /* 0x00007600ff1577ac */ /* 0x000f240008000800 */
[----:B------:R-:W0:Y:S02]  /*2640*/  FENCE.VIEW.ASYNC.S ;  /* 0x00000000000073c6 */ /* 0x000e240000000000 */
[----:B0-----:R0:W0:Y:S02]  /*2650*/  @!UP2 SYNCS.EXCH.64 URZ, [UR6], UR16 ;  /* 0x0000001006ffa5b2 */ /* 0x0010240008000100 */
[----:B0-----:R-:W-:Y:S01]  /*2660*/  BAR.SYNC.DEFER_BLOCKING 0x0 ;  /* 0x0000000000007b1d */ /* 0x001fe20000010000 */
[----:B------:R-:W-:-:S02]  /*2670*/  PRMT R138, RZ, 0x7610, R138 ;  /* 0x00007610ff8a7816 */ /* 0x000fc4000000008a */
[----:B------:R-:W-:Y:S02]  /*2680*/  PRMT R135, RZ, 0x7610, R135 ;  /* 0x00007610ff877816 */ /* 0x000fe40000000087 */
[----:B------:R-:W-:Y:S01]  /*2690*/  PRMT R28, RZ, 0x7610, R28 ;  /* 0x00007610ff1c7816 */ /* 0x000fe2000000001c */
[----:B------:R-:W0:Y:S01]  /*26a0*/  LDCU UR25, c[0x0][0x3b0] ;  /* 0x00007600ff1977ac */ /* 0x000e220008000800 */
[----:B------:R-:W-:Y:S01]  /*26b0*/  STL [R1+0xc44], R48 ;  /* 0x000c443001007387 */ /* 0x000fe20000100800 */
[----:B------:R-:W-:Y:S01]  /*26c0*/  IADD3 R126, P6, PT, R125, R2, RZ ;  /* 0x000000027d7e7210 */ /* 0x000fe20007fde0ff */
[----:B------:R-:W0:Y:S02]  /*26d0*/  LDCU UR29, c[0x0][0x3b0] ;  /* 0x00007600ff1d77ac */ /* 0x000e240008000800 */
[----:B------:R-:W-:Y:S01]  /*26e0*/  STL [R1+0xc40], R97 ;  /* 0x000c406101007387 */ /* 0x000fe20000100800 */
[----:B------:R-:W-:Y:S01]  /*26f0*/  PRMT R58, RZ, 0x7610, R58 ;  /* 0x00007610ff3a7816 */ /* 0x000fe2000000003a */
[----:B------:R-:W0:Y:S02]  /*2700*/  LDCU UR16, c[0x0][0x3b0] ;  /* 0x00007600ff1077ac */ /* 0x000e240008000800 */
[----:B------:R-:W-:Y:S01]  /*2710*/  STL [R1+0xc3c], R93 ;  /* 0x000c3c5d01007387 */ /* 0x000fe20000100800 */
[----:B--2---:R-:W-:Y:S01]  /*2720*/  PRMT R54, RZ, 0x7610, R54 ;  /* 0x00007610ff367816 */ /* 0x004fe20000000036 */
[----:B------:R-:W2:Y:S02]  /*2730*/  LDCU UR17, c[0x0][0x3b0] ;  /* 0x00007600ff1177ac */ /* 0x000ea40008000800 */
[----:B------:R-:W-:Y:S01]  /*2740*/  STL [R1+0xc38], R89 ;  /* 0x000c385901007387 */ /* 0x000fe20000100800 */
[----:B------:R-:W-:Y:S01]  /*2750*/  PRMT R14, RZ, 0x7610, R14 ;  /* 0x00007610ff0e7816 */ /* 0x000fe2000000000e */
[----:B------:R-:W0:Y:S02]  /*2760*/  LDCU UR33, c[0x0][0x3b0] ;  /* 0x00007600ff2177ac */ /* 0x000e240008000800 */
[----:B------:R-:W2:Y:S01]  /*2770*/  @!P2 LDG.E.U8 R8, desc[UR18][R2.64] ;  /* 0x000000120208a981 */ /* 0x000ea2000c1e1100 */
[----:B------:R-:W-:Y:S01]  /*2780*/  PRMT R23, RZ, 0x7610, R23 ;  /* 0x00007610ff177816 */ /* 0x000fe20000000017 */
[----:B------:R-:W0:Y:S02]  /*2790*/  LDCU UR12, c[0x0][0x3b0] ;  /* 0x00007600ff0c77ac */ /* 0x000e240008000800 */
[----:B------:R-:W3:Y:S01]  /*27a0*/  @!P0 LDG.E.U8 R7, desc[UR18][R4.64] ;  /* 0x0000001204078981 */ /* 0x000ee2000c1e1100 */
[----:B------:R-:W-:Y:S01]  /*27b0*/  PRMT R110, RZ, 0x7610, R110 ;  /* 0x00007610ff6e7816 */ /* 0x000fe2000000006e */
[----:B------:R-:W0:Y:S02]  /*27c0*/  LDCU UR37, c[0x0][0x3b0] ;  /* 0x00007600ff2577ac */ /* 0x000e240008000800 */
[----:B------:R-:W-:Y:S01]  /*27d0*/  STL [R1+0xc34], R85 ;  /* 0x000c345501007387 */ /* 0x000fe20000100800 */
[----:B------:R-:W-:Y:S01]  /*27e0*/  PRMT R112, RZ, 0x7610, R112 ;  /* 0x00007610ff707816 */ /* 0x000fe20000000070 */
[----:B------:R-:W0:Y:S02]  /*27f0*/  LDCU UR41, c[0x0][0x3b0] ;  /* 0x00007600ff2977ac */ /* 0x000e240008000800 */
[----:B------:R-:W-:Y:S01]  /*2800*/  STL [R1+0xc30], R81 ;  /* 0x000c305101007387 */ /* 0x000fe20000100800 */
[----:B------:R-:W0:Y:S03]  /*2810*/  LDCU UR45, c[0x0][0x3b0] ;  /* 0x00007600ff2d77ac */ /* 0x000e260008000800 */
        /* <DEDUP_REMOVED lines=77> */
[----:B------:R-:W-:Y:S01]  /*2cf0*/  ISETP.GE.U32.AND P2, PT, R6, 0x7fffff58, PT ;  /* 0x7fffff580600780c */ /* 0x000fe20003f46070 */
[----:B------:R-:W0:Y:S02]  /*2d00*/  LDCU UR52, c[0x0][0x3b0] ;  /* 0x00007600ff3477ac */ /* 0x000e240008000800 */
[----:B------:R-:W-:Y:S01]  /*2d10*/  STL [R1+0xb00], R128 ;  /* 0x000b008001007387 */ /* 0x000fe20000100800 */
[----:B------:R-:W-:Y:S01]  /*2d20*/  VIADD R6, R15, 0xffffffcf ;  /* 0xffffffcf0f067836 */ /* 0x000fe20000000000 */
[----:B------:R-:W0:Y:S02]  /*2d30*/  LDCU UR56, c[0x0][0x3b0] ;  /* 0x00007600ff3877ac */ /* 0x000e240008000800 */
[----:B------:R-:W-:Y:S01]  /*2d40*/  STL [R1+0xafc], R127 ;  /* 0x000afc7f01007387 */ /* 0x000fe20000100800 */
[----:B------:R-:W-:Y:S01]  /*2d50*/  LEA.HI.X.SX32 R125, R125, R3, 0x1, P6 ;  /* 0x000000037d7d7211 */ /* 0x000fe200030f0eff */
[----:B------:R-:W0:Y:S02]  /*2d60*/  LDCU UR60, c[0x0][0x3b0] ;  /* 0x00007600ff3c77ac */ /* 0x000e240008000800 */
[----:B------:R-:W-:Y:S01]  /*2d70*/  STL [R1+0xaf8], R124 ;  /* 0x000af87c01007387 */ /* 0x000fe20000100800 */
[----:B------:R-:W0:Y:S03]  /*2d80*/  LDCU UR64, c[0x0][0x3b0] ;  /* 0x00007600ff4077ac */ /* 0x000e260008000800 */
[----:B------:R-:W-:Y:S01]  /*2d90*/  STL [R1+0xaf4], R122 ;  /* 0x000af47a01007387 */ /* 0x000fe20000100800 */
[----:B------:R-:W0:Y:S03]  /*2da0*/  LDCU UR68, c[0x0][0x3b0] ;  /* 0x00007600ff4477ac */ /* 0x000e260008000800 */
[----:B------:R-:W-:Y:S04]  /*2db0*/  STL [R1+0xaf0], R121 ;  /* 0x000af07901007387 */ /* 0x000fe80000100800 */
[----:B------:R-:W-:Y:S01]  /*2dc0*/  STL [R1+0xaec], R120 ;  /* 0x000aec7801007387 */ /* 0x000fe20000100800 */
[----:B------:R-:W-:-:S03]  /*2dd0*/  ISETP.GE.U32.AND P0, PT, R6, 0x7fffff50, PT ;  /* 0x7fffff500600780c */ /* 0x000fc60003f06070 */
[----:B------:R-:W-:Y:S01]  /*2de0*/  STL [R1+0x9dc], R4 ;  /* 0x0009dc0401007387 */ /* 0x000fe20000100800 */
[----:B------:R-:W-:-:S03]  /*2df0*/  @!P4 IMAD.MOV.U32 R6, RZ, RZ, R126 ;  /* 0x000000ffff06c224 */ /* 0x000fc600078e007e */
[----:B------:R-:W-:Y:S04]  /*2e00*/  STL [R1+0x9d8], R5 ;  /* 0x0009d80501007387 */ /* 0x000fe80000100800 */
[----:B--2---:R-:W-:Y:S04]  /*2e10*/  STL [R1+0x2f0], R8 ;  /* 0x0002f00801007387 */ /* 0x004fe80000100800 */
[----:B---3--:R2:W-:Y:S02]  /*2e20*/  STL [R1+0x2f4], R7 ;  /* 0x0002f40701007387 */ /* 0x0085e40000100800 */
[----:B--2---:R-:W-:-:S05]  /*2e30*/  @!P4 IMAD.MOV.U32 R7, RZ, RZ, R125 ;  /* 0x000000ffff07c224 */ /* 0x004fca00078e007d */
[----:B------:R2:W3:Y:S01]  /*2e40*/  @!P4 LDG.E.U8 R10, desc[UR18][R6.64] ;  /* 0x00000012060ac981 */ /* 0x0004e2000c1e1100 */
[----:B------:R-:W-:-:S05]  /*2e50*/  IMAD R8, R36, 0x18, RZ ;  /* 0x0000001824087824 */ /* 0x000fca00078e02ff */
[----:B------:R-:W-:-:S04]  /*2e60*/  IADD3 R66, P6, PT, R8, R2, RZ ;  /* 0x0000000208427210 */ /* 0x000fc80007fde0ff */
[----:B--2---:R-:W-:Y:S01]  /*2e70*/  LEA.HI.X.SX32 R7, R8, R3, 0x1, P6 ;  /* 0x0000000308077211 */ /* 0x004fe200030f0eff */
[----:B------:R-:W-:-:S05]  /*2e80*/  @!P5 IMAD.MOV.U32 R6, RZ, RZ, R66 ;  /* 0x000000ffff06d224 */ /* 0x000fca00078e0042 */
[----:B------:R2:W4:Y:S01]  /*2e90*/  @!P5 LDG.E.U8 R58, desc[UR18][R6.64] ;  /* 0x00000012063ad981 */ /* 0x000522000c1e1100 */
[----:B------:R-:W-:Y:S01]  /*2ea0*/  ISETP.GE.U32.AND P4, PT, R9, 0x7fffff48, PT ;  /* 0x7fffff480900780c */ /* 0x000fe20003f86070 */
[----:B------:R-:W-:Y:S02]  /*2eb0*/  IMAD.SHL.U32 R9, R36, 0x20, RZ ;  /* 0x0000002024097824 */ /* 0x000fe400078e00ff */
[----:B------:R-:W-:Y:S03]  /*2ec0*/  STL [R1+0x9e4], R126 ;  /* 0x0009e47e01007387 */ /* 0x000fe60000100800 */
[----:B------:R-:W-:Y:S01]  /*2ed0*/  IADD3 R62, P6, PT, R9, R2, RZ ;  /* 0x00000002093e7210 */ /* 0x000fe20007fde0ff */
[----:B------:R-:W-:Y:S01]  /*2ee0*/  STL [R1+0x9e0], R125 ;  /* 0x0009e07d01007387 */ /* 0x000fe20000100800 */
[----:B------:R-:W-:-:S03]  /*2ef0*/  PRMT R97, RZ, 0x7610, R97 ;  /* 0x00007610ff617816 */ /* 0x000fc60000000061 */
[----:B------:R0:W-:Y:S01]  /*2f00*/  STL [R1+0x18], R66 ;  /* 0x0000184201007387 */ /* 0x0001e20000100800 */
[----:B--2---:R-:W-:-:S03]  /*2f10*/  @!P3 IMAD.MOV.U32 R6, RZ, RZ, R62 ;  /* 0x000000ffff06b224 */ /* 0x004fc600078e003e */
[----:B---3--:R-:W-:Y:S04]  /*2f20*/  STL [R1+0x2fc], R10 ;  /* 0x0002fc0a01007387 */ /* 0x008fe80000100800 */
[----:B------:R2:W-:Y:S01]  /*2f30*/  STL [R1+0x14], R7 ;  /* 0x0000140701007387 */ /* 0x0005e20000100800 */
[----:B------:R-:W-:-:S03]  /*2f40*/  IMAD R8, R36, 0x28, RZ ;  /* 0x0000002824087824 */ /* 0x000fc600078e02ff */
[----:B0-----:R-:W3:Y:S01]  /*2f50*/  LDL.LU R66, [R1+0xc58] ;  /* 0x000c580001427983 */ /* 0x001ee20000300800 */
[----:B--2---:R-:W-:-:S05]  /*2f60*/  LEA.HI.X.SX32 R7, R9, R3, 0x1, P6 ;  /* 0x0000000309077211 */ /* 0x004fca00030f0eff */
[----:B------:R0:W2:Y:S04]  /*2f70*/  @!P3 LDG.E.U8 R97, desc[UR18][R6.64] ;  /* 0x000000120661b981 */ /* 0x0000a8000c1e1100 */
[----:B------:R-:W-:Y:S04]  /*2f80*/  STL [R1+0xcc], R62 ;  /* 0x0000cc3e01007387 */ /* 0x000fe80000100800 */
[----:B----4-:R4:W-:Y:S02]  /*2f90*/  STL [R1+0x328], R58 ;  /* 0x0003283a01007387 */ /* 0x0109e40000100800 */
[----:B----4-:R-:W-:-:S04]  /*2fa0*/  IADD3 R58, P6, PT, R8, R2, RZ ;  /* 0x00000002083a7210 */ /* 0x010fc80007fde0ff */
[----:B------:R-:W-:Y:S01]  /*2fb0*/  LEA.HI.X.SX32 R8, R8, R3, 0x1, P6 ;  /* 0x0000000308087211 */ /* 0x000fe200030f0eff */
[----:B------:R4:W-:Y:S01]  /*2fc0*/  STL [R1+0xc8], R7 ;  /* 0x0000c80701007387 */ /* 0x0009e20000100800 */
[----:B0-----:R-:W-:-:S03]  /*2fd0*/  @!P2 IMAD.MOV.U32 R6, RZ, RZ, R58 ;  /* 0x000000ffff06a224 */ /* 0x001fc600078e003a */
[----:B----4-:R-:W-:-:S05]  /*2fe0*/  @!P2 IMAD.MOV.U32 R7, RZ, RZ, R8 ;  /* 0x000000ffff07a224 */ /* 0x010fca00078e0008 */
[----:B------:R0:W4:Y:S01]  /*2ff0*/  @!P2 LDG.E.U8 R54, desc[UR18][R6.64] ;  /* 0x000000120636a981 */ /* 0x000122000c1e1100 */
[----:B------:R-:W-:-:S03]  /*3000*/  IMAD R9, R36, 0x30, RZ ;  /* 0x0000003024097824 */ /* 0x000fc600078e02ff */
[----:B------:R-:W-:Y:S04]  /*3010*/  STL [R1+0x53c], R58 ;  /* 0x00053c3a01007387 */ /* 0x000fe80000100800 */
[----:B------:R-:W3:Y:S04]  /*3020*/  LDL.LU R62, [R1+0xc54] ;  /* 0x000c5400013e7983 */ /* 0x000ee80000300800 */
[----:B------:R0:W-:Y:S01]  /*3030*/  STL [R1+0x538], R8 ;  /* 0x0005380801007387 */ /* 0x0001e20000100800 */
[----:B------:R-:W-:-:S03]  /*3040*/  PRMT R48, RZ, 0x7610, R48 ;  /* 0x00007610ff307816 */ /* 0x000fc60000000030 */
[----:B--2---:R2:W-:Y:S01]  /*3050*/  STL [R1+0x330], R97 ;  /* 0x0003306101007387 */ /* 0x0045e20000100800 */
[----:B------:R-:W-:Y:S02]  /*3060*/  VIADD R10, R15, 0xffffffbf ;  /* 0xffffffbf0f0a7836 */ /* 0x000fe40000000000 */
[----:B0-----:R-:W-:Y:S01]  /*3070*/  IMAD R8, R36, 0x38, RZ ;  /* 0x0000003824087824 */ /* 0x001fe200078e02ff */
[----:B------:R-:W3:Y:S01]  /*3080*/  LDL.LU R58, [R1+0xc50] ;  /* 0x000c5000013a7983 */ /* 0x000ee20000300800 */
[----:B--2---:R-:W-:-:S04]  /*3090*/  IADD3 R97, P6, PT, R9, R2, RZ ;  /* 0x0000000209617210 */ /* 0x004fc80007fde0ff */
[----:B------:R-:W-:Y:S01]  /*30a0*/  LEA.HI.X.SX32 R7, R9, R3, 0x1, P6 ;  /* 0x0000000309077211 */ /* 0x000fe200030f0eff */
[----:B------:R-:W-:-:S05]  /*30b0*/  @!P0 IMAD.MOV.U32 R6, RZ, RZ, R97 ;  /* 0x000000ffff068224 */ /* 0x000fca00078e0061 */
[----:B------:R0:W2:Y:S01]  /*30c0*/  @!P0 LDG.E.U8 R48, desc[UR18][R6.64] ;  /* 0x0000001206308981 */ /* 0x0000a2000c1e1100 */
[----:B------:R-:W-:Y:S01]  /*30d0*/  ISETP.GE.U32.AND P5, PT, R10, 0x7fffff40, PT ;  /* 0x7fffff400a00780c */ /* 0x000fe20003fa6070 */
[----:B------:R-:W-:-:S05]  /*30e0*/  VIADD R10, R15, 0xffffffb7 ;  /* 0xffffffb70f0a7836 */ /* 0x000fca0000000000 */
[----:B------:R-:W-:Y:S01]  /*30f0*/  ISETP.GE.U32.AND P3, PT, R10, 0x7fffff38, PT ;  /* 0x7fffff380a00780c */ /* 0x000fe20003f66070 */
[----:B------:R-:W-:Y:S01]  /*3100*/  VIADD R10, R15, 0xffffffaf ;  /* 0xffffffaf0f0a7836 */ /* 0x000fe20000000000 */
[----:B----4-:R4:W-:Y:S04]  /*3110*/  STL [R1+0x364], R54 ;  /* 0x0003643601007387 */ /* 0x0109e80000100800 */
[----:B------:R-:W-:Y:S01]  /*3120*/  ISETP.GE.U32.AND P2, PT, R10, 0x7fffff30, PT ;  /* 0x7fffff300a00780c */ /* 0x000fe20003f46070 */
[----:B------:R-:W-:Y:S01]  /*3130*/  IMAD.SHL.U32 R10, R36, 0x40, RZ ;  /* 0x00000040240a7824 */ /* 0x000fe200078e00ff */
[----:B----4-:R-:W4:Y:S04]  /*3140*/  LDL.LU R54, [R1+0xc4c] ;  /* 0x000c4c0001367983 */ /* 0x010f280000300800 */
[----:B------:R-:W-:Y:S04]  /*3150*/  STL [R1+0x57c], R97 ;  /* 0x00057c6101007387 */ /* 0x000fe80000100800 */
[----:B------:R0:W-:Y:S02]  /*3160*/  STL [R1+0x578], R7 ;  /* 0x0005780701007387 */ /* 0x0001e40000100800 */
[----:B0-----:R-:W-:-:S04]  /*3170*/  IADD3 R7, P6, PT, R8, R2, RZ ;  /* 0x0000000208077210 */ /* 0x001fc80007fde0ff */
[----:B------:R-:W-:Y:S01]  /*3180*/  LEA.HI.X.SX32 R6, R8, R3, 0x1, P6 ;  /* 0x0000000308067211 */ /* 0x000fe200030f0eff */
[----:B------:R0:W-:Y:S01]  /*3190*/  STL [R1+0x5bc], R7 ;  /* 0x0005bc0701007387 */ /* 0x0001e20000100800 */
[----:B------:R-:W-:-:S03]  /*31a0*/  IADD3 R97, P6, PT, R10, R2, RZ ;  /* 0x000000020a617210 */ /* 0x000fc60007fde0ff */
[----:B------:R1:W-:Y:S01]  /*31b0*/  STL [R1+0x5b8], R6 ;  /* 0x0005b80601007387 */ /* 0x0003e20000100800 */
[----:B0-----:R-:W-:-:S03]  /*31c0*/  @!P4 LOP3.LUT R7, R7, R6, RZ, 0x3c, !PT ;  /* 0x000000060707c212 */ /* 0x001fc600078e3cff */
[----:B------:R-:W-:Y:S01]  /*31d0*/  STL [R1+0x5fc], R97 ;  /* 0x0005fc6101007387 */ /* 0x000fe20000100800 */
[C---:B-1----:R-:W-:Y:S02]  /*31e0*/  @!P4 LOP3.LUT R6, R7.reuse, R6, RZ, 0x3c, !PT ;  /* 0x000000060706c212 */ /* 0x042fe400078e3cff */
[----:B------:R-:W-:Y:S02]  /*31f0*/  PRMT R51, RZ, 0x7610, R51 ;  /* 0x00007610ff337816 */ /* 0x000fe40000000033 */
[----:B------:R-:W-:Y:S02]  /*3200*/  @!P4 LOP3.LUT R7, R7, R6, RZ, 0x3c, !PT ;  /* 0x000000060707c212 */ /* 0x000fe400078e3cff */
[----:B------:R-:W-:-:S03]  /*3210*/  PRMT R93, RZ, 0x7610, R93 ;  /* 0x00007610ff5d7816 */ /* 0x000fc6000000005d */
[----:B------:R0:W3:Y:S02]  /*3220*/  @!P4 LDG.E.U8 R51, desc[UR18][R6.64] ;  /* 0x000000120633c981 */ /* 0x0000e4000c1e1100 */
[----:B0-----:R-:W-:Y:S02]  /*3230*/  @!P5 IMAD.MOV.U32 R6, RZ, RZ, R97 ;  /* 0x000000ffff06d224 */ /* 0x001fe400078e0061 */
[----:B--2---:R0:W-:Y:S02]  /*3240*/  STL [R1+0x338], R48 ;  /* 0x0003383001007387 */ /* 0x0041e40000100800 */
[----:B0-----:R-:W-:-:S05]  /*3250*/  LEA.HI.X.SX32 R48, R10, R3, 0x1, P6 ;  /* 0x000000030a307211 */ /* 0x001fca00030f0eff */
[----:B------:R-:W-:-:S05]  /*3260*/  @!P5 IMAD.MOV.U32 R7, RZ, RZ, R48 ;  /* 0x000000ffff07d224 */ /* 0x000fca00078e0030 */
[----:B------:R0:W2:Y:S01]  /*3270*/  @!P5 LDG.E.U8 R93, desc[UR18][R6.64] ;  /* 0x00000012065dd981 */ /* 0x0000a2000c1e1100 */
[----:B------:R-:W-:-:S05]  /*3280*/  VIADD R9, R15, 0xffffffa7 ;  /* 0xffffffa70f097836 */ /* 0x000fca0000000000 */
[----:B------:R-:W-:Y:S01]  /*3290*/  ISETP.GE.U32.AND P0, PT, R9, 0x7fffff28, PT ;  /* 0x7fffff280900780c */ /* 0x000fe20003f06070 */
[----:B------:R-:W-:-:S05]  /*32a0*/  IMAD R9, R36, 0x48, RZ ;  /* 0x0000004824097824 */ /* 0x000fca00078e02ff */
[----:B------:R-:W-:Y:S01]  /*32b0*/  IADD3 R10, P6, PT, R9, R2, RZ ;  /* 0x00000002090a7210 */ /* 0x000fe20007fde0ff */
[----:B0-----:R-:W-:-:S03]  /*32c0*/  VIADD R6, R15, 0xffffff97 ;  /* 0xffffff970f067836 */ /* 0x001fc60000000000 */
[----:B------:R-:W-:Y:S01]  /*32d0*/  LEA.HI.X.SX32 R9, R9, R3, 0x1, P6 ;  /* 0x0000000309097211 */ /* 0x000fe200030f0eff */
[----:B------:R-:W-:Y:S01]  /*32e0*/  IMAD.MOV.U32 R7, RZ, RZ, R10 ;  /* 0x000000ffff077224 */ /* 0x000fe200078e000a */
[----:B------:R-:W-:-:S03]  /*32f0*/  ISETP.GE.U32.AND P5, PT, R6, 0x7fffff18, PT ;  /* 0x7fffff180600780c */ /* 0x000fc60003fa6070 */
[----:B------:R-:W-:Y:S02]  /*3300*/  IMAD.MOV.U32 R6, RZ, RZ, R9 ;  /* 0x000000ffff067224 */ /* 0x000fe400078e0009 */
[----:B------:R-:W-:-:S03]  /*3310*/  VIADD R8, R15, 0xffffff9f ;  /* 0xffffff9f0f087836 */ /* 0x000fc60000000000 */
[-C--:B------:R-:W-:Y:S02]  /*3320*/  @!P3 LOP3.LUT R7, R7, R6.reuse, RZ, 0x3c, !PT ;  /* 0x000000060707b212 */ /* 0x080fe400078e3cff */
[----:B------:R-:W-:Y:S01]  /*3330*/  ISETP.GE.U32.AND P4, PT, R8, 0x7fffff20, PT ;  /* 0x7fffff200800780c */ /* 0x000fe20003f86070 */
[----:B------:R-:W-:Y:S01]  /*3340*/  IMAD R8, R36, 0x50, RZ ;  /* 0x0000005024087824 */ /* 0x000fe200078e02ff */
[C---:B------:R-:W-:Y:S02]  /*3350*/  @!P3 LOP3.LUT R6, R7.reuse, R6, RZ, 0x3c, !PT ;  /* 0x000000060706b212 */ /* 0x040fe400078e3cff */
[----:B------:R-:W-:Y:S02]  /*3360*/  PRMT R89, RZ, 0x7610, R89 ;  /* 0x00007610ff597816 */ /* 0x000fe40000000059 */
[----:B------:R-:W-:-:S05]  /*3370*/  @!P3 LOP3.LUT R7, R7, R6, RZ, 0x3c, !PT ;  /* 0x000000060707b212 */ /* 0x000fca00078e3cff */
[----:B------:R0:W4:Y:S04]  /*3380*/  @!P3 LDG.E.U8 R89, desc[UR18][R6.64] ;  /* 0x000000120659b981 */ /* 0x000128000c1e1100 */
[----:B---3--:R1:W-:Y:S04]  /*3390*/  STL [R1+0x334], R51 ;  /* 0x0003343301007387 */ /* 0x0083e80000100800 */
[----:B-1----:R-:W3:Y:S04]  /*33a0*/  LDL.LU R51, [R1+0xc48] ;  /* 0x000c480001337983 */ /* 0x002ee80000300800 */
[----:B------:R1:W-:Y:S04]  /*33b0*/  STL [R1+0x5f8], R48 ;  /* 0x0005f83001007387 */ /* 0x0003e80000100800 */
[----:B-1----:R-:W3:Y:S04]  /*33c0*/  LDL.LU R48, [R1+0xc44] ;  /* 0x000c440001307983 */ /* 0x002ee80000300800 */
[----:B------:R-:W3:Y:S01]  /*33d0*/  LDL.LU R97, [R1+0xc40] ;  /* 0x000c400001617983 */ /* 0x000ee20000300800 */
[----:B------:R-:W-:-:S03]  /*33e0*/  PRMT R85, RZ, 0x7610, R85 ;  /* 0x00007610ff557816 */ /* 0x000fc60000000055 */
[----:B--2---:R1:W-:Y:S04]  /*33f0*/  STL [R1+0x3a8], R93 ;  /* 0x0003a85d01007387 */ /* 0x0043e80000100800 */
[----:B-1----:R-:W2:Y:S04]  /*3400*/  LDL.LU R93, [R1+0xc3c] ;  /* 0x000c3c00015d7983 */ /* 0x002ea80000300800 */
[----:B------:R1:W-:Y:S02]  /*3410*/  STL [R1+0x63c], R10 ;  /* 0x00063c0a01007387 */ /* 0x0003e40000100800 */
[----:B-1----:R-:W-:-:S04]  /*3420*/  IADD3 R10, P6, PT, R8, R2, RZ ;  /* 0x00000002080a7210 */ /* 0x002fc80007fde0ff */
[----:B0-----:R-:W-:Y:S01]  /*3430*/  LEA.HI.X.SX32 R6, R8, R3, 0x1, P6 ;  /* 0x0000000308067211 */ /* 0x001fe200030f0eff */
[----:B------:R-:W-:Y:S01]  /*3440*/  IMAD.MOV.U32 R7, RZ, RZ, R10 ;  /* 0x000000ffff077224 */ /* 0x000fe200078e000a */
[----:B------:R-:W-:Y:S04]  /*3450*/  STL [R1+0x638], R9 ;  /* 0x0006380901007387 */ /* 0x000fe80000100800 */
[-C--:B------:R-:W-:Y:S01]  /*3460*/  @!P2 LOP3.LUT R7, R7, R6.reuse, RZ, 0x3c, !PT ;  /* 0x000000060707a212 */ /* 0x080fe200078e3cff */
[----:B------:R-:W-:Y:S04]  /*3470*/  STL [R1+0x67c], R10 ;  /* 0x00067c0a01007387 */ /* 0x000fe80000100800 */
[----:B------:R0:W-:Y:S02]  /*3480*/  STL [R1+0x678], R6 ;  /* 0x0006780601007387 */ /* 0x0001e40000100800 */
[----:B0-----:R-:W-:-:S04]  /*3490*/  @!P2 LOP3.LUT R6, R7, R6, RZ, 0x3c, !PT ;  /* 0x000000060706a212 */ /* 0x001fc800078e3cff */
[----:B------:R-:W-:-:S05]  /*34a0*/  @!P2 LOP3.LUT R7, R7, R6, RZ, 0x3c, !PT ;  /* 0x000000060707a212 */ /* 0x000fca00078e3cff */
[----:B------:R0:W2:Y:S01]  /*34b0*/  @!P2 LDG.E.U8 R85, desc[UR18][R6.64] ;  /* 0x000000120655a981 */ /* 0x0000a2000c1e1100 */
[----:B------:R-:W-:-:S05]  /*34c0*/  VIADD R9, R15, 0xffffff8f ;  /* 0xffffff8f0f097836 */ /* 0x000fca0000000000 */
[----:B------:R-:W-:Y:S01]  /*34d0*/  ISETP.GE.U32.AND P3, PT, R9, 0x7fffff10, PT ;  /* 0x7fffff100900780c */ /* 0x000fe20003f66070 */
[C---:B------:R-:W-:Y:S01]  /*34e0*/  IMAD R9, R36.reuse, 0x58, RZ ;  /* 0x0000005824097824 */ /* 0x040fe200078e02ff */
[----:B----4-:R1:W-:Y:S01]  /*34f0*/  STL [R1+0x340], R89 ;  /* 0x0003405901007387 */ /* 0x0103e20000100800 */
[----:B------:R-:W-:Y:S01]  /*3500*/  IMAD R8, R36, 0x60, RZ ;  /* 0x0000006024087824 */ /* 0x000fe200078e02ff */
[----:B------:R-:W-:Y:S02]  /*3510*/  PRMT R81, RZ, 0x7610, R81 ;  /* 0x00007610ff517816 */ /* 0x000fe40000000051 */
[----:B-1----:R-:W-:-:S04]  /*3520*/  IADD3 R89, P6, PT, R9, R2, RZ ;  /* 0x0000000209597210 */ /* 0x002fc80007fde0ff */
[----:B0-----:R-:W-:Y:S01]  /*3530*/  LEA.HI.X.SX32 R7, R9, R3, 0x1, P6 ;  /* 0x0000000309077211 */ /* 0x001fe200030f0eff */
[----:B------:R-:W-:Y:S01]  /*3540*/  STL [R1+0x6b4], R89 ;  /* 0x0006b45901007387 */ /* 0x000fe20000100800 */
[----:B------:R-:W-:-:S05]  /*3550*/  @!P0 IMAD.MOV.U32 R6, RZ, RZ, R89 ;  /* 0x000000ffff068224 */ /* 0x000fca00078e0059 */
[----:B------:R0:W4:Y:S04]  /*3560*/  @!P0 LDG.E.U8 R81, desc[UR18][R6.64] ;  /* 0x0000001206518981 */ /* 0x000128000c1e1100 */
[----:B--2---:R1:W-:Y:S02]  /*3570*/  STL [R1+0x374], R85 ;  /* 0x0003745501007387 */ /* 0x0043e40000100800 */
[----:B-1----:R-:W-:-:S04]  /*3580*/  IADD3 R85, P6, PT, R8, R2, RZ ;  /* 0x0000000208557210 */ /* 0x002fc80007fde0ff */
[----:B------:R-:W-:Y:S01]  /*3590*/  LEA.HI.X.SX32 R8, R8, R3, 0x1, P6 ;  /* 0x0000000308087211 */ /* 0x000fe200030f0eff */
[----:B------:R1:W-:Y:S01]  /*35a0*/  STL [R1+0x6b0], R7 ;  /* 0x0006b00701007387 */ /* 0x0003e20000100800 */
[----:B0-----:R-:W-:-:S03]  /*35b0*/  @!P4 IMAD.MOV.U32 R6, RZ, RZ, R85 ;  /* 0x000000ffff06c224 */ /* 0x001fc600078e0055 */
[----:B-1----:R-:W-:-:S05]  /*35c0*/  @!P4 IMAD.MOV.U32 R7, RZ, RZ, R8 ;  /* 0x000000ffff07c224 */ /* 0x002fca00078e0008 */
[----:B------:R0:W2:Y:S01]  /*35d0*/  @!P4 LDG.E.U8 R132, desc[UR18][R6.64] ;  /* 0x000000120684c981 */ /* 0x0000a2000c1e1100 */
[----:B------:R-:W-:Y:S02]  /*35e0*/  IMAD R9, R36, 0x68, RZ ;  /* 0x0000006824097824 */ /* 0x000fe400078e02ff */
[----:B------:R-:W-:Y:S01]  /*35f0*/  VIADD R10, R15, 0xffffff87 ;  /* 0xffffff870f0a7836 */ /* 0x000fe20000000000 */
[----:B------:R1:W-:Y:S04]  /*3600*/  STL [R1+0x6ec], R85 ;  /* 0x0006ec5501007387 */ /* 0x0003e80000100800 */
[----:B------:R-:W3:Y:S04]  /*3610*/  LDL.LU R89, [R1+0xc38] ;  /* 0x000c380001597983 */ /* 0x000ee80000300800 */
[----:B------:R-:W-:Y:S01]  /*3620*/  STL [R1+0x6e8], R8 ;  /* 0x0006e80801007387 */ /* 0x000fe20000100800 */
[----:B------:R-:W-:-:S03]  /*3630*/  ISETP.GE.U32.AND P2, PT, R10, 0x7fffff08, PT ;  /* 0x7fffff080a00780c */ /* 0x000fc60003f46070 */
[----:B----4-:R4:W-:Y:S01]  /*3640*/  STL [R1+0x36c], R81 ;  /* 0x00036c5101007387 */ /* 0x0109e20000100800 */
[C---:B------:R-:W-:Y:S02]  /*3650*/  VIADD R10, R15.reuse, 0xfffffff6 ;  /* 0xfffffff60f0a7836 */ /* 0x040fe40000000000 */
[----:B0-----:R-:W-:Y:S01]  /*3660*/  VIADD R6, R15, 0xffffffee ;  /* 0xffffffee0f067836 */ /* 0x001fe20000000000 */
[----:B-1----:R-:W3:Y:S01]  /*3670*/  LDL.LU R85, [R1+0xc34] ;  /* 0x000c340001557983 */ /* 0x002ee20000300800 */
[----:B----4-:R-:W-:Y:S01]  /*3680*/  IADD3 R81, P6, PT, R9, R2, RZ ;  /* 0x0000000209517210 */ /* 0x010fe20007fde0ff */
[----:B------:R-:W-:-:S03]  /*3690*/  IMAD R8, R36, 0x70, RZ ;  /* 0x0000007024087824 */ /* 0x000fc600078e02ff */
[----:B------:R-:W-:Y:S01]  /*36a0*/  LEA.HI.X.SX32 R7, R9, R3, 0x1, P6 ;  /* 0x0000000309077211 */ /* 0x000fe200030f0eff */
[----:B------:R-:W-:Y:S01]  /*36b0*/  STL [R1+0x724], R81 ;  /* 0x0007245101007387 */ /* 0x000fe20000100800 */
[----:B------:R-:W-:Y:S02]  /*36c0*/  ISETP.GE.U32.AND P0, PT, R10, 0x7fffff77, PT ;  /* 0x7fffff770a00780c */ /* 0x000fe40003f06070 */
[----:B------:R-:W-:Y:S01]  /*36d0*/  PRMT R10, RZ, 0x7610, R10 ;  /* 0x00007610ff0a7816 */ /* 0x000fe2000000000a */
[----:B------:R-:W-:Y:S01]  /*36e0*/  STL [R1+0x720], R7 ;  /* 0x0007200701007387 */ /* 0x000fe20000100800 */
[----:B------:R-:W-:Y:S01]  /*36f0*/  ISETP.GE.U32.AND P4, PT, R6, 0x7fffff6f, PT ;  /* 0x7fffff6f0600780c */ /* 0x000fe20003f86070 */
[----:B------:R-:W-:-:S05]  /*3700*/  @!P5 IMAD.MOV.U32 R6, RZ, RZ, R81 ;  /* 0x000000ffff06d224 */ /* 0x000fca00078e0051 */
[----:B------:R0:W4:Y:S04]  /*3710*/  @!P5 LDG.E.U8 R10, desc[UR18][R6.64] ;  /* 0x00000012060ad981 */ /* 0x000128000c1e1100 */
[----:B--2---:R1:W-:Y:S02]  /*3720*/  STL [R1+0x3f4], R132 ;  /* 0x0003f48401007387 */ /* 0x0043e40000100800 */
[----:B-1----:R-:W-:-:S04]  /*3730*/  IADD3 R132, P6, PT, R8, R2, RZ ;  /* 0x0000000208847210 */ /* 0x002fc80007fde0ff */
[----:B0-----:R-:W-:Y:S01]  /*3740*/  LEA.HI.X.SX32 R7, R8, R3, 0x1, P6 ;  /* 0x0000000308077211 */ /* 0x001fe200030f0eff */
[----:B------:R-:W-:-:S05]  /*3750*/  @!P3 IMAD.MOV.U32 R6, RZ, RZ, R132 ;  /* 0x000000ffff06b224 */ /* 0x000fca00078e0084 */
[----:B------:R0:W2:Y:S01]  /*3760*/  @!P3 LDG.E.U8 R130, desc[UR18][R6.64] ;  /* 0x000000120682b981 */ /* 0x0000a2000c1e1100 */
[----:B------:R-:W-:-:S05]  /*3770*/  VIADD R9, R15, 0xffffffe6 ;  /* 0xffffffe60f097836 */ /* 0x000fca0000000000 */
[----:B------:R-:W-:Y:S01]  /*3780*/  ISETP.GE.U32.AND P5, PT, R9, 0x7fffff67, PT ;  /* 0x7fffff670900780c */ /* 0x000fe20003fa6070 */
[C---:B------:R-:W-:Y:S02]  /*3790*/  IMAD R9, R36.reuse, 0x78, RZ ;  /* 0x0000007824097824 */ /* 0x040fe400078e02ff */
[----:B------:R-:W-:-:S03]  /*37a0*/  IMAD R8, R36, 0x9, RZ ;  /* 0x0000000924087824 */ /* 0x000fc600078e02ff */
[CC--:B------:R-:W-:Y:S01]  /*37b0*/  IADD3 R81, P6, PT, R9.reuse, R2.reuse, RZ ;  /* 0x0000000209517210 */ /* 0x0c0fe20007fde0ff */
[----:B------:R-:W-:Y:S03]  /*37c0*/  STL [R1+0x75c], R132 ;  /* 0x00075c8401007387 */ /* 0x000fe60000100800 */
[----:B------:R-:W-:Y:S02]  /*37d0*/  LEA.HI.X.SX32 R9, R9, R3, 0x1, P6 ;  /* 0x0000000309097211 */ /* 0x000fe400030f0eff */
[----:B0-----:R-:W-:Y:S01]  /*37e0*/  IADD3 R6, P6, PT, R8, R2, RZ ;  /* 0x0000000208067210 */ /* 0x001fe20007fde0ff */
[----:B----4-:R-:W-:Y:S04]  /*37f0*/  STL [R1+0x380], R10 ;  /* 0x0003800a01007387 */ /* 0x010fe80000100800 */
[----:B------:R0:W-:Y:S04]  /*3800*/  STL [R1+0x758], R7 ;  /* 0x0007580701007387 */ /* 0x0001e80000100800 */
[----:B------:R-:W-:Y:S01]  /*3810*/  STL [R1+0x794], R81 ;  /* 0x0007945101007387 */ /* 0x000fe20000100800 */
[----:B------:R-:W-:-:S03]  /*3820*/  PRMT R69, RZ, 0x7610, R69 ;  /* 0x00007610ff457816 */ /* 0x000fc60000000045 */
[----:B------:R-:W-:Y:S01]  /*3830*/  STL [R1+0x790], R9 ;  /* 0x0007900901007387 */ /* 0x000fe20000100800 */
[----:B0-----:R-:W-:Y:S01]  /*3840*/  LEA.HI.X.SX32 R7, R8, R3, 0x1, P6 ;  /* 0x0000000308077211 */ /* 0x001fe200030f0eff */
[----:B------:R-:W-:-:S04]  /*3850*/  @!P2 IMAD.MOV.U32 R8, RZ, RZ, R81 ;  /* 0x000000ffff08a224 */ /* 0x000fc800078e0051 */
[----:B------:R-:W4:Y:S04]  /*3860*/  @!P0 LDG.E.U8 R11, desc[UR18][R6.64] ;  /* 0x00000012060b8981 */ /* 0x000f28000c1e1100 */
[----:B------:R0:W3:Y:S01]  /*3870*/  @!P2 LDG.E.U8 R69, desc[UR18][R8.64] ;  /* 0x000000120845a981 */ /* 0x0000e2000c1e1100 */
[C---:B------:R-:W-:Y:S02]  /*3880*/  VIADD R10, R15.reuse, 0xffffffde ;  /* 0xffffffde0f0a7836 */ /* 0x040fe40000000000 */
[----:B0-----:R-:W-:-:S05]  /*3890*/  VIADD R8, R15, 0xffffffce ;  /* 0xffffffce0f087836 */ /* 0x001fca0000000000 */
[----:B------:R-:W-:Y:S02]  /*38a0*/  ISETP.GE.U32.AND P0, PT, R8, 0x7fffff4f, PT ;  /* 0x7fffff4f0800780c */ /* 0x000fe40003f06070 */
[----:B------:R-:W-:Y:S01]  /*38b0*/  ISETP.GE.U32.AND P3, PT, R10, 0x7fffff5f, PT ;  /* 0x7fffff5f0a00780c */ /* 0x000fe20003f66070 */
[----:B------:R-:W-:-:S05]  /*38c0*/  VIADD R10, R15, 0xffffffd6 ;  /* 0xffffffd60f0a7836 */ /* 0x000fca0000000000 */
[----:B------:R-:W-:Y:S01]  /*38d0*/  ISETP.GE.U32.AND P2, PT, R10, 0x7fffff57, PT ;  /* 0x7fffff570a00780c */ /* 0x000fe20003f46070 */
[C---:B------:R-:W-:Y:S01]  /*38e0*/  IMAD R10, R36.reuse, 0x19, RZ ;  /* 0x00000019240a7824 */ /* 0x040fe200078e02ff */
[----:B------:R-:W-:Y:S01]  /*38f0*/  PRMT R73, RZ, 0x7610, R73 ;  /* 0x00007610ff497816 */ /* 0x000fe20000000049 */
[----:B--2---:R0:W-:Y:S02]  /*3900*/  STL [R1+0x3b8], R130 ;  /* 0x0003b88201007387 */ /* 0x0041e40000100800 */
[----:B0-----:R-:W-:-:S05]  /*3910*/  IMAD R130, R36, 0x11, RZ ;  /* 0x0000001124827824 */ /* 0x001fca00078e02ff */
[----:B------:R-:W-:-:S04]  /*3920*/  IADD3 R132, P6, PT, R130, R2, RZ ;  /* 0x0000000282847210 */ /* 0x000fc80007fde0ff */
[----:B------:R-:W-:Y:S01]  /*3930*/  LEA.HI.X.SX32 R130, R130, R3, 0x1, P6 ;  /* 0x0000000382827211 */ /* 0x000fe200030f0eff */
[----:B------:R-:W-:-:S04]  /*3940*/  @!P4 IMAD.MOV.U32 R8, RZ, RZ, R132 ;  /* 0x000000ffff08c224 */ /* 0x000fc800078e0084 */
[----:B------:R-:W-:-:S05]  /*3950*/  @!P4 IMAD.MOV.U32 R9, RZ, RZ, R130 ;  /* 0x000000ffff09c224 */ /* 0x000fca00078e0082 */
[----:B------:R0:W2:Y:S01]  /*3960*/  @!P4 LDG.E.U8 R12, desc[UR18][R8.64] ;  /* 0x00000012080cc981 */ /* 0x0000a2000c1e1100 */
[----:B------:R-:W-:-:S04]  /*3970*/  IADD3 R81, P6, PT, R10, R2, RZ ;  /* 0x000000020a517210 */ /* 0x000fc80007fde0ff */
[----:B0-----:R-:W-:Y:S01]  /*3980*/  LEA.HI.X.SX32 R9, R10, R3, 0x1, P6 ;  /* 0x000000030a097211 */ /* 0x001fe200030f0eff */
[----:B------:R-:W-:-:S05]  /*3990*/  @!P5 IMAD.MOV.U32 R8, RZ, RZ, R81 ;  /* 0x000000ffff08d224 */ /* 0x000fca00078e0051 */
[----:B------:R0:W3:Y:S04]  /*39a0*/  @!P5 LDG.E.U8 R73, desc[UR18][R8.64] ;  /* 0x000000120849d981 */ /* 0x0000e8000c1e1100 */
[----:B------:R-:W-:Y:S04]  /*39b0*/  STL [R1+0x9ec], R6 ;  /* 0x0009ec0601007387 */ /* 0x000fe80000100800 */
[----:B------:R-:W-:Y:S04]  /*39c0*/  STL [R1+0x9e8], R7 ;  /* 0x0009e80701007387 */ /* 0x000fe80000100800 */
[----:B----4-:R1:W-:Y:S04]  /*39d0*/  STL [R1+0x428], R11 ;  /* 0x0004280b01007387 */ /* 0x0103e80000100800 */
[----:B------:R-:W-:Y:S01]  /*39e0*/  STL [R1+0x9f4], R132 ;  /* 0x0009f48401007387 */ /* 0x000fe20000100800 */
[----:B-1----:R-:W-:-:S03]  /*39f0*/  VIADD R11, R15, 0xffffffc6 ;  /* 0xffffffc60f0b7836 */ /* 0x002fc60000000000 */
[----:B------:R-:W-:Y:S02]  /*3a00*/  STL [R1+0x9f0], R130 ;  /* 0x0009f08201007387 */ /* 0x000fe40000100800 */
[----:B------:R-:W-:Y:S01]  /*3a10*/  ISETP.GE.U32.AND P4, PT, R11, 0x7fffff47, PT ;  /* 0x7fffff470b00780c */ /* 0x000fe20003f86070 */
[C---:B------:R-:W-:Y:S01]  /*3a20*/  IMAD R11, R36.reuse, 0x21, RZ ;  /* 0x00000021240b7824 */ /* 0x040fe200078e02ff */
[----:B------:R1:W-:Y:S01]  /*3a30*/  STL [R1+0x94], R81 ;  /* 0x0000945101007387 */ /* 0x0003e20000100800 */
[----:B------:R-:W-:Y:S01]  /*3a40*/  IMAD R10, R36, 0x29, RZ ;  /* 0x00000029240a7824 */ /* 0x000fe200078e02ff */
[----:B------:R-:W-:Y:S02]  /*3a50*/  PRMT R77, RZ, 0x7610, R77 ;  /* 0x00007610ff4d7816 */ /* 0x000fe4000000004d */
[----:B------:R-:W-:Y:S02]  /*3a60*/  PRMT R106, RZ, 0x7610, R106 ;  /* 0x00007610ff6a7816 */ /* 0x000fe4000000006a */
[----:B------:R-:W-:Y:S01]  /*3a70*/  PRMT R65, RZ, 0x7610, R65 ;  /* 0x00007610ff417816 */ /* 0x000fe20000000041 */
[----:B--2---:R-:W-:Y:S04]  /*3a80*/  STL [R1+0x3f0], R12 ;  /* 0x0003f00c01007387 */ /* 0x004fe80000100800 */
[----:B------:R-:W-:Y:S04]  /*3a90*/  STL [R1+0x2c], R9 ;  /* 0x00002c0901007387 */ /* 0x000fe80000100800 */
[----:B---3--:R2:W-:Y:S04]  /*3aa0*/  STL [R1+0x368], R69 ;  /* 0x0003684501007387 */ /* 0x0085e80000100800 */
[----:B-1----:R-:W3:Y:S01]  /*3ab0*/  LDL.LU R81, [R1+0xc30] ;  /* 0x000c300001517983 */ /* 0x002ee20000300800 */
[----:B--2---:R-:W-:-:S04]  /*3ac0*/  IADD3 R69, P6, PT, R11, R2, RZ ;  /* 0x000000020b457210 */ /* 0x004fc80007fde0ff */
[----:B0-----:R-:W-:Y:S01]  /*3ad0*/  LEA.HI.X.SX32 R8, R11, R3, 0x1, P6 ;  /* 0x000000030b087211 */ /* 0x001fe200030f0eff */
[----:B------:R-:W-:Y:S01]  /*3ae0*/  IMAD.MOV.U32 R9, RZ, RZ, R69 ;  /* 0x000000ffff097224 */ /* 0x000fe200078e0045 */
[----:B------:R0:W-:Y:S04]  /*3af0*/  STL [R1+0xd4], R69 ;  /* 0x0000d44501007387 */ /* 0x0001e80000100800 */
[----:B------:R-:W-:Y:S01]  /*3b00*/  @!P3 LOP3.LUT R9, R9, R8, RZ, 0x3c, !PT ;  /* 0x000000080909b212 */ /* 0x000fe200078e3cff */
[----:B------:R1:W-:Y:S01]  /*3b10*/  STL [R1+0xd0], R8 ;  /* 0x0000d00801007387 */ /* 0x0003e20000100800 */
[----:B0-----:R-:W-:Y:S02]  /*3b20*/  IADD3 R69, P6, PT, R10, R2, RZ ;  /* 0x000000020a457210 */ /* 0x001fe40007fde0ff */
[----:B-1----:R-:W-:-:S03]  /*3b30*/  @!P3 LOP3.LUT R8, R9, R8, RZ, 0x3c, !PT ;  /* 0x000000080908b212 */ /* 0x002fc600078e3cff */
[----:B------:R-:W-:Y:S01]  /*3b40*/  STL [R1+0x544], R69 ;  /* 0x0005444501007387 */ /* 0x000fe20000100800 */
[----:B------:R-:W-:-:S03]  /*3b50*/  @!P3 LOP3.LUT R9, R9, R8, RZ, 0x3c, !PT ;  /* 0x000000080909b212 */ /* 0x000fc600078e3cff */
[----:B------:R0:W-:Y:S04]  /*3b60*/  STL [R1+0x3ec], R73 ;  /* 0x0003ec4901007387 */ /* 0x0001e80000100800 */
[----:B------:R1:W2:Y:S01]  /*3b70*/  @!P3 LDG.E.U8 R77, desc[UR18][R8.64] ;  /* 0x00000012084db981 */ /* 0x0002a2000c1e1100 */
[----:B0-----:R-:W-:Y:S01]  /*3b80*/  LEA.HI.X.SX32 R73, R10, R3, 0x1, P6 ;  /* 0x000000030a497211 */ /* 0x001fe200030f0eff */
[----:B-1----:R-:W-:-:S04]  /*3b90*/  @!P2 IMAD.MOV.U32 R8, RZ, RZ, R69 ;  /* 0x000000ffff08a224 */ /* 0x002fc800078e0045 */
[----:B------:R-:W-:-:S05]  /*3ba0*/  @!P2 IMAD.MOV.U32 R9, RZ, RZ, R73 ;  /* 0x000000ffff09a224 */ /* 0x000fca00078e0049 */
[----:B------:R0:W4:Y:S01]  /*3bb0*/  @!P2 LDG.E.U8 R106, desc[UR18][R8.64] ;  /* 0x00000012086aa981 */ /* 0x000122000c1e1100 */
[----:B------:R-:W-:-:S05]  /*3bc0*/  IMAD R11, R36, 0x31, RZ ;  /* 0x00000031240b7824 */ /* 0x000fca00078e02ff */
[----:B------:R-:W-:Y:S01]  /*3bd0*/  IADD3 R10, P6, PT, R11, R2, RZ ;  /* 0x000000020b0a7210 */ /* 0x000fe20007fde0ff */
[----:B0-----:R-:W-:-:S03]  /*3be0*/  VIADD R8, R15, 0xffffffae ;  /* 0xffffffae0f087836 */ /* 0x001fc60000000000 */
[----:B------:R-:W-:Y:S01]  /*3bf0*/  LEA.HI.X.SX32 R11, R11, R3, 0x1, P6 ;  /* 0x000000030b0b7211 */ /* 0x000fe200030f0eff */
[----:B------:R-:W-:Y:S01]  /*3c00*/  IMAD.MOV.U32 R9, RZ, RZ, R10 ;  /* 0x000000ffff097224 */ /* 0x000fe200078e000a */
[----:B------:R-:W-:-:S03]  /*3c10*/  ISETP.GE.U32.AND P2, PT, R8, 0x7fffff2f, PT ;  /* 0x7fffff2f0800780c */ /* 0x000fc60003f46070 */
[----:B------:R-:W-:-:S05]  /*3c20*/  IMAD.MOV.U32 R8, RZ, RZ, R11 ;  /* 0x000000ffff087224 */ /* 0x000fca00078e000b */
[----:B------:R-:W-:-:S04]  /*3c30*/  @!P0 LOP3.LUT R9, R9, R8, RZ, 0x3c, !PT ;  /* 0x0000000809098212 */ /* 0x000fc800078e3cff */
[----:B------:R-:W-:-:S04]  /*3c40*/  @!P0 LOP3.LUT R8, R9, R8, RZ, 0x3c, !PT ;  /* 0x0000000809088212 */ /* 0x000fc800078e3cff */
[----:B------:R-:W-:-:S05]  /*3c50*/  @!P0 LOP3.LUT R9, R9, R8, RZ, 0x3c, !PT ;  /* 0x0000000809098212 */ /* 0x000fca00078e3cff */
[----:B------:R0:W3:Y:S01]  /*3c60*/  @!P0 LDG.E.U8 R65, desc[UR18][R8.64] ;  /* 0x0000001208418981 */ /* 0x0000e2000c1e1100 */
[----:B------:R-:W-:-:S05]  /*3c70*/  VIADD R12, R15, 0xffffffbe ;  /* 0xffffffbe0f0c7836 */ /* 0x000fca0000000000 */
[----:B------:R-:W-:Y:S01]  /*3c80*/  ISETP.GE.U32.AND P5, PT, R12, 0x7fffff3f, PT ;  /* 0x7fffff3f0c00780c */ /* 0x000fe20003fa6070 */
[----:B------:R-:W-:-:S05]  /*3c90*/  VIADD R12, R15, 0xffffffb6 ;  /* 0xffffffb60f0c7836 */ /* 0x000fca0000000000 */
[----:B------:R-:W-:Y:S02]  /*3ca0*/  ISETP.GE.U32.AND P3, PT, R12, 0x7fffff37, PT ;  /* 0x7fffff370c00780c */ /* 0x000fe40003f66070 */
[----:B------:R-:W-:Y:S02]  /*3cb0*/  PRMT R61, RZ, 0x7610, R61 ;  /* 0x00007610ff3d7816 */ /* 0x000fe4000000003d */
[----:B------:R-:W-:Y:S01]  /*3cc0*/  PRMT R160, RZ, 0x7610, R160 ;  /* 0x00007610ffa07816 */ /* 0x000fe200000000a0 */
[----:B--2---:R1:W-:Y:S04]  /*3cd0*/  STL [R1+0x3f8], R77 ;  /* 0x0003f84d01007387 */ /* 0x0043e80000100800 */
[----:B-1----:R-:W2:Y:S04]  /*3ce0*/  LDL.LU R77, [R1+0xc2c] ;  /* 0x000c2c00014d7983 */ /* 0x002ea80000300800 */
[----:B------:R1:W-:Y:S04]  /*3cf0*/  STL [R1+0x540], R73 ;  /* 0x0005404901007387 */ /* 0x0003e80000100800 */
[----:B-1----:R-:W2:Y:S04]  /*3d00*/  LDL.LU R73, [R1+0xc28] ;  /* 0x000c280001497983 */ /* 0x002ea80000300800 */
[----:B------:R-:W2:Y:S04]  /*3d10*/  LDL.LU R69, [R1+0xc24] ;  /* 0x000c240001457983 */ /* 0x000ea80000300800 */
[----:B----4-:R1:W-:Y:S04]  /*3d20*/  STL [R1+0x478], R106 ;  /* 0x0004786a01007387 */ /* 0x0103e80000100800 */
[----:B-1----:R-:W4:Y:S04]  /*3d30*/  LDL.LU R106, [R1+0xc20] ;  /* 0x000c2000016a7983 */ /* 0x002f280000300800 */
[----:B------:R1:W-:Y:S02]  /*3d40*/  STL [R1+0x584], R10 ;  /* 0x0005840a01007387 */ /* 0x0003e40000100800 */
[----:B-1----:R-:W-:-:S05]  /*3d50*/  IMAD R10, R36, 0x39, RZ ;  /* 0x00000039240a7824 */ /* 0x002fca00078e02ff */
[----:B------:R-:W-:-:S04]  /*3d60*/  IADD3 R12, P6, PT, R10, R2, RZ ;  /* 0x000000020a0c7210 */ /* 0x000fc80007fde0ff */
        /* <DEDUP_REMOVED lines=11> */
[----:B------:R-:W-:Y:S01]  /*3e20*/  IMAD R11, R36, 0x41, RZ ;  /* 0x00000041240b7824 */ /* 0x000fe200078e02ff */
[----:B---3--:R1:W-:Y:S04]  /*3e30*/  STL [R1+0x43c], R65 ;  /* 0x00043c4101007387 */ /* 0x0083e80000100800 */
[----:B-1----:R-:W-:-:S04]  /*3e40*/  IADD3 R65, P6, PT, R11, R2, RZ ;  /* 0x000000020b417210 */ /* 0x002fc80007fde0ff */
[----:B0-----:R-:W-:Y:S01]  /*3e50*/  LEA.HI.X.SX32 R9, R11, R3, 0x1, P6 ;  /* 0x000000030b097211 */ /* 0x001fe200030f0eff */
[----:B------:R-:W-:-:S05]  /*3e60*/  @!P5 IMAD.MOV.U32 R8, RZ, RZ, R65 ;  /* 0x000000ffff08d224 */ /* 0x000fca00078e0041 */
[----:B------:R0:W3:Y:S01]  /*3e70*/  @!P5 LDG.E.U8 R160, desc[UR18][R8.64] ;  /* 0x0000001208a0d981 */ /* 0x0000e2000c1e1100 */
[----:B------:R-:W-:-:S03]  /*3e80*/  IMAD R10, R36, 0x49, RZ ;  /* 0x00000049240a7824 */ /* 0x000fc600078e02ff */
[----:B------:R-:W-:Y:S01]  /*3e90*/  STL [R1+0x604], R65 ;  /* 0x0006044101007387 */ /* 0x000fe20000100800 */
[----:B------:R-:W-:Y:S02]  /*3ea0*/  VIADD R12, R15, 0xffffff9e ;  /* 0xffffff9e0f0c7836 */ /* 0x000fe40000000000 */
[----:B------:R-:W-:-:S03]  /*3eb0*/  IMAD R11, R36, 0x51, RZ ;  /* 0x00000051240b7824 */ /* 0x000fc600078e02ff */
[----:B------:R-:W-:Y:S01]  /*3ec0*/  ISETP.GE.U32.AND P4, PT, R12, 0x7fffff1f, PT ;  /* 0x7fffff1f0c00780c */ /* 0x000fe20003f86070 */
[----:B------:R-:W-:-:S05]  /*3ed0*/  VIADD R12, R15, 0xffffff96 ;  /* 0xffffff960f0c7836 */ /* 0x000fca0000000000 */
[----:B------:R-:W-:Y:S02]  /*3ee0*/  ISETP.GE.U32.AND P5, PT, R12, 0x7fffff17, PT ;  /* 0x7fffff170c00780c */ /* 0x000fe40003fa6070 */
[----:B------:R-:W-:Y:S01]  /*3ef0*/  PRMT R12, RZ, 0x7610, R12 ;  /* 0x00007610ff0c7816 */ /* 0x000fe2000000000c */
[----:B--2---:R1:W-:Y:S02]  /*3f00*/  STL [R1+0x434], R61 ;  /* 0x0004343d01007387 */ /* 0x0043e40000100800 */
[----:B-1----:R-:W-:-:S04]  /*3f10*/  IADD3 R61, P6, PT, R10, R2, RZ ;  /* 0x000000020a3d7210 */ /* 0x002fc80007fde0ff */
[----:B------:R-:W-:Y:S01]  /*3f20*/  LEA.HI.X.SX32 R10, R10, R3, 0x1, P6 ;  /* 0x000000030a0a7211 */ /* 0x000fe200030f0eff */
[----:B------:R1:W-:Y:S01]  /*3f30*/  STL [R1+0x600], R9 ;  /* 0x0006000901007387 */ /* 0x0003e20000100800 */
[----:B0-----:R-:W-:-:S03]  /*3f40*/  @!P3 IMAD.MOV.U32 R8, RZ, RZ, R61 ;  /* 0x000000ffff08b224 */ /* 0x001fc600078e003d */
[----:B-1----:R-:W-:-:S05]  /*3f50*/  @!P3 IMAD.MOV.U32 R9, RZ, RZ, R10 ;  /* 0x000000ffff09b224 */ /* 0x002fca00078e000a */
[----:B------:R0:W2:Y:S04]  /*3f60*/  @!P3 LDG.E.U8 R138, desc[UR18][R8.64] ;  /* 0x00000012088ab981 */ /* 0x0000a8000c1e1100 */
[----:B------:R1:W-:Y:S04]  /*3f70*/  STL [R1+0x644], R61 ;  /* 0x0006443d01007387 */ /* 0x0003e80000100800 */
[----:B------:R-:W4:Y:S01]  /*3f80*/  LDL.LU R65, [R1+0xc1c] ;  /* 0x000c1c0001417983 */ /* 0x000f220000300800 */
[----:B0-----:R-:W-:-:S03]  /*3f90*/  VIADD R8, R15, 0xffffff8e ;  /* 0xffffff8e0f087836 */ /* 0x001fc60000000000 */
[----:B------:R-:W-:Y:S04]  /*3fa0*/  STL [R1+0x640], R10 ;  /* 0x0006400a01007387 */ /* 0x000fe80000100800 */
[----:B---3--:R0:W-:Y:S01]  /*3fb0*/  STL [R1+0x468], R160 ;  /* 0x000468a001007387 */ /* 0x0081e20000100800 */
[----:B------:R-:W-:-:S03]  /*3fc0*/  ISETP.GE.U32.AND P3, PT, R8, 0x7fffff0f, PT ;  /* 0x7fffff0f0800780c */ /* 0x000fc60003f66070 */
[----:B-1----:R-:W3:Y:S01]  /*3fd0*/  LDL.LU R61, [R1+0xc18] ;  /* 0x000c1800013d7983 */ /* 0x002ee20000300800 */
[----:B0-----:R-:W-:-:S04]  /*3fe0*/  IADD3 R160, P6, PT, R11, R2, RZ ;  /* 0x000000020ba07210 */ /* 0x001fc80007fde0ff */
[----:B------:R-:W-:Y:S01]  /*3ff0*/  LEA.HI.X.SX32 R9, R11, R3, 0x1, P6 ;  /* 0x000000030b097211 */ /* 0x000fe200030f0eff */
[----:B------:R-:W-:-:S05]  /*4000*/  @!P2 IMAD.MOV.U32 R8, RZ, RZ, R160 ;  /* 0x000000ffff08a224 */ /* 0x000fca00078e00a0 */
[----:B------:R0:W3:Y:S01]  /*4010*/  @!P2 LDG.E.U8 R12, desc[UR18][R8.64] ;  /* 0x00000012080ca981 */ /* 0x0000e2000c1e1100 */
[----:B------:R-:W-:-:S03]  /*4020*/  IMAD R10, R36, 0x59, RZ ;  /* 0x00000059240a7824 */ /* 0x000fc600078e02ff */
[----:B------:R-:W-:Y:S04]  /*4030*/  STL [R1+0x684], R160 ;  /* 0x000684a001007387 */ /* 0x000fe80000100800 */
[----:B------:R-:W-:Y:S01]  /*4040*/  STL [R1+0x680], R9 ;  /* 0x0006800901007387 */ /* 0x000fe20000100800 */
[----:B------:R-:W-:-:S05]  /*4050*/  VIADD R11, R15, 0xffffff86 ;  /* 0xffffff860f0b7836 */ /* 0x000fca0000000000 */
[----:B------:R-:W-:Y:S01]  /*4060*/  ISETP.GE.U32.AND P2, PT, R11, 0x7fffff07, PT ;  /* 0x7fffff070b00780c */ /* 0x000fe20003f46070 */
[----:B------:R-:W-:Y:S01]  /*4070*/  IMAD R11, R36, 0x61, RZ ;  /* 0x00000061240b7824 */ /* 0x000fe200078e02ff */
[----:B--2---:R1:W-:Y:S02]  /*4080*/  STL [R1+0x4b4], R138 ;  /* 0x0004b48a01007387 */ /* 0x0043e40000100800 */
[----:B-1----:R-:W-:-:S04]  /*4090*/  IADD3 R138, P6, PT, R10, R2, RZ ;  /* 0x000000020a8a7210 */ /* 0x002fc80007fde0ff */
[----:B0-----:R-:W-:Y:S01]  /*40a0*/  LEA.HI.X.SX32 R9, R10, R3, 0x1, P6 ;  /* 0x000000030a097211 */ /* 0x001fe200030f0eff */
[----:B------:R-:W-:-:S05]  /*40b0*/  @!P0 IMAD.MOV.U32 R8, RZ, RZ, R138 ;  /* 0x000000ffff088224 */ /* 0x000fca00078e008a */
[----:B------:R0:W2:Y:S01]  /*40c0*/  @!P0 LDG.E.U8 R135, desc[UR18][R8.64] ;  /* 0x0000001208878981 */ /* 0x0000a2000c1e1100 */
[----:B------:R-:W-:-:S03]  /*40d0*/  IADD3 R160, P6, PT, R11, R2, RZ ;  /* 0x000000020ba07210 */ /* 0x000fc60007fde0ff */
[----:B------:R-:W-:Y:S02]  /*40e0*/  STL [R1+0x6bc], R138 ;  /* 0x0006bc8a01007387 */ /* 0x000fe40000100800 */
[----:B0-----:R-:W-:Y:S02]  /*40f0*/  @!P4 IMAD.MOV.U32 R8, RZ, RZ, R160 ;  /* 0x000000ffff08c224 */ /* 0x001fe400078e00a0 */
[----:B---3--:R-:W-:Y:S04]  /*4100*/  STL [R1+0x4a4], R12 ;  /* 0x0004a40c01007387 */ /* 0x008fe80000100800 */
[----:B------:R0:W-:Y:S02]  /*4110*/  STL [R1+0x6b8], R9 ;  /* 0x0006b80901007387 */ /* 0x0001e40000100800 */
[----:B0-----:R-:W-:-:S05]  /*4120*/  LEA.HI.X.SX32 R9, R11, R3, 0x1, P6 ;  /* 0x000000030b097211 */ /* 0x001fca00030f0eff */
[----:B------:R0:W3:Y:S01]  /*4130*/  @!P4 LDG.E.U8 R28, desc[UR18][R8.64] ;  /* 0x00000012081cc981 */ /* 0x0000e2000c1e1100 */
[----:B------:R-:W-:-:S03]  /*4140*/  IMAD R10, R36, 0x69, RZ ;  /* 0x00000069240a7824 */ /* 0x000fc600078e02ff */
[----:B------:R-:W-:Y:S01]  /*4150*/  STL [R1+0x6f4], R160 ;  /* 0x0006f4a001007387 */ /* 0x000fe20000100800 */
[----:B------:R-:W-:Y:S01]  /*4160*/  PRMT R115, RZ, 0x7610, R115 ;  /* 0x00007610ff737816 */ /* 0x000fe20000000073 */
[----:B------:R-:W-:Y:S02]  /*4170*/  IMAD R11, R36, 0x71, RZ ;  /* 0x00000071240b7824 */ /* 0x000fe400078e02ff */
[----:B------:R-:W-:-:S05]  /*4180*/  VIADD R12, R15, 0xfffffffe ;  /* 0xfffffffe0f0c7836 */ /* 0x000fca0000000000 */
        /* <DEDUP_REMOVED lines=9> */
[----:B-1----:R-:W-:Y:S01]  /*4220*/  @!P5 IMAD.MOV.U32 R9, RZ, RZ, R138 ;  /* 0x000000ffff09d224 */ /* 0x002fe200078e008a */
[----:B------:R-:W-:Y:S04]  /*4230*/  STL [R1+0x72c], R135 ;  /* 0x00072c8701007387 */ /* 0x000fe80000100800 */
[----:B------:R0:W2:Y:S04]  /*4240*/  @!P5 LDG.E.U8 R115, desc[UR18][R8.64] ;  /* 0x000000120873d981 */ /* 0x0000a8000c1e1100 */
[----:B------:R-:W-:Y:S04]  /*4250*/  STL [R1+0x728], R138 ;  /* 0x0007288a01007387 */ /* 0x000fe80000100800 */
[----:B---3--:R1:W-:Y:S01]  /*4260*/  STL [R1+0x4b0], R28 ;  /* 0x0004b01c01007387 */ /* 0x0083e20000100800 */
[----:B0-----:R-:W-:Y:S01]  /*4270*/  VIADD R8, R15, 0xfffffff5 ;  /* 0xfffffff50f087836 */ /* 0x001fe20000000000 */
[----:B-1----:R-:W-:-:S04]  /*4280*/  IADD3 R28, P6, PT, R11, R2, RZ ;  /* 0x000000020b1c7210 */ /* 0x002fc80007fde0ff */
[----:B------:R-:W-:Y:S02]  /*4290*/  LEA.HI.X.SX32 R135, R11, R3, 0x1, P6 ;  /* 0x000000030b877211 */ /* 0x000fe400030f0eff */
[----:B------:R-:W-:Y:S01]  /*42a0*/  ISETP.GE.U32.AND P5, PT, R8, 0x7fffff76, PT ;  /* 0x7fffff760800780c */ /* 0x000fe20003fa6070 */
[----:B------:R-:W-:Y:S02]  /*42b0*/  @!P3 IMAD.MOV.U32 R8, RZ, RZ, R28 ;  /* 0x000000ffff08b224 */ /* 0x000fe400078e001c */
[----:B------:R-:W-:-:S05]  /*42c0*/  @!P3 IMAD.MOV.U32 R9, RZ, RZ, R135 ;  /* 0x000000ffff09b224 */ /* 0x000fca00078e0087 */
[----:B------:R0:W3:Y:S01]  /*42d0*/  @!P3 LDG.E.U8 R12, desc[UR18][R8.64] ;  /* 0x00000012080cb981 */ /* 0x0000e2000c1e1100 */
[----:B------:R-:W-:-:S03]  /*42e0*/  IMAD R10, R36, 0x79, RZ ;  /* 0x00000079240a7824 */ /* 0x000fc600078e02ff */
[----:B------:R1:W-:Y:S04]  /*42f0*/  STL [R1+0x764], R28 ;  /* 0x0007641c01007387 */ /* 0x0003e80000100800 */
[----:B------:R-:W-:Y:S01]  /*4300*/  STL [R1+0x760], R135 ;  /* 0x0007608701007387 */ /* 0x000fe20000100800 */
[----:B------:R-:W-:Y:S01]  /*4310*/  VIADD R11, R15, 0xffffffed ;  /* 0xffffffed0f0b7836 */ /* 0x000fe20000000000 */
[----:B------:R-:W-:-:S04]  /*4320*/  PRMT R114, RZ, 0x7610, R114 ;  /* 0x00007610ff727816 */ /* 0x000fc80000000072 */
[----:B------:R-:W-:Y:S01]  /*4330*/  ISETP.GE.U32.AND P3, PT, R11, 0x7fffff6e, PT ;  /* 0x7fffff6e0b00780c */ /* 0x000fe20003f66070 */
[----:B-1----:R-:W-:Y:S02]  /*4340*/  IMAD.MOV.U32 R28, RZ, RZ, R13 ;  /* 0x000000ffff1c7224 */ /* 0x002fe400078e000d */
[----:B------:R-:W-:Y:S01]  /*4350*/  VIADD R13, R15, 0xffffffe5 ;  /* 0xffffffe50f0d7836 */ /* 0x000fe20000000000 */
[----:B------:R-:W-:Y:S01]  /*4360*/  PRMT R57, RZ, 0x7610, R57 ;  /* 0x00007610ff397816 */ /* 0x000fe20000000039 */
[----:B--2---:R1:W-:Y:S02]  /*4370*/  STL [R1+0x4ec], R115 ;  /* 0x0004ec7301007387 */ /* 0x0043e40000100800 */
[----:B-1----:R-:W-:-:S04]  /*4380*/  IADD3 R115, P6, PT, R10, R2, RZ ;  /* 0x000000020a737210 */ /* 0x002fc80007fde0ff */
[----:B------:R-:W-:Y:S02]  /*4390*/  LEA.HI.X.SX32 R10, R10, R3, 0x1, P6 ;  /* 0x000000030a0a7211 */ /* 0x000fe400030f0eff */
[----:B0-----:R-:W-:-:S04]  /*43a0*/  IADD3 R8, P6, PT, R2, R36, RZ ;  /* 0x0000002402087210 */ /* 0x001fc80007fde0ff */
[----:B------:R-:W-:Y:S01]  /*43b0*/  LEA.HI.X.SX32 R9, R36, R3, 0x1, P6 ;  /* 0x0000000324097211 */ /* 0x000fe200030f0eff */
[----:B------:R-:W-:Y:S01]  /*43c0*/  STL [R1+0x79c], R115 ;  /* 0x00079c7301007387 */ /* 0x000fe20000100800 */
[----:B------:R-:W-:-:S03]  /*43d0*/  @!P2 IMAD.MOV.U32 R11, RZ, RZ, R10 ;  /* 0x000000ffff0ba224 */ /* 0x000fc600078e000a */
[----:B------:R-:W2:Y:S04]  /*43e0*/  @!P0 LDG.E.U8 R14, desc[UR18][R8.64] ;  /* 0x00000012080e8981 */ /* 0x000ea8000c1e1100 */
[----:B------:R0:W-:Y:S04]  /*43f0*/  STL [R1+0x798], R10 ;  /* 0x0007980a01007387 */ /* 0x0001e80000100800 */
[----:B---3--:R1:W-:Y:S01]  /*4400*/  STL [R1+0x4e4], R12 ;  /* 0x0004e40c01007387 */ /* 0x0083e20000100800 */
[----:B0-----:R-:W-:Y:S02]  /*4410*/  @!P2 IMAD.MOV.U32 R10, RZ, RZ, R115 ;  /* 0x000000ffff0aa224 */ /* 0x001fe400078e0073 */
[----:B-1----:R-:W-:-:S03]  /*4420*/  IMAD.SHL.U32 R12, R36, 0x2, RZ ;  /* 0x00000002240c7824 */ /* 0x002fc600078e00ff */
[----:B------:R0:W3:Y:S01]  /*4430*/  @!P2 LDG.E.U8 R114, desc[UR18][R10.64] ;  /* 0x000000120a72a981 */ /* 0x0000e2000c1e1100 */
[----:B------:R-:W-:Y:S01]  /*4440*/  ISETP.GE.U32.AND P2, PT, R13, 0x7fffff66, PT ;  /* 0x7fffff660d00780c */ /* 0x000fe20003f46070 */
[----:B------:R-:W-:Y:S01]  /*4450*/  IMAD R13, R36, 0xa, RZ ;  /* 0x0000000a240d7824 */ /* 0x000fe200078e02ff */
[----:B0-----:R-:W-:-:S04]  /*4460*/  IADD3 R10, P6, PT, R12, R2, RZ ;  /* 0x000000020c0a7210 */ /* 0x001fc80007fde0ff */
[----:B------:R-:W-:Y:S02]  /*4470*/  LEA.HI.X.SX32 R11, R12, R3, 0x1, P6 ;  /* 0x000000030c0b7211 */ /* 0x000fe400030f0eff */
[----:B------:R-:W-:-:S04]  /*4480*/  IADD3 R12, P6, PT, R13, R2, RZ ;  /* 0x000000020d0c7210 */ /* 0x000fc80007fde0ff */
[----:B------:R-:W-:-:S05]  /*4490*/  LEA.HI.X.SX32 R13, R13, R3, 0x1, P6 ;  /* 0x000000030d0d7211 */ /* 0x000fca00030f0eff */
[----:B------:R0:W4:Y:S04]  /*44a0*/  @!P5 LDG.E.U8 R57, desc[UR18][R12.64] ;  /* 0x000000120c39d981 */ /* 0x000128000c1e1100 */
[----:B------:R-:W-:Y:S04]  /*44b0*/  STL [R1+0x9fc], R8 ;  /* 0x0009fc0801007387 */ /* 0x000fe80000100800 */
[----:B------:R-:W-:Y:S01]  /*44c0*/  STL [R1+0x9f8], R9 ;  /* 0x0009f80901007387 */ /* 0x000fe20000100800 */
[----:B------:R-:W-:Y:S01]  /*44d0*/  PRMT R113, RZ, 0x7610, R113 ;  /* 0x00007610ff717816 */ /* 0x000fe20000000071 */
[----:B------:R-:W-:-:S05]  /*44e0*/  IMAD R135, R36, 0x12, RZ ;  /* 0x0000001224877824 */ /* 0x000fca00078e02ff */
[----:B------:R-:W4:Y:S01]  /*44f0*/  @!P4 LDG.E.U8 R113, desc[UR18][R10.64] ;  /* 0x000000120a71c981 */ /* 0x000f22000c1e1100 */
[----:B------:R-:W-:-:S04]  /*4500*/  IADD3 R138, P6, PT, R135, R2, RZ ;  /* 0x00000002878a7210 */ /* 0x000fc80007fde0ff */
[----:B------:R-:W-:Y:S02]  /*4510*/  LEA.HI.X.SX32 R135, R135, R3, 0x1, P6 ;  /* 0x0000000387877211 */ /* 0x000fe400030f0eff */
[----:B------:R-:W-:Y:S01]  /*4520*/  PRMT R117, RZ, 0x7610, R117 ;  /* 0x00007610ff757816 */ /* 0x000fe20000000075 */
[----:B--2---:R1:W-:Y:S02]  /*4530*/  STL [R1+0x4f0], R14 ;  /* 0x0004f00e01007387 */ /* 0x0043e40000100800 */
[----:B-1----:R-:W-:-:S05]  /*4540*/  VIADD R14, R15, 0xffffffdd ;  /* 0xffffffdd0f0e7836 */ /* 0x002fca0000000000 */
[----:B------:R-:W-:Y:S01]  /*4550*/  ISETP.GE.U32.AND P0, PT, R14, 0x7fffff5e, PT ;  /* 0x7fffff5e0e00780c */ /* 0x000fe20003f06070 */
[----:B------:R-:W-:-:S05]  /*4560*/  VIADD R14, R15, 0xffffffd5 ;  /* 0xffffffd50f0e7836 */ /* 0x000fca0000000000 */
[----:B------:R-:W-:Y:S01]  /*4570*/  ISETP.GE.U32.AND P4, PT, R14, 0x7fffff56, PT ;  /* 0x7fffff560e00780c */ /* 0x000fe20003f86070 */
[----:B------:R-:W-:Y:S01]  /*4580*/  IMAD R14, R36, 0x1a, RZ ;  /* 0x0000001a240e7824 */ /* 0x000fe200078e02ff */
[----:B------:R-:W-:Y:S01]  /*4590*/  STL [R1+0xa04], R10 ;  /* 0x000a040a01007387 */ /* 0x000fe20000100800 */
[----:B------:R-:W-:-:S03]  /*45a0*/  VIADD R15, R15, 0xffffffcd ;  /* 0xffffffcd0f0f7836 */ /* 0x000fc60000000000 */
[----:B------:R-:W-:Y:S01]  /*45b0*/  IADD3 R160, P6, PT, R14, R2, RZ ;  /* 0x000000020ea07210 */ /* 0x000fe20007fde0ff */
[----:B------:R-:W-:Y:S04]  /*45c0*/  STL [R1+0xa00], R11 ;  /* 0x000a000b01007387 */ /* 0x000fe80000100800 */
[----:B---3--:R-:W-:Y:S04]  /*45d0*/  STL [R1+0x4c0], R114 ;  /* 0x0004c07201007387 */ /* 0x008fe80000100800 */
[----:B------:R0:W-:Y:S01]  /*45e0*/  STL [R1+0xa0c], R12 ;  /* 0x000a0c0c01007387 */ /* 0x0001e20000100800 */
[----:B------:R-:W-:-:S03]  /*45f0*/  ISETP.GE.U32.AND P5, PT, R15, 0x7fffff4e, PT ;  /* 0x7fffff4e0f00780c */ /* 0x000fc60003fa6070 */
[----:B------:R1:W-:Y:S01]  /*4600*/  STL [R1+0xa08], R13 ;  /* 0x000a080d01007387 */ /* 0x0003e20000100800 */
[----:B------:R-:W-:-:S03]  /*4610*/  @!P3 IMAD.MOV.U32 R15, RZ, RZ, R135 ;  /* 0x000000ffff0fb224 */ /* 0x000fc600078e0087 */
[----:B------:R-:W-:Y:S01]  /*4620*/  STL [R1+0x9c], R160 ;  /* 0x00009ca001007387 */ /* 0x000fe20000100800 */
[----:B0-----:R-:W0:Y:S03]  /*4630*/  LDC R12, c[0x0][0x3a0] ;  /* 0x0000e800ff0c7b82 */ /* 0x001e260000000800 */
[----:B----4-:R2:W-:Y:S01]  /*4640*/  STL [R1+0x4ac], R57 ;  /* 0x0004ac3901007387 */ /* 0x0105e20000100800 */
[----:B-1----:R-:W-:Y:S02]  /*4650*/  PRMT R13, RZ, 0x7610, R13 ;  /* 0x00007610ff0d7816 */ /* 0x002fe4000000000d */
[----:B--2---:R-:W-:Y:S01]  /*4660*/  LEA.HI.X.SX32 R57, R14, R3, 0x1, P6 ;  /* 0x000000030e397211 */ /* 0x004fe200030f0eff */
[----:B------:R-:W-:-:S05]  /*4670*/  @!P3 IMAD.MOV.U32 R14, RZ, RZ, R138 ;  /* 0x000000ffff0eb224 */ /* 0x000fca00078e008a */
[----:B------:R1:W2:Y:S02]  /*4680*/  @!P3 LDG.E.U8 R13, desc[UR18][R14.64] ;  /* 0x000000120e0db981 */ /* 0x0002a4000c1e1100 */
[----:B-1----:R-:W-:Y:S02]  /*4690*/  @!P2 IMAD.MOV.U32 R14, RZ, RZ, R160 ;  /* 0x000000ffff0ea224 */ /* 0x002fe400078e00a0 */
[----:B------:R-:W-:-:S05]  /*46a0*/  @!P2 IMAD.MOV.U32 R15, RZ, RZ, R57 ;  /* 0x000000ffff0fa224 */ /* 0x000fca00078e0039 */
[----:B------:R1:W3:Y:S01]  /*46b0*/  @!P2 LDG.E.U8 R117, desc[UR18][R14.64] ;  /* 0x000000120e75a981 */ /* 0x0002e2000c1e1100 */
[----:B------:R-:W-:Y:S02]  /*46c0*/  IMAD.MOV.U32 R114, RZ, RZ, R16 ;  /* 0x000000ffff727224 */ /* 0x000fe400078e0010 */
[----:B------:R-:W-:Y:S01]  /*46d0*/  IMAD R16, R36, 0x22, RZ ;  /* 0x0000002224107824 */ /* 0x000fe200078e02ff */
[----:B------:R-:W-:Y:S01]  /*46e0*/  STL [R1+0xa14], R138 ;  /* 0x000a148a01007387 */ /* 0x000fe20000100800 */
[----:B------:R-:W-:-:S03]  /*46f0*/  IMAD.MOV.U32 R115, RZ, RZ, R17 ;  /* 0x000000ffff737224 */ /* 0x000fc600078e0011 */
[----:B------:R-:W-:Y:S01]  /*4700*/  STL [R1+0xa10], R135 ;  /* 0x000a108701007387 */ /* 0x000fe20000100800 */
[----:B0-----:R-:W-:-:S03]  /*4710*/  VIADD R17, R12, 0xffffffc5 ;  /* 0xffffffc50c117836 */ /* 0x001fc60000000000 */
[----:B------:R-:W-:Y:S04]  /*4720*/  STL [R1+0x98], R57 ;  /* 0x0000983901007387 */ /* 0x000fe80000100800 */
[----:B------:R0:W-:Y:S01]  /*4730*/  STL [R1+0x4bc], R113 ;  /* 0x0004bc7101007387 */ /* 0x0001e20000100800 */
[----:B-1----:R-:W-:Y:S01]  /*4740*/  VIADD R14, R12, 0xffffffbd ;  /* 0xffffffbd0c0e7836 */ /* 0x002fe20000000000 */
[----:B------:R-:W-:Y:S01]  /*4750*/  ISETP.GE.U32.AND P3, PT, R17, 0x7fffff46, PT ;  /* 0x7fffff461100780c */ /* 0x000fe20003f66070 */
[----:B------:R-:W-:Y:S01]  /*4760*/  IMAD R17, R36, 0x2a, RZ ;  /* 0x0000002a24117824 */ /* 0x000fe200078e02ff */
[----:B0-----:R-:W-:-:S04]  /*4770*/  IADD3 R113, P6, PT, R16, R2, RZ ;  /* 0x0000000210717210 */ /* 0x001fc80007fde0ff */
[----:B------:R-:W-:Y:S02]  /*4780*/  LEA.HI.X.SX32 R160, R16, R3, 0x1, P6 ;  /* 0x0000000310a07211 */ /* 0x000fe400030f0eff */
[----:B------:R-:W-:Y:S02]  /*4790*/  PRMT R10, RZ, 0x7610, R10 ;  /* 0x00007610ff0a7816 */ /* 0x000fe4000000000a */
[----:B------:R-:W-:Y:S01]  /*47a0*/  ISETP.GE.U32.AND P2, PT, R14, 0x7fffff3e, PT ;  /* 0x7fffff3e0e00780c */ /* 0x000fe20003f46070 */
[----:B------:R-:W-:Y:S02]  /*47b0*/  @!P0 IMAD.MOV.U32 R14, RZ, RZ, R113 ;  /* 0x000000ffff0e8224 */ /* 0x000fe400078e0071 */
[----:B------:R-:W-:Y:S01]  /*47c0*/  @!P0 IMAD.MOV.U32 R15, RZ, RZ, R160 ;  /* 0x000000ffff0f8224 */ /* 0x000fe200078e00a0 */
[----:B------:R-:W-:-:S04]  /*47d0*/  PRMT R116, RZ, 0x7610, R116 ;  /* 0x00007610ff747816 */ /* 0x000fc80000000074 */
[----:B------:R0:W4:Y:S04]  /*47e0*/  @!P0 LDG.E.U8 R10, desc[UR18][R14.64] ;  /* 0x000000120e0a8981 */ /* 0x000128000c1e1100 */
[----:B--2---:R-:W-:Y:S04]  /*47f0*/  STL [R1+0xae8], R13 ;  /* 0x000ae80d01007387 */ /* 0x004fe80000100800 */
[----:B------:R-:W2:Y:S04]  /*4800*/  LDL.LU R57, [R1+0xc14] ;  /* 0x000c140001397983 */ /* 0x000ea80000300800 */
[----:B------:R-:W-:Y:S04]  /*4810*/  STL [R1+0xdc], R113 ;  /* 0x0000dc7101007387 */ /* 0x000fe80000100800 */
[----:B------:R-:W-:Y:S04]  /*4820*/  STL [R1+0xd8], R160 ;  /* 0x0000d8a001007387 */ /* 0x000fe80000100800 */
[----:B---3--:R1:W-:Y:S02]  /*4830*/  STL [R1+0x4e8], R117 ;  /* 0x0004e87501007387 */ /* 0x0083e40000100800 */
[----:B-1----:R-:W-:-:S04]  /*4840*/  IADD3 R117, P6, PT, R17, R2, RZ ;  /* 0x0000000211757210 */ /* 0x002fc80007fde0ff */
[----:B0-----:R-:W-:Y:S01]  /*4850*/  LEA.HI.X.SX32 R15, R17, R3, 0x1, P6 ;  /* 0x00000003110f7211 */ /* 0x001fe200030f0eff */
[----:B------:R-:W-:-:S05]  /*4860*/  @!P4 IMAD.MOV.U32 R14, RZ, RZ, R117 ;  /* 0x000000ffff0ec224 */ /* 0x000fca00078e0075 */
[----:B------:R0:W3:Y:S01]  /*4870*/  @!P4 LDG.E.U8 R116, desc[UR18][R14.64] ;  /* 0x000000120e74c981 */ /* 0x0000e2000c1e1100 */
[----:B------:R-:W-:-:S05]  /*4880*/  VIADD R16, R12, 0xffffffb5 ;  /* 0xffffffb50c107836 */ /* 0x000fca0000000000 */
[----:B------:R-:W-:Y:S01]  /*4890*/  ISETP.GE.U32.AND P0, PT, R16, 0x7fffff36, PT ;  /* 0x7fffff361000780c */ /* 0x000fe20003f06070 */
[C---:B------:R-:W-:Y:S01]  /*48a0*/  IMAD R16, R36.reuse, 0x32, RZ ;  /* 0x0000003224107824 */ /* 0x040fe200078e02ff */
[----:B------:R1:W-:Y:S01]  /*48b0*/  STL [R1+0x54c], R117 ;  /* 0x00054c7501007387 */ /* 0x0003e20000100800 */
[----:B------:R-:W-:-:S03]  /*48c0*/  IMAD R17, R36, 0x3a, RZ ;  /* 0x0000003a24117824 */ /* 0x000fc600078e02ff */
[C---:B------:R-:W-:Y:S02]  /*48d0*/  IADD3 R160, P6, PT, R16.reuse, R2, RZ ;  /* 0x0000000210a07210 */ /* 0x040fe40007fde0ff */
[----:B------:R-:W-:Y:S01]  /*48e0*/  PRMT R11, RZ, 0x7610, R11 ;  /* 0x00007610ff0b7816 */ /* 0x000fe2000000000b */
[----:B----4-:R-:W-:Y:S04]  /*48f0*/  STL [R1+0xb24], R10 ;  /* 0x000b240a01007387 */ /* 0x010fe80000100800 */
[----:B------:R0:W-:Y:S04]  /*4900*/  STL [R1+0x548], R15 ;  /* 0x0005480f01007387 */ /* 0x0001e80000100800 */
[----:B-1----:R-:W4:Y:S04]  /*4910*/  LDL.LU R117, [R1+0xc10] ;  /* 0x000c100001757983 */ /* 0x002f280000300800 */
[----:B------:R-:W-:Y:S01]  /*4920*/  STL [R1+0x58c], R160 ;  /* 0x00058ca001007387 */ /* 0x000fe20000100800 */
[----:B0-----:R-:W-:Y:S01]  /*4930*/  LEA.HI.X.SX32 R15, R16, R3, 0x1, P6 ;  /* 0x00000003100f7211 */ /* 0x001fe200030f0eff */
[----:B------:R-:W-:Y:S01]  /*4940*/  @!P5 IMAD.MOV.U32 R14, RZ, RZ, R160 ;  /* 0x000000ffff0ed224 */ /* 0x000fe200078e00a0 */
[----:B------:R-:W-:-:S04]  /*4950*/  PRMT R162, RZ, 0x7610, R162 ;  /* 0x00007610ffa27816 */ /* 0x000fc800000000a2 */
[----:B------:R0:W2:Y:S04]  /*4960*/  @!P5 LDG.E.U8 R11, desc[UR18][R14.64] ;  /* 0x000000120e0bd981 */ /* 0x0000a8000c1e1100 */
[----:B---3--:R1:W-:Y:S02]  /*4970*/  STL [R1+0x470], R116 ;  /* 0x0004707401007387 */ /* 0x0083e40000100800 */
[----:B-1----:R-:W-:-:S04]  /*4980*/  IADD3 R116, P6, PT, R17, R2, RZ ;  /* 0x0000000211747210 */ /* 0x002fc80007fde0ff */
[----:B------:R-:W-:Y:S01]  /*4990*/  LEA.HI.X.SX32 R17, R17, R3, 0x1, P6 ;  /* 0x0000000311117211 */ /* 0x000fe200030f0eff */
[----:B------:R1:W-:Y:S01]  /*49a0*/  STL [R1+0x588], R15 ;  /* 0x0005880f01007387 */ /* 0x0003e20000100800 */
[----:B0-----:R-:W-:-:S03]  /*49b0*/  @!P3 IMAD.MOV.U32 R14, RZ, RZ, R116 ;  /* 0x000000ffff0eb224 */ /* 0x001fc600078e0074 */
[----:B-1----:R-:W-:-:S05]  /*49c0*/  @!P3 IMAD.MOV.U32 R15, RZ, RZ, R17 ;  /* 0x000000ffff0fb224 */ /* 0x002fca00078e0011 */
[----:B------:R0:W3:Y:S01]  /*49d0*/  @!P3 LDG.E.U8 R162, desc[UR18][R14.64] ;  /* 0x000000120ea2b981 */ /* 0x0000e2000c1e1100 */
[----:B------:R-:W-:Y:S02]  /*49e0*/  IMAD.MOV.U32 R113, RZ, RZ, R114 ;  /* 0x000000ffff717224 */ /* 0x000fe400078e0072 */
[----:B------:R-:W-:Y:S02]  /*49f0*/  IMAD.MOV.U32 R114, RZ, RZ, R18 ;  /* 0x000000ffff727224 */ /* 0x000fe400078e0012 */
[----:B------:R-:W-:Y:S02]  /*4a00*/  VIADD R18, R12, 0xffffffad ;  /* 0xffffffad0c127836 */ /* 0x000fe40000000000 */
[----:B------:R-:W-:-:S03]  /*4a10*/  IMAD R16, R36, 0x42, RZ ;  /* 0x0000004224107824 */ /* 0x000fc600078e02ff */
[----:B------:R-:W-:Y:S01]  /*4a20*/  ISETP.GE.U32.AND P4, PT, R18, 0x7fffff2e, PT ;  /* 0x7fffff2e1200780c */ /* 0x000fe20003f86070 */
[----:B------:R-:W-:Y:S01]  /*4a30*/  VIADD R18, R12, 0xffffffa5 ;  /* 0xffffffa50c127836 */ /* 0x000fe20000000000 */
[----:B------:R-:W-:Y:S01]  /*4a40*/  IADD3 R160, P6, PT, R16, R2, RZ ;  /* 0x0000000210a07210 */ /* 0x000fe20007fde0ff */
[----:B------:R1:W-:Y:S01]  /*4a50*/  STL [R1+0x5cc], R116 ;  /* 0x0005cc7401007387 */ /* 0x0003e20000100800 */
[----:B0-----:R-:W-:Y:S02]  /*4a60*/  VIADD R14, R12, 0xffffff9d ;  /* 0xffffff9d0c0e7836 */ /* 0x001fe40000000000 */
[----:B------:R-:W-:Y:S01]  /*4a70*/  ISETP.GE.U32.AND P5, PT, R18, 0x7fffff26, PT ;  /* 0x7fffff261200780c */ /* 0x000fe20003fa6070 */
[----:B--2---:R-:W-:Y:S01]  /*4a80*/  STL [R1+0xb4c], R11 ;  /* 0x000b4c0b01007387 */ /* 0x004fe20000100800 */
[----:B------:R-:W-:-:S03]  /*4a90*/  LEA.HI.X.SX32 R18, R16, R3, 0x1, P6 ;  /* 0x0000000310127211 */ /* 0x000fc600030f0eff */
[----:B------:R0:W-:Y:S01]  /*4aa0*/  STL [R1+0x5c8], R17 ;  /* 0x0005c81101007387 */ /* 0x0001e20000100800 */
[----:B------:R-:W-:-:S03]  /*4ab0*/  PRMT R8, RZ, 0x7610, R8 ;  /* 0x00007610ff087816 */ /* 0x000fc60000000008 */
[----:B-1----:R-:W2:Y:S01]  /*4ac0*/  LDL.LU R116, [R1+0xc0c] ;  /* 0x000c0c0001747983 */ /* 0x002ea20000300800 */
[----:B------:R-:W-:Y:S01]  /*4ad0*/  ISETP.GE.U32.AND P3, PT, R14, 0x7fffff1e, PT ;  /* 0x7fffff1e0e00780c */ /* 0x000fe20003f66070 */
[----:B------:R-:W-:Y:S02]  /*4ae0*/  @!P2 IMAD.MOV.U32 R14, RZ, RZ, R160 ;  /* 0x000000ffff0ea224 */ /* 0x000fe400078e00a0 */
[----:B------:R-:W-:Y:S01]  /*4af0*/  STL [R1+0x60c], R160 ;  /* 0x00060ca001007387 */ /* 0x000fe20000100800 */
[----:B0-----:R-:W-:-:S03]  /*4b00*/  IMAD R17, R36, 0x4a, RZ ;  /* 0x0000004a24117824 */ /* 0x001fc600078e02ff */
[----:B------:R-:W-:Y:S01]  /*4b10*/  STL [R1+0x608], R18 ;  /* 0x0006081201007387 */ /* 0x000fe20000100800 */
[----:B------:R-:W-:Y:S01]  /*4b20*/  @!P2 IMAD.MOV.U32 R15, RZ, RZ, R18 ;  /* 0x000000ffff0fa224 */ /* 0x000fe200078e0012 */
[----:B------:R-:W-:-:S04]  /*4b30*/  PRMT R161, RZ, 0x7610, R161 ;  /* 0x00007610ffa17816 */ /* 0x000fc800000000a1 */
[----:B------:R0:W2:Y:S04]  /*4b40*/  @!P2 LDG.E.U8 R8, desc[UR18][R14.64] ;  /* 0x000000120e08a981 */ /* 0x0000a8000c1e1100 */
        /* <DEDUP_REMOVED lines=8> */
[----:B------:R-:W-:Y:S01]  /*4bd0*/  STL [R1+0x64c], R162 ;  /* 0x00064ca201007387 */ /* 0x000fe20000100800 */
[----:B------:R-:W-:-:S03]  /*4be0*/  IMAD R17, R36, 0x5a, RZ ;  /* 0x0000005a24117824 */ /* 0x000fc600078e02ff */
[C---:B------:R-:W-:Y:S01]  /*4bf0*/  IADD3 R160, P6, PT, R16.reuse, R2, RZ ;  /* 0x0000000210a07210 */ /* 0x040fe20007fde0ff */
[----:B--2---:R-:W-:Y:S04]  /*4c00*/  STL [R1+0xb58], R8 ;  /* 0x000b580801007387 */ /* 0x004fe80000100800 */
[----:B------:R1:W-:Y:S04]  /*4c10*/  STL [R1+0x648], R15 ;  /* 0x0006480f01007387 */ /* 0x0003e80000100800 */
[----:B------:R-:W-:Y:S01]  /*4c20*/  STL [R1+0x68c], R160 ;  /* 0x00068ca001007387 */ /* 0x000fe20000100800 */
[----:B------:R-:W-:Y:S01]  /*4c30*/  PRMT R9, RZ, 0x7610, R9 ;  /* 0x00007610ff097816 */ /* 0x000fe20000000009 */
[----:B0-----:R-:W-:Y:S01]  /*4c40*/  @!P4 IMAD.MOV.U32 R14, RZ, RZ, R160 ;  /* 0x000000ffff0ec224 */ /* 0x001fe200078e00a0 */
[----:B-1----:R-:W-:-:S02]  /*4c50*/  LEA.HI.X.SX32 R15, R16, R3, 0x1, P6 ;  /* 0x00000003100f7211 */ /* 0x002fc400030f0eff */
[----:B------:R-:W-:-:S03]  /*4c60*/  PRMT R152, RZ, 0x7610, R152 ;  /* 0x00007610ff987816 */ /* 0x000fc60000000098 */
        /* <DEDUP_REMOVED lines=8> */
[----:B------:R-:W-:Y:S02]  /*4cf0*/  VIADD R18, R12, 0xffffff8d ;  /* 0xffffff8d0c127836 */ /* 0x000fe40000000000 */
[----:B------:R-:W-:-:S03]  /*4d00*/  IMAD R16, R36, 0x62, RZ ;  /* 0x0000006224107824 */ /* 0x000fc600078e02ff */
[----:B------:R-:W-:Y:S01]  /*4d10*/  ISETP.GE.U32.AND P0, PT, R18, 0x7fffff0e, PT ;  /* 0x7fffff0e1200780c */ /* 0x000fe20003f06070 */
[----:B------:R-:W-:Y:S01]  /*4d20*/  VIADD R18, R12, 0xffffff85 ;  /* 0xffffff850c127836 */ /* 0x000fe20000000000 */
[----:B------:R-:W-:Y:S01]  /*4d30*/  IADD3 R160, P6, PT, R16, R2, RZ ;  /* 0x0000000210a07210 */ /* 0x000fe20007fde0ff */
[----:B------:R-:W-:Y:S03]  /*4d40*/  STL [R1+0x6c4], R161 ;  /* 0x0006c4a101007387 */ /* 0x000fe60000100800 */
[----:B------:R-:W-:Y:S02]  /*4d50*/  ISETP.GE.U32.AND P4, PT, R18, 0x7fffff06, PT ;  /* 0x7fffff061200780c */ /* 0x000fe40003f86070 */
[----:B------:R-:W-:Y:S01]  /*4d60*/  LEA.HI.X.SX32 R18, R16, R3, 0x1, P6 ;  /* 0x0000000310127211 */ /* 0x000fe200030f0eff */
[----:B--2---:R-:W-:Y:S01]  /*4d70*/  STL [R1+0xb5c], R9 ;  /* 0x000b5c0901007387 */ /* 0x004fe20000100800 */
[----:B------:R-:W-:-:S02]  /*4d80*/  IMAD R17, R36, 0x6a, RZ ;  /* 0x0000006a24117824 */ /* 0x000fc400078e02ff */
[----:B0-----:R-:W-:Y:S01]  /*4d90*/  VIADD R14, R12, 0xfffffffc ;  /* 0xfffffffc0c0e7836 */ /* 0x001fe20000000000 */
[----:B------:R-:W-:Y:S04]  /*4da0*/  STL [R1+0x6c0], R162 ;  /* 0x0006c0a201007387 */ /* 0x000fe80000100800 */
[----:B------:R-:W-:Y:S04]  /*4db0*/  STL [R1+0x6fc], R160 ;  /* 0x0006fca001007387 */ /* 0x000fe80000100800 */
[----:B------:R-:W-:Y:S01]  /*4dc0*/  STL [R1+0x6f8], R18 ;  /* 0x0006f81201007387 */ /* 0x000fe20000100800 */
[----:B------:R-:W-:Y:S01]  /*4dd0*/  PRMT R132, RZ, 0x7610, R132 ;  /* 0x00007610ff847816 */ /* 0x000fe20000000084 */
[----:B------:R-:W-:Y:S01]  /*4de0*/  @!P3 IMAD.MOV.U32 R15, RZ, RZ, R18 ;  /* 0x000000ffff0fb224 */ /* 0x000fe200078e0012 */
[----:B------:R-:W-:Y:S01]  /*4df0*/  ISETP.GE.U32.AND P5, PT, R14, 0x7fffff7d, PT ;  /* 0x7fffff7d0e00780c */ /* 0x000fe20003fa6070 */
[----:B------:R-:W-:Y:S01]  /*4e00*/  @!P3 IMAD.MOV.U32 R14, RZ, RZ, R160 ;  /* 0x000000ffff0eb224 */ /* 0x000fe200078e00a0 */
[----:B------:R-:W-:-:S04]  /*4e10*/  PRMT R109, RZ, 0x7610, R109 ;  /* 0x00007610ff6d7816 */ /* 0x000fc8000000006d */
[----:B------:R0:W2:Y:S04]  /*4e20*/  @!P3 LDG.E.U8 R132, desc[UR18][R14.64] ;  /* 0x000000120e84b981 */ /* 0x0000a8000c1e1100 */
[----:B---3--:R1:W-:Y:S02]  /*4e30*/  STL [R1+0x46c], R152 ;  /* 0x00046c9801007387 */ /* 0x0083e40000100800 */
[----:B-1----:R-:W-:-:S04]  /*4e40*/  IADD3 R152, P6, PT, R17, R2, RZ ;  /* 0x0000000211987210 */ /* 0x002fc80007fde0ff */
[----:B------:R-:W-:Y:S01]  /*4e50*/  LEA.HI.X.SX32 R161, R17, R3, 0x1, P6 ;  /* 0x0000000311a17211 */ /* 0x000fe200030f0eff */
[----:B0-----:R-:W-:-:S04]  /*4e60*/  @!P2 IMAD.MOV.U32 R14, RZ, RZ, R152 ;  /* 0x000000ffff0ea224 */ /* 0x001fc800078e0098 */
[----:B------:R-:W-:-:S05]  /*4e70*/  @!P2 IMAD.MOV.U32 R15, RZ, RZ, R161 ;  /* 0x000000ffff0fa224 */ /* 0x000fca00078e00a1 */
[----:B------:R0:W3:Y:S01]  /*4e80*/  @!P2 LDG.E.U8 R109, desc[UR18][R14.64] ;  /* 0x000000120e6da981 */ /* 0x0000e2000c1e1100 */
[----:B------:R-:W-:-:S05]  /*4e90*/  VIADD R16, R12, 0xfffffff4 ;  /* 0xfffffff40c107836 */ /* 0x000fca0000000000 */
[----:B------:R-:W-:Y:S01]  /*4ea0*/  ISETP.GE.U32.AND P3, PT, R16, 0x7fffff75, PT ;  /* 0x7fffff751000780c */ /* 0x000fe20003f66070 */
[C---:B------:R-:W-:Y:S01]  /*4eb0*/  IMAD R16, R36.reuse, 0x72, RZ ;  /* 0x0000007224107824 */ /* 0x040fe200078e02ff */
[----:B------:R-:W-:Y:S01]  /*4ec0*/  STL [R1+0x734], R152 ;  /* 0x0007349801007387 */ /* 0x000fe20000100800 */
[----:B------:R-:W-:-:S03]  /*4ed0*/  IMAD R17, R36, 0x7a, RZ ;  /* 0x0000007a24117824 */ /* 0x000fc600078e02ff */
[----:B------:R-:W-:Y:S01]  /*4ee0*/  IADD3 R160, P6, PT, R16, R2, RZ ;  /* 0x0000000210a07210 */ /* 0x000fe20007fde0ff */
[----:B--2---:R-:W-:Y:S04]  /*4ef0*/  STL [R1+0xb60], R132 ;  /* 0x000b608401007387 */ /* 0x004fe80000100800 */
[----:B------:R1:W-:Y:S01]  /*4f00*/  STL [R1+0x730], R161 ;  /* 0x000730a101007387 */ /* 0x0003e20000100800 */
[----:B------:R-:W-:-:S03]  /*4f10*/  PRMT R159, RZ, 0x7610, R159 ;  /* 0x00007610ff9f7816 */ /* 0x000fc6000000009f */
[----:B------:R2:W-:Y:S01]  /*4f20*/  STL [R1+0x76c], R160 ;  /* 0x00076ca001007387 */ /* 0x0005e20000100800 */
[----:B0-----:R-:W-:Y:S01]  /*4f30*/  @!P0 IMAD.MOV.U32 R14, RZ, RZ, R160 ;  /* 0x000000ffff0e8224 */ /* 0x001fe200078e00a0 */
[----:B-1----:R-:W-:Y:S01]  /*4f40*/  LEA.HI.X.SX32 R161, R16, R3, 0x1, P6 ;  /* 0x0000000310a17211 */ /* 0x002fe200030f0eff */
[C---:B------:R-:W-:Y:S02]  /*4f50*/  VIADD R16, R12.reuse, 0xffffffe4 ;  /* 0xffffffe40c107836 */ /* 0x040fe40000000000 */
[----:B------:R-:W-:Y:S02]  /*4f60*/  VIADD R18, R12, 0xffffffec ;  /* 0xffffffec0c127836 */ /* 0x000fe40000000000 */
[----:B------:R-:W-:Y:S01]  /*4f70*/  @!P0 IMAD.MOV.U32 R15, RZ, RZ, R161 ;  /* 0x000000ffff0f8224 */ /* 0x000fe200078e00a1 */
[----:B------:R-:W-:Y:S02]  /*4f80*/  PRMT R130, RZ, 0x7610, R130 ;  /* 0x00007610ff827816 */ /* 0x000fe40000000082 */
[----:B------:R-:W-:-:S02]  /*4f90*/  ISETP.GE.U32.AND P2, PT, R18, 0x7fffff6d, PT ;  /* 0x7fffff6d1200780c */ /* 0x000fc40003f46070 */
[----:B------:R0:W4:Y:S01]  /*4fa0*/  @!P0 LDG.E.U8 R159, desc[UR18][R14.64] ;  /* 0x000000120e9f8981 */ /* 0x000122000c1e1100 */
[----:B------:R-:W-:Y:S01]  /*4fb0*/  ISETP.GE.U32.AND P0, PT, R16, 0x7fffff65, PT ;  /* 0x7fffff651000780c */ /* 0x000fe20003f06070 */
[C---:B------:R-:W-:Y:S01]  /*4fc0*/  IMAD R18, R36.reuse, 0x3, RZ ;  /* 0x0000000324127824 */ /* 0x040fe200078e02ff */
[----:B------:R-:W-:Y:S01]  /*4fd0*/  PRMT R108, RZ, 0x7610, R108 ;  /* 0x00007610ff6c7816 */ /* 0x000fe2000000006c */
[----:B--2---:R-:W-:Y:S02]  /*4fe0*/  IMAD.MOV.U32 R160, RZ, RZ, R139 ;  /* 0x000000ffffa07224 */ /* 0x004fe400078e008b */
[----:B------:R-:W-:Y:S02]  /*4ff0*/  IMAD R139, R36, 0x13, RZ ;  /* 0x00000013248b7824 */ /* 0x000fe400078e02ff */
[----:B------:R-:W-:Y:S02]  /*5000*/  IMAD.MOV.U32 R162, RZ, RZ, R28 ;  /* 0x000000ffffa27224 */ /* 0x000fe400078e001c */
[----:B------:R-:W-:Y:S01]  /*5010*/  IMAD.MOV.U32 R28, RZ, RZ, R146 ;  /* 0x000000ffff1c7224 */ /* 0x000fe200078e0092 */
[----:B------:R-:W-:-:S02]  /*5020*/  PRMT R6, RZ, 0x7610, R6 ;  /* 0x00007610ff067816 */ /* 0x000fc40000000006 */
[----:B------:R-:W-:Y:S01]  /*5030*/  PRMT R155, RZ, 0x7610, R155 ;  /* 0x00007610ff9b7816 */ /* 0x000fe2000000009b */
[----:B---3--:R1:W-:Y:S02]  /*5040*/  STL [R1+0x424], R109 ;  /* 0x0004246d01007387 */ /* 0x0083e40000100800 */
[----:B-1----:R-:W-:-:S04]  /*5050*/  IADD3 R109, P6, PT, R17, R2, RZ ;  /* 0x00000002116d7210 */ /* 0x002fc80007fde0ff */
[----:B------:R-:W-:Y:S01]  /*5060*/  LEA.HI.X.SX32 R152, R17, R3, 0x1, P6 ;  /* 0x0000000311987211 */ /* 0x000fe200030f0eff */
[----:B------:R-:W-:-:S04]  /*5070*/  @!P4 IMAD.MOV.U32 R16, RZ, RZ, R109 ;  /* 0x000000ffff10c224 */ /* 0x000fc800078e006d */
[----:B------:R-:W-:Y:S01]  /*5080*/  @!P4 IMAD.MOV.U32 R17, RZ, RZ, R152 ;  /* 0x000000ffff11c224 */ /* 0x000fe200078e0098 */
[----:B0-----:R-:W-:-:S04]  /*5090*/  IADD3 R14, P6, PT, R18, R2, RZ ;  /* 0x00000002120e7210 */ /* 0x001fc80007fde0ff */
[----:B------:R0:W2:Y:S01]  /*50a0*/  @!P4 LDG.E.U8 R130, desc[UR18][R16.64] ;  /* 0x000000121082c981 */ /* 0x0000a2000c1e1100 */
[----:B------:R-:W-:Y:S01]  /*50b0*/  LEA.HI.X.SX32 R15, R18, R3, 0x1, P6 ;  /* 0x00000003120f7211 */ /* 0x000fe200030f0eff */
[----:B------:R-:W-:-:S04]  /*50c0*/  VIADD R18, R12, 0xffffffd4 ;  /* 0xffffffd40c127836 */ /* 0x000fc80000000000 */
[----:B------:R-:W3:Y:S01]  /*50d0*/  @!P5 LDG.E.U8 R108, desc[UR18][R14.64] ;  /* 0x000000120e6cd981 */ /* 0x000ee2000c1e1100 */
[----:B0-----:R-:W-:Y:S02]  /*50e0*/  VIADD R16, R12, 0xffffffdc ;  /* 0xffffffdc0c107836 */ /* 0x001fe40000000000 */
[----:B------:R-:W-:-:S03]  /*50f0*/  IMAD R17, R36, 0xb, RZ ;  /* 0x0000000b24117824 */ /* 0x000fc600078e02ff */
[----:B------:R-:W-:Y:S02]  /*5100*/  ISETP.GE.U32.AND P4, PT, R16, 0x7fffff5d, PT ;  /* 0x7fffff5d1000780c */ /* 0x000fe40003f86070 */
[CC--:B------:R-:W-:Y:S02]  /*5110*/  IADD3 R16, P6, PT, R17.reuse, R2.reuse, RZ ;  /* 0x0000000211107210 */ /* 0x0c0fe40007fde0ff */
[----:B------:R-:W-:Y:S01]  /*5120*/  ISETP.GE.U32.AND P5, PT, R18, 0x7fffff55, PT ;  /* 0x7fffff551200780c */ /* 0x000fe20003fa6070 */
[----:B------:R-:W-:Y:S01]  /*5130*/  IMAD R18, R36, 0x1b, RZ ;  /* 0x0000001b24127824 */ /* 0x000fe200078e02ff */
[----:B------:R-:W-:Y:S01]  /*5140*/  LEA.HI.X.SX32 R17, R17, R3, 0x1, P6 ;  /* 0x0000000311117211 */ /* 0x000fe200030f0eff */
[----:B------:R-:W-:Y:S01]  /*5150*/  STL [R1+0x768], R161 ;  /* 0x000768a101007387 */ /* 0x000fe20000100800 */
[----:B------:R-:W-:-:S03]  /*5160*/  IADD3 R146, P6, PT, R139, R2, RZ ;  /* 0x000000028b927210 */ /* 0x000fc60007fde0ff */
[----:B------:R0:W-:Y:S01]  /*5170*/  STL [R1+0x7a4], R109 ;  /* 0x0007a46d01007387 */ /* 0x0001e20000100800 */
[----:B------:R-:W-:-:S03]  /*5180*/  LEA.HI.X.SX32 R139, R139, R3, 0x1, P6 ;  /* 0x000000038b8b7211 */ /* 0x000fc600030f0eff */
[----:B------:R1:W-:Y:S04]  /*5190*/  STL [R1+0x7a0], R152 ;  /* 0x0007a09801007387 */ /* 0x0003e80000100800 */
[----:B------:R-:W4:Y:S01]  /*51a0*/  @!P3 LDG.E.U8 R6, desc[UR18][R16.64] ;  /* 0x000000121006b981 */ /* 0x000f22000c1e1100 */
[----:B0-----:R-:W-:Y:S02]  /*51b0*/  IMAD.MOV.U32 R109, RZ, RZ, R19 ;  /* 0x000000ffff6d7224 */ /* 0x001fe400078e0013 */
[----:B------:R-:W-:Y:S01]  /*51c0*/  VIADD R19, R12, 0xffffffcc ;  /* 0xffffffcc0c137836 */ /* 0x000fe20000000000 */
[----:B-1----:R-:W-:Y:S01]  /*51d0*/  IADD3 R152, P6, PT, R18, R2, RZ ;  /* 0x0000000212987210 */ /* 0x002fe20007fde0ff */
[----:B------:R-:W-:-:S03]  /*51e0*/  IMAD.MOV.U32 R161, RZ, RZ, R115 ;  /* 0x000000ffffa17224 */ /* 0x000fc600078e0073 */
[----:B------:R-:W-:Y:S01]  /*51f0*/  ISETP.GE.U32.AND P3, PT, R19, 0x7fffff4d, PT ;  /* 0x7fffff4d1300780c */ /* 0x000fe20003f66070 */
[----:B------:R-:W-:Y:S01]  /*5200*/  @!P2 IMAD.MOV.U32 R19, RZ, RZ, R139 ;  /* 0x000000ffff13a224 */ /* 0x000fe200078e008b */
[----:B------:R-:W-:Y:S01]  /*5210*/  LEA.HI.X.SX32 R115, R18, R3, 0x1, P6 ;  /* 0x0000000312737211 */ /* 0x000fe200030f0eff */
[----:B------:R-:W-:-:S05]  /*5220*/  @!P2 IMAD.MOV.U32 R18, RZ, RZ, R146 ;  /* 0x000000ffff12a224 */ /* 0x000fca00078e0092 */
[----:B------:R0:W4:Y:S01]  /*5230*/  @!P2 LDG.E.U8 R155, desc[UR18][R18.64] ;  /* 0x00000012129ba981 */ /* 0x000122000c1e1100 */
[----:B------:R-:W-:Y:S01]  /*5240*/  PRMT R7, RZ, 0x7610, R7 ;  /* 0x00007610ff077816 */ /* 0x000fe20000000007 */
[----:B0-----:R-:W-:Y:S02]  /*5250*/  @!P0 IMAD.MOV.U32 R18, RZ, RZ, R152 ;  /* 0x000000ffff128224 */ /* 0x001fe400078e0098 */
[----:B------:R-:W-:-:S05]  /*5260*/  @!P0 IMAD.MOV.U32 R19, RZ, RZ, R115 ;  /* 0x000000ffff138224 */ /* 0x000fca00078e0073 */
[----:B------:R0:W4:Y:S01]  /*5270*/  @!P0 LDG.E.U8 R7, desc[UR18][R18.64] ;  /* 0x0000001212078981 */ /* 0x000122000c1e1100 */
[----:B------:R-:W-:Y:S01]  /*5280*/  PRMT R154, RZ, 0x7610, R154 ;  /* 0x00007610ff9a7816 */ /* 0x000fe2000000009a */
[----:B0-----:R-:W-:-:S05]  /*5290*/  VIADD R18, R12, 0xffffffbc ;  /* 0xffffffbc0c127836 */ /* 0x001fca0000000000 */
[----:B------:R-:W-:Y:S01]  /*52a0*/  ISETP.GE.U32.AND P0, PT, R18, 0x7fffff3d, PT ;  /* 0x7fffff3d1200780c */ /* 0x000fe20003f06070 */
[----:B--2---:R-:W-:Y:S04]  /*52b0*/  STL [R1+0xb6c], R130 ;  /* 0x000b6c8201007387 */ /* 0x004fe80000100800 */
[----:B---3--:R-:W-:Y:S04]  /*52c0*/  STL [R1+0x3e8], R108 ;  /* 0x0003e86c01007387 */ /* 0x008fe80000100800 */
[----:B----4-:R0:W-:Y:S04]  /*52d0*/  STL [R1+0x42c], R159 ;  /* 0x00042c9f01007387 */ /* 0x0101e80000100800 */
[----:B------:R-:W-:Y:S04]  /*52e0*/  STL [R1+0xa1c], R14 ;  /* 0x000a1c0e01007387 */ /* 0x000fe80000100800 */
[----:B------:R-:W-:Y:S01]  /*52f0*/  STL [R1+0xa18], R15 ;  /* 0x000a180f01007387 */ /* 0x000fe20000100800 */
[----:B0-----:R-:W-:-:S02]  /*5300*/  IMAD.MOV.U32 R159, RZ, RZ, R21 ;  /* 0x000000ffff9f7224 */ /* 0x001fc400078e0015 */
[----:B------:R-:W-:Y:S01]  /*5310*/  IMAD R21, R36, 0x23, RZ ;  /* 0x0000002324157824 */ /* 0x000fe200078e02ff */
[----:B------:R-:W-:Y:S04]  /*5320*/  STL [R1+0xb70], R6 ;  /* 0x000b700601007387 */ /* 0x000fe80000100800 */
[----:B------:R-:W-:Y:S04]  /*5330*/  STL [R1+0xa24], R16 ;  /* 0x000a241001007387 */ /* 0x000fe80000100800 */
[----:B------:R-:W-:Y:S04]  /*5340*/  STL [R1+0xa20], R17 ;  /* 0x000a201101007387 */ /* 0x000fe80000100800 */
[----:B------:R-:W-:Y:S04]  /*5350*/  STL [R1+0xa4], R152 ;  /* 0x0000a49801007387 */ /* 0x000fe80000100800 */
[----:B------:R-:W-:Y:S04]  /*5360*/  STL [R1+0xa2c], R146 ;  /* 0x000a2c9201007387 */ /* 0x000fe80000100800 */
[----:B------:R-:W-:Y:S04]  /*5370*/  STL [R1+0xa28], R139 ;  /* 0x000a288b01007387 */ /* 0x000fe80000100800 */
[----:B------:R-:W-:Y:S04]  /*5380*/  STL [R1+0xa0], R115 ;  /* 0x0000a07301007387 */ /* 0x000fe80000100800 */
[----:B------:R0:W-:Y:S01]  /*5390*/  STL [R1+0x3c0], R155 ;  /* 0x0003c09b01007387 */ /* 0x0001e20000100800 */
[----:B------:R-:W-:Y:S01]  /*53a0*/  IMAD.MOV.U32 R108, RZ, RZ, R113 ;  /* 0x000000ffff6c7224 */ /* 0x000fe200078e0071 */
[----:B0-----:R-:W-:-:S02]  /*53b0*/  IADD3 R155, P6, PT, R21, R2, RZ ;  /* 0x00000002159b7210 */ /* 0x001fc40007fde0ff */
[----:B------:R-:W2:Y:S02]  /*53c0*/  LDL.LU R115, [R1+0xc08] ;  /* 0x000c080001737983 */ /* 0x000ea40000300800 */
[----:B------:R-:W-:Y:S01]  /*53d0*/  LEA.HI.X.SX32 R19, R21, R3, 0x1, P6 ;  /* 0x0000000315137211 */ /* 0x000fe200030f0eff */
[----:B------:R-:W-:-:S05]  /*53e0*/  @!P4 IMAD.MOV.U32 R18, RZ, RZ, R155 ;  /* 0x000000ffff12c224 */ /* 0x000fca00078e009b */
[----:B------:R0:W3:Y:S01]  /*53f0*/  @!P4 LDG.E.U8 R154, desc[UR18][R18.64] ;  /* 0x00000012129ac981 */ /* 0x0000e2000c1e1100 */
[----:B------:R-:W-:Y:S02]  /*5400*/  IMAD.MOV.U32 R113, RZ, RZ, R20 ;  /* 0x000000ffff717224 */ /* 0x000fe400078e0014 */
[----:B------:R-:W-:-:S05]  /*5410*/  VIADD R20, R12, 0xffffffc4 ;  /* 0xffffffc40c147836 */ /* 0x000fca0000000000 */
[----:B------:R-:W-:Y:S01]  /*5420*/  ISETP.GE.U32.AND P2, PT, R20, 0x7fffff45, PT ;  /* 0x7fffff451400780c */ /* 0x000fe20003f46070 */
[----:B------:R-:W-:Y:S02]  /*5430*/  IMAD R20, R36, 0x2b, RZ ;  /* 0x0000002b24147824 */ /* 0x000fe400078e02ff */
[----:B------:R-:W-:-:S03]  /*5440*/  VIADD R21, R12, 0xffffffb4 ;  /* 0xffffffb40c157836 */ /* 0x000fc60000000000 */
[C---:B------:R-:W-:Y:S01]  /*5450*/  IADD3 R152, P6, PT, R20.reuse, R2, RZ ;  /* 0x0000000214987210 */ /* 0x040fe20007fde0ff */
[----:B------:R-:W-:Y:S01]  /*5460*/  STL [R1+0xb78], R7 ;  /* 0x000b780701007387 */ /* 0x000fe20000100800 */
[----:B------:R-:W-:Y:S02]  /*5470*/  ISETP.GE.U32.AND P4, PT, R21, 0x7fffff35, PT ;  /* 0x7fffff351500780c */ /* 0x000fe40003f86070 */
[----:B0-----:R-:W-:Y:S01]  /*5480*/  LEA.HI.X.SX32 R18, R20, R3, 0x1, P6 ;  /* 0x0000000314127211 */ /* 0x001fe200030f0eff */
[----:B------:R-:W-:Y:S01]  /*5490*/  STL [R1+0xe4], R155 ;  /* 0x0000e49b01007387 */ /* 0x000fe20000100800 */
[----:B------:R-:W-:-:S03]  /*54a0*/  IMAD R21, R36, 0x33, RZ ;  /* 0x0000003324157824 */ /* 0x000fc600078e02ff */
[----:B------:R0:W-:Y:S01]  /*54b0*/  STL [R1+0xe0], R19 ;  /* 0x0000e01301007387 */ /* 0x0001e20000100800 */
[----:B------:R-:W-:-:S03]  /*54c0*/  PRMT R126, RZ, 0x7610, R126 ;  /* 0x00007610ff7e7816 */ /* 0x000fc6000000007e */
[----:B------:R-:W-:Y:S01]  /*54d0*/  STL [R1+0x554], R152 ;  /* 0x0005549801007387 */ /* 0x000fe20000100800 */
[----:B0-----:R-:W-:Y:S01]  /*54e0*/  @!P5 IMAD.MOV.U32 R19, RZ, RZ, R18 ;  /* 0x000000ffff13d224 */ /* 0x001fe200078e0012 */
[----:B------:R-:W-:Y:S02]  /*54f0*/  PRMT R153, RZ, 0x7610, R153 ;  /* 0x00007610ff997816 */ /* 0x000fe40000000099 */
[----:B---3--:R0:W-:Y:S04]  /*5500*/  STL [R1+0x3b4], R154 ;  /* 0x0003b49a01007387 */ /* 0x0081e80000100800 */
[----:B------:R1:W-:Y:S01]  /*5510*/  STL [R1+0x550], R18 ;  /* 0x0005501201007387 */ /* 0x0003e20000100800 */
[----:B0-----:R-:W-:Y:S02]  /*5520*/  IMAD.MOV.U32 R154, RZ, RZ, R161 ;  /* 0x000000ffff9a7224 */ /* 0x001fe400078e00a1 */
[----:B------:R-:W-:Y:S01]  /*5530*/  IMAD.MOV.U32 R161, RZ, RZ, R114 ;  /* 0x000000ffffa17224 */ /* 0x000fe200078e0072 */
[----:B------:R-:W-:Y:S01]  /*5540*/  IADD3 R114, P6, PT, R21, R2, RZ ;  /* 0x0000000215727210 */ /* 0x000fe20007fde0ff */
[----:B-1----:R-:W-:-:S05]  /*5550*/  @!P5 IMAD.MOV.U32 R18, RZ, RZ, R152 ;  /* 0x000000ffff12d224 */ /* 0x002fca00078e0098 */
[----:B------:R0:W3:Y:S02]  /*5560*/  @!P5 LDG.E.U8 R126, desc[UR18][R18.64] ;  /* 0x00000012127ed981 */ /* 0x0000e4000c1e1100 */
[----:B0-----:R-:W-:Y:S01]  /*5570*/  LEA.HI.X.SX32 R19, R21, R3, 0x1, P6 ;  /* 0x0000000315137211 */ /* 0x001fe200030f0eff */
[----:B------:R-:W-:-:S05]  /*5580*/  @!P3 IMAD.MOV.U32 R18, RZ, RZ, R114 ;  /* 0x000000ffff12b224 */ /* 0x000fca00078e0072 */
[----:B------:R0:W4:Y:S01]  /*5590*/  @!P3 LDG.E.U8 R153, desc[UR18][R18.64] ;  /* 0x000000121299b981 */ /* 0x000122000c1e1100 */
[----:B------:R-:W-:-:S05]  /*55a0*/  IMAD R20, R36, 0x3b, RZ ;  /* 0x0000003b24147824 */ /* 0x000fca00078e02ff */
[----:B------:R-:W-:Y:S01]  /*55b0*/  IADD3 R152, P6, PT, R20, R2, RZ ;  /* 0x0000000214987210 */ /* 0x000fe20007fde0ff */
[----:B------:R-:W-:-:S03]  /*55c0*/  IMAD.MOV.U32 R155, RZ, RZ, R159 ;  /* 0x000000ffff9b7224 */ /* 0x000fc600078e009f */
[----:B------:R-:W-:Y:S01]  /*55d0*/  LEA.HI.X.SX32 R20, R20, R3, 0x1, P6 ;  /* 0x0000000314147211 */ /* 0x000fe200030f0eff */
[----:B------:R-:W-:Y:S01]  /*55e0*/  IMAD.MOV.U32 R159, RZ, RZ, R108 ;  /* 0x000000ffff9f7224 */ /* 0x000fe200078e006c */
[----:B------:R-:W-:Y:S01]  /*55f0*/  PRMT R125, RZ, 0x7610, R125 ;  /* 0x00007610ff7d7816 */ /* 0x000fe2000000007d */
[----:B------:R-:W-:Y:S02]  /*5600*/  IMAD.MOV.U32 R108, RZ, RZ, R22 ;  /* 0x000000ffff6c7224 */ /* 0x000fe400078e0016 */
[----:B------:R-:W-:Y:S02]  /*5610*/  VIADD R22, R12, 0xffffffac ;  /* 0xffffffac0c167836 */ /* 0x000fe40000000000 */
[----:B0-----:R-:W-:Y:S02]  /*5620*/  @!P2 IMAD.MOV.U32 R18, RZ, RZ, R152 ;  /* 0x000000ffff12a224 */ /* 0x001fe400078e0098 */
[----:B------:R-:W-:Y:S01]  /*5630*/  IMAD R21, R36, 0x43, RZ ;  /* 0x0000004324157824 */ /* 0x000fe200078e02ff */
[----:B------:R-:W-:Y:S01]  /*5640*/  ISETP.GE.U32.AND P5, PT, R22, 0x7fffff2d, PT ;  /* 0x7fffff2d1600780c */ /* 0x000fe20003fa6070 */
[----:B------:R-:W-:-:S05]  /*5650*/  VIADD R22, R12, 0xffffffa4 ;  /* 0xffffffa40c167836 */ /* 0x000fca0000000000 */
[----:B------:R-:W-:Y:S02]  /*5660*/  ISETP.GE.U32.AND P3, PT, R22, 0x7fffff25, PT ;  /* 0x7fffff251600780c */ /* 0x000fe40003f66070 */
[----:B------:R-:W-:Y:S01]  /*5670*/  PRMT R22, RZ, 0x7610, R22 ;  /* 0x00007610ff167816 */ /* 0x000fe20000000016 */
[----:B---3--:R-:W-:Y:S04]  /*5680*/  STL [R1+0xb80], R126 ;  /* 0x000b807e01007387 */ /* 0x008fe80000100800 */
[----:B------:R0:W-:Y:S04]  /*5690*/  STL [R1+0x594], R114 ;  /* 0x0005947201007387 */ /* 0x0001e80000100800 */
[----:B------:R1:W-:Y:S04]  /*56a0*/  STL [R1+0x590], R19 ;  /* 0x0005901301007387 */ /* 0x0003e80000100800 */
[----:B------:R-:W-:Y:S04]  /*56b0*/  STL [R1+0x5d4], R152 ;  /* 0x0005d49801007387 */ /* 0x000fe80000100800 */
[----:B0-----:R-:W3:Y:S01]  /*56c0*/  LDL.LU R114, [R1+0xc04] ;  /* 0x000c040001727983 */ /* 0x001ee20000300800 */
[----:B-1----:R-:W-:-:S03]  /*56d0*/  @!P2 IMAD.MOV.U32 R19, RZ, RZ, R20 ;  /* 0x000000ffff13a224 */ /* 0x002fc600078e0014 */
[----:B------:R-:W-:Y:S04]  /*56e0*/  STL [R1+0x5d0], R20 ;  /* 0x0005d01401007387 */ /* 0x000fe80000100800 */
[----:B----4-:R0:W-:Y:S04]  /*56f0*/  STL [R1+0x3ac], R153 ;  /* 0x0003ac9901007387 */ /* 0x0101e80000100800 */
[----:B------:R1:W4:Y:S01]  /*5700*/  @!P2 LDG.E.U8 R125, desc[UR18][R18.64] ;  /* 0x00000012127da981 */ /* 0x000322000c1e1100 */
[----:B0-----:R-:W-:Y:S02]  /*5710*/  IMAD.MOV.U32 R153, RZ, RZ, R159 ;  /* 0x000000ffff997224 */ /* 0x001fe400078e009f */
[----:B------:R-:W-:-:S02]  /*5720*/  IMAD.MOV.U32 R159, RZ, RZ, R108 ;  /* 0x000000ffff9f7224 */ /* 0x000fc400078e006c */
[----:B------:R-:W-:Y:S01]  /*5730*/  IMAD.MOV.U32 R108, RZ, RZ, R113 ;  /* 0x000000ffff6c7224 */ /* 0x000fe200078e0071 */
[----:B------:R-:W-:Y:S01]  /*5740*/  IADD3 R113, P6, PT, R21, R2, RZ ;  /* 0x0000000215717210 */ /* 0x000fe20007fde0ff */
[----:B-1----:R-:W-:-:S03]  /*5750*/  VIADD R18, R12, 0xffffff9c ;  /* 0xffffff9c0c127836 */ /* 0x002fc60000000000 */
[----:B------:R-:W-:Y:S02]  /*5760*/  LEA.HI.X.SX32 R19, R21, R3, 0x1, P6 ;  /* 0x0000000315137211 */ /* 0x000fe400030f0eff */
[----:B------:R-:W-:Y:S01]  /*5770*/  ISETP.GE.U32.AND P2, PT, R18, 0x7fffff1d, PT ;  /* 0x7fffff1d1200780c */ /* 0x000fe20003f46070 */
[----:B------:R-:W-:-:S05]  /*5780*/  @!P0 IMAD.MOV.U32 R18, RZ, RZ, R113 ;  /* 0x000000ffff128224 */ /* 0x000fca00078e0071 */
[----:B------:R0:W2:Y:S01]  /*5790*/  @!P0 LDG.E.U8 R22, desc[UR18][R18.64] ;  /* 0x0000001212168981 */ /* 0x0000a2000c1e1100 */
[----:B------:R-:W-:Y:S02]  /*57a0*/  IMAD R20, R36, 0x4b, RZ ;  /* 0x0000004b24147824 */ /* 0x000fe400078e02ff */
[----:B------:R-:W-:-:S03]  /*57b0*/  VIADD R21, R12, 0xffffff94 ;  /* 0xffffff940c157836 */ /* 0x000fc60000000000 */
[----:B------:R-:W-:Y:S02]  /*57c0*/  IADD3 R152, P6, PT, R20, R2, RZ ;  /* 0x0000000214987210 */ /* 0x000fe40007fde0ff */
[----:B------:R-:W-:Y:S01]  /*57d0*/  ISETP.GE.U32.AND P0, PT, R21, 0x7fffff15, PT ;  /* 0x7fffff151500780c */ /* 0x000fe20003f06070 */
[----:B------:R-:W-:Y:S01]  /*57e0*/  IMAD R21, R36, 0x53, RZ ;  /* 0x0000005324157824 */ /* 0x000fe200078e02ff */
[----:B------:R-:W-:Y:S01]  /*57f0*/  PRMT R4, RZ, 0x7610, R4 ;  /* 0x00007610ff047816 */ /* 0x000fe20000000004 */
[----:B0-----:R-:W-:Y:S01]  /*5800*/  @!P4 IMAD.MOV.U32 R18, RZ, RZ, R152 ;  /* 0x000000ffff12c224 */ /* 0x001fe200078e0098 */
[----:B------:R-:W-:Y:S01]  /*5810*/  PRMT R151, RZ, 0x7610, R151 ;  /* 0x00007610ff977816 */ /* 0x000fe20000000097 */
[----:B----4-:R-:W-:Y:S04]  /*5820*/  STL [R1+0xb88], R125 ;  /* 0x000b887d01007387 */ /* 0x010fe80000100800 */
[----:B------:R-:W-:Y:S04]  /*5830*/  STL [R1+0x614], R113 ;  /* 0x0006147101007387 */ /* 0x000fe80000100800 */
[----:B------:R0:W-:Y:S04]  /*5840*/  STL [R1+0x610], R19 ;  /* 0x0006101301007387 */ /* 0x0001e80000100800 */
[----:B------:R-:W-:Y:S01]  /*5850*/  STL [R1+0x654], R152 ;  /* 0x0006549801007387 */ /* 0x000fe20000100800 */
[----:B0-----:R-:W-:-:S02]  /*5860*/  LEA.HI.X.SX32 R19, R20, R3, 0x1, P6 ;  /* 0x0000000314137211 */ /* 0x001fc400030f0eff */
[----:B------:R-:W-:-:S03]  /*5870*/  IADD3 R113, P6, PT, R21, R2, RZ ;  /* 0x0000000215717210 */ /* 0x000fc60007fde0ff */
[----:B------:R0:W4:Y:S04]  /*5880*/  @!P4 LDG.E.U8 R4, desc[UR18][R18.64] ;  /* 0x000000121204c981 */ /* 0x000128000c1e1100 */
[----:B--2---:R-:W-:Y:S04]  /*5890*/  STL [R1+0x37c], R22 ;  /* 0x00037c1601007387 */ /* 0x004fe80000100800 */
[----:B------:R1:W-:Y:S01]  /*58a0*/  STL [R1+0x650], R19 ;  /* 0x0006501301007387 */ /* 0x0003e20000100800 */
[----:B0-----:R-:W-:Y:S01]  /*58b0*/  @!P5 IMAD.MOV.U32 R18, RZ, RZ, R113 ;  /* 0x000000ffff12d224 */ /* 0x001fe200078e0071 */
[----:B-1----:R-:W-:-:S05]  /*58c0*/  LEA.HI.X.SX32 R19, R21, R3, 0x1, P6 ;  /* 0x0000000315137211 */ /* 0x002fca00030f0eff */
[----:B------:R0:W2:Y:S01]  /*58d0*/  @!P5 LDG.E.U8 R151, desc[UR18][R18.64] ;  /* 0x000000121297d981 */ /* 0x0000a2000c1e1100 */
[----:B------:R-:W-:Y:S02]  /*58e0*/  IMAD R20, R36, 0x5b, RZ ;  /* 0x0000005b24147824 */ /* 0x000fe400078e02ff */
[----:B------:R-:W-:Y:S02]  /*58f0*/  IMAD.MOV.U32 R152, RZ, RZ, R159 ;  /* 0x000000ffff987224 */ /* 0x000fe400078e009f */
[----:B------:R-:W-:Y:S01]  /*5900*/  IMAD.MOV.U32 R159, RZ, RZ, R109 ;  /* 0x000000ffff9f7224 */ /* 0x000fe200078e006d */
[C---:B------:R-:W-:Y:S01]  /*5910*/  IADD3 R109, P6, PT, R20.reuse, R2, RZ ;  /* 0x00000002146d7210 */ /* 0x040fe20007fde0ff */
[----:B------:R1:W-:Y:S03]  /*5920*/  STL [R1+0x694], R113 ;  /* 0x0006947101007387 */ /* 0x0003e60000100800 */
[----:B------:R-:W-:Y:S01]  /*5930*/  LEA.HI.X.SX32 R20, R20, R3, 0x1, P6 ;  /* 0x0000000314147211 */ /* 0x000fe200030f0eff */
[----:B------:R-:W-:Y:S01]  /*5940*/  VIADD R22, R12, 0xffffff8c ;  /* 0xffffff8c0c167836 */ /* 0x000fe20000000000 */
[----:B------:R-:W-:Y:S01]  /*5950*/  PRMT R148, RZ, 0x7610, R148 ;  /* 0x00007610ff947816 */ /* 0x000fe20000000094 */
[----:B0-----:R-:W-:-:S02]  /*5960*/  @!P3 IMAD.MOV.U32 R18, RZ, RZ, R109 ;  /* 0x000000ffff12b224 */ /* 0x001fc400078e006d */
[----:B------:R-:W-:Y:S01]  /*5970*/  IMAD R21, R36, 0x63, RZ ;  /* 0x0000006324157824 */ /* 0x000fe200078e02ff */
[----:B------:R-:W-:Y:S01]  /*5980*/  ISETP.GE.U32.AND P4, PT, R22, 0x7fffff0d, PT ;  /* 0x7fffff0d1600780c */ /* 0x000fe20003f86070 */
[----:B------:R-:W-:-:S05]  /*5990*/  VIADD R22, R12, 0xffffff84 ;  /* 0xffffff840c167836 */ /* 0x000fca0000000000 */
[----:B------:R-:W-:Y:S02]  /*59a0*/  ISETP.GE.U32.AND P5, PT, R22, 0x7fffff05, PT ;  /* 0x7fffff051600780c */ /* 0x000fe40003fa6070 */
[----:B------:R-:W-:Y:S01]  /*59b0*/  PRMT R22, RZ, 0x7610, R22 ;  /* 0x00007610ff167816 */ /* 0x000fe20000000016 */
[----:B----4-:R-:W-:Y:S04]  /*59c0*/  STL [R1+0xb8c], R4 ;  /* 0x000b8c0401007387 */ /* 0x010fe80000100800 */
[----:B------:R0:W-:Y:S04]  /*59d0*/  STL [R1+0x690], R19 ;  /* 0x0006901301007387 */ /* 0x0001e80000100800 */
[----:B------:R-:W-:Y:S04]  /*59e0*/  STL [R1+0x6cc], R109 ;  /* 0x0006cc6d01007387 */ /* 0x000fe80000100800 */
[----:B-1----:R-:W4:Y:S01]  /*59f0*/  LDL.LU R113, [R1+0xc00] ;  /* 0x000c000001717983 */ /* 0x002f220000300800 */
[----:B0-----:R-:W-:-:S03]  /*5a00*/  @!P3 IMAD.MOV.U32 R19, RZ, RZ, R20 ;  /* 0x000000ffff13b224 */ /* 0x001fc600078e0014 */
[----:B------:R0:W-:Y:S04]  /*5a10*/  STL [R1+0x6c8], R20 ;  /* 0x0006c81401007387 */ /* 0x0001e80000100800 */
[----:B------:R1:W3:Y:S04]  /*5a20*/  @!P3 LDG.E.U8 R148, desc[UR18][R18.64] ;  /* 0x000000121294b981 */ /* 0x0002e8000c1e1100 */
[----:B--2---:R2:W-:Y:S01]  /*5a30*/  STL [R1+0x370], R151 ;  /* 0x0003709701007387 */ /* 0x0045e20000100800 */
[----:B0-----:R-:W-:-:S03]  /*5a40*/  IMAD R20, R36, 0x6b, RZ ;  /* 0x0000006b24147824 */ /* 0x001fc600078e02ff */
[----:B------:R-:W4:Y:S01]  /*5a50*/  LDL.LU R109, [R1+0xbfc] ;  /* 0x000bfc00016d7983 */ /* 0x000f220000300800 */
[----:B-1----:R-:W-:Y:S01]  /*5a60*/  VIADD R18, R12, 0xfffffffb ;  /* 0xfffffffb0c127836 */ /* 0x002fe20000000000 */
[----:B--2---:R-:W-:-:S04]  /*5a70*/  IADD3 R151, P6, PT, R21, R2, RZ ;  /* 0x0000000215977210 */ /* 0x004fc80007fde0ff */
[----:B------:R-:W-:Y:S02]  /*5a80*/  ISETP.GE.U32.AND P3, PT, R18, 0x7fffff7c, PT ;  /* 0x7fffff7c1200780c */ /* 0x000fe40003f66070 */
[----:B------:R-:W-:Y:S01]  /*5a90*/  LEA.HI.X.SX32 R19, R21, R3, 0x1, P6 ;  /* 0x0000000315137211 */ /* 0x000fe200030f0eff */
[----:B------:R-:W-:-:S05]  /*5aa0*/  @!P2 IMAD.MOV.U32 R18, RZ, RZ, R151 ;  /* 0x000000ffff12a224 */ /* 0x000fca00078e0097 */
[----:B------:R0:W2:Y:S04]  /*5ab0*/  @!P2 LDG.E.U8 R22, desc[UR18][R18.64] ;  /* 0x000000121216a981 */ /* 0x0000a8000c1e1100 */
[----:B------:R-:W-:Y:S04]  /*5ac0*/  STL [R1+0x704], R151 ;  /* 0x0007049701007387 */ /* 0x000fe80000100800 */
[----:B------:R-:W-:Y:S01]  /*5ad0*/  STL [R1+0x700], R19 ;  /* 0x0007001301007387 */ /* 0x000fe20000100800 */
[----:B------:R-:W-:-:S03]  /*5ae0*/  PRMT R147, RZ, 0x7610, R147 ;  /* 0x00007610ff937816 */ /* 0x000fc60000000093 */
[----:B---3--:R1:W-:Y:S02]  /*5af0*/  STL [R1+0x3a4], R148 ;  /* 0x0003a49401007387 */ /* 0x0083e40000100800 */
[----:B-1----:R-:W-:-:S04]  /*5b00*/  IADD3 R148, P6, PT, R20, R2, RZ ;  /* 0x0000000214947210 */ /* 0x002fc80007fde0ff */
[----:B0-----:R-:W-:Y:S01]  /*5b10*/  LEA.HI.X.SX32 R18, R20, R3, 0x1, P6 ;  /* 0x0000000314127211 */ /* 0x001fe200030f0eff */
[----:B------:R-:W-:Y:S04]  /*5b20*/  STL [R1+0x73c], R148 ;  /* 0x00073c9401007387 */ /* 0x000fe80000100800 */
[----:B------:R-:W-:Y:S01]  /*5b30*/  @!P0 IMAD.MOV.U32 R19, RZ, RZ, R18 ;  /* 0x000000ffff138224 */ /* 0x000fe200078e0012 */
[----:B--2---:R-:W-:Y:S04]  /*5b40*/  STL [R1+0x33c], R22 ;  /* 0x00033c1601007387 */ /* 0x004fe80000100800 */
[----:B------:R0:W-:Y:S02]  /*5b50*/  STL [R1+0x738], R18 ;  /* 0x0007381201007387 */ /* 0x0001e40000100800 */
[----:B0-----:R-:W-:-:S05]  /*5b60*/  @!P0 IMAD.MOV.U32 R18, RZ, RZ, R148 ;  /* 0x000000ffff128224 */ /* 0x001fca00078e0094 */
[----:B------:R0:W2:Y:S01]  /*5b70*/  @!P0 LDG.E.U8 R147, desc[UR18][R18.64] ;  /* 0x0000001212938981 */ /* 0x0000a2000c1e1100 */
[----:B------:R-:W-:-:S05]  /*5b80*/  VIADD R21, R12, 0xfffffff3 ;  /* 0xfffffff30c157836 */ /* 0x000fca0000000000 */
[----:B------:R-:W-:Y:S01]  /*5b90*/  ISETP.GE.U32.AND P2, PT, R21, 0x7fffff74, PT ;  /* 0x7fffff741500780c */ /* 0x000fe20003f46070 */
[C---:B------:R-:W-:Y:S02]  /*5ba0*/  IMAD R21, R36.reuse, 0x73, RZ ;  /* 0x0000007324157824 */ /* 0x040fe400078e02ff */
[----:B------:R-:W-:-:S03]  /*5bb0*/  IMAD R20, R36, 0x7b, RZ ;  /* 0x0000007b24147824 */ /* 0x000fc600078e02ff */
[C---:B------:R-:W-:Y:S02]  /*5bc0*/  IADD3 R151, P6, PT, R21.reuse, R2, RZ ;  /* 0x0000000215977210 */ /* 0x040fe40007fde0ff */
[----:B------:R-:W-:Y:S02]  /*5bd0*/  PRMT R149, RZ, 0x7610, R149 ;  /* 0x00007610ff957816 */ /* 0x000fe40000000095 */
[----:B0-----:R-:W-:Y:S01]  /*5be0*/  LEA.HI.X.SX32 R19, R21, R3, 0x1, P6 ;  /* 0x0000000315137211 */ /* 0x001fe200030f0eff */
[----:B------:R-:W-:Y:S01]  /*5bf0*/  STL [R1+0x774], R151 ;  /* 0x0007749701007387 */ /* 0x000fe20000100800 */
[----:B------:R-:W-:Y:S02]  /*5c00*/  @!P4 IMAD.MOV.U32 R18, RZ, RZ, R151 ;  /* 0x000000ffff12c224 */ /* 0x000fe400078e0097 */
[C---:B------:R-:W-:Y:S02]  /*5c10*/  VIADD R21, R12.reuse, 0xffffffe3 ;  /* 0xffffffe30c157836 */ /* 0x040fe40000000000 */
[----:B------:R-:W-:Y:S01]  /*5c20*/  VIADD R22, R12, 0xffffffeb ;  /* 0xffffffeb0c167836 */ /* 0x000fe20000000000 */
[----:B------:R0:W3:Y:S01]  /*5c30*/  @!P4 LDG.E.U8 R149, desc[UR18][R18.64] ;  /* 0x000000121295c981 */ /* 0x0000e2000c1e1100 */
[----:B------:R-:W-:-:S02]  /*5c40*/  PRMT R145, RZ, 0x7610, R145 ;  /* 0x00007610ff917816 */ /* 0x000fc40000000091 */
[----:B------:R-:W-:Y:S02]  /*5c50*/  ISETP.GE.U32.AND P4, PT, R21, 0x7fffff64, PT ;  /* 0x7fffff641500780c */ /* 0x000fe40003f86070 */
[----:B------:R-:W-:Y:S01]  /*5c60*/  ISETP.GE.U32.AND P0, PT, R22, 0x7fffff6c, PT ;  /* 0x7fffff6c1600780c */ /* 0x000fe20003f06070 */
[----:B------:R-:W-:Y:S01]  /*5c70*/  IMAD.SHL.U32 R22, R36, 0x4, RZ ;  /* 0x0000000424167824 */ /* 0x000fe200078e00ff */
[----:B------:R-:W-:Y:S01]  /*5c80*/  PRMT R144, RZ, 0x7610, R144 ;  /* 0x00007610ff907816 */ /* 0x000fe20000000090 */
[----:B--2---:R1:W-:Y:S02]  /*5c90*/  STL [R1+0x32c], R147 ;  /* 0x00032c9301007387 */ /* 0x0043e40000100800 */
[----:B-1----:R-:W-:-:S04]  /*5ca0*/  IADD3 R147, P6, PT, R20, R2, RZ ;  /* 0x0000000214937210 */ /* 0x002fc80007fde0ff */
[----:B------:R-:W-:Y:S01]  /*5cb0*/  LEA.HI.X.SX32 R148, R20, R3, 0x1, P6 ;  /* 0x0000000314947211 */ /* 0x000fe200030f0eff */
[----:B------:R-:W-:-:S04]  /*5cc0*/  @!P5 IMAD.MOV.U32 R20, RZ, RZ, R147 ;  /* 0x000000ffff14d224 */ /* 0x000fc800078e0093 */
[----:B------:R-:W-:Y:S01]  /*5cd0*/  @!P5 IMAD.MOV.U32 R21, RZ, RZ, R148 ;  /* 0x000000ffff15d224 */ /* 0x000fe200078e0094 */
[----:B0-----:R-:W-:-:S04]  /*5ce0*/  IADD3 R18, P6, PT, R22, R2, RZ ;  /* 0x0000000216127210 */ /* 0x001fc80007fde0ff */
[----:B------:R0:W2:Y:S04]  /*5cf0*/  @!P5 LDG.E.U8 R145, desc[UR18][R20.64] ;  /* 0x000000121491d981 */ /* 0x0000a8000c1e1100 */
[----:B------:R1:W-:Y:S01]  /*5d00*/  STL [R1+0x770], R19 ;  /* 0x0007701301007387 */ /* 0x0003e20000100800 */
[----:B0-----:R-:W-:Y:S02]  /*5d10*/  VIADD R20, R12, 0xffffffdb ;  /* 0xffffffdb0c147836 */ /* 0x001fe40000000000 */
[----:B------:R-:W-:Y:S01]  /*5d20*/  IMAD R21, R36, 0xc, RZ ;  /* 0x0000000c24157824 */ /* 0x000fe200078e02ff */
[----:B-1----:R-:W-:Y:S02]  /*5d30*/  LEA.HI.X.SX32 R19, R22, R3, 0x1, P6 ;  /* 0x0000000316137211 */ /* 0x002fe400030f0eff */
[----:B------:R-:W-:-:S02]  /*5d40*/  ISETP.GE.U32.AND P5, PT, R20, 0x7fffff5c, PT ;  /* 0x7fffff5c1400780c */ /* 0x000fc40003fa6070 */
[C---:B------:R-:W-:Y:S01]  /*5d50*/  IADD3 R20, P6, PT, R21.reuse, R2, RZ ;  /* 0x0000000215147210 */ /* 0x040fe20007fde0ff */
[----:B------:R-:W2:Y:S03]  /*5d60*/  @!P3 LDG.E.U8 R23, desc[UR18][R18.64] ;  /* 0x000000121217b981 */ /* 0x000ea6000c1e1100 */
[----:B------:R-:W-:-:S05]  /*5d70*/  LEA.HI.X.SX32 R21, R21, R3, 0x1, P6 ;  /* 0x0000000315157211 */ /* 0x000fca00030f0eff */
[----:B------:R-:W4:Y:S01]  /*5d80*/  @!P2 LDG.E.U8 R144, desc[UR18][R20.64] ;  /* 0x000000121490a981 */ /* 0x000f22000c1e1100 */
[----:B------:R-:W-:-:S03]  /*5d90*/  VIADD R22, R12, 0xffffffd3 ;  /* 0xffffffd30c167836 */ /* 0x000fc60000000000 */
[----:B------:R-:W-:Y:S04]  /*5da0*/  STL [R1+0x7ac], R147 ;  /* 0x0007ac9301007387 */ /* 0x000fe80000100800 */
[----:B------:R-:W-:Y:S04]  /*5db0*/  STL [R1+0x7a8], R148 ;  /* 0x0007a89401007387 */ /* 0x000fe80000100800 */
[----:B---3--:R0:W-:Y:S01]  /*5dc0*/  STL [R1+0x324], R149 ;  /* 0x0003249501007387 */ /* 0x0081e20000100800 */
[----:B------:R-:W-:Y:S01]  /*5dd0*/  IMAD.MOV.U32 R151, RZ, RZ, R156 ;  /* 0x000000ffff977224 */ /* 0x000fe200078e009c */
[----:B------:R-:W-:-:S02]  /*5de0*/  ISETP.GE.U32.AND P3, PT, R22, 0x7fffff54, PT ;  /* 0x7fffff541600780c */ /* 0x000fc40003f66070 */
[----:B------:R-:W-:Y:S01]  /*5df0*/  STL [R1+0xa34], R18 ;  /* 0x000a341201007387 */ /* 0x000fe20000100800 */
[----:B0-----:R-:W-:Y:S02]  /*5e00*/  IMAD.MOV.U32 R149, RZ, RZ, R150 ;  /* 0x000000ffff957224 */ /* 0x001fe400078e0096 */
[C---:B------:R-:W-:Y:S01]  /*5e10*/  IMAD R150, R36.reuse, 0x14, RZ ;  /* 0x0000001424967824 */ /* 0x040fe200078e02ff */
[----:B------:R-:W-:Y:S01]  /*5e20*/  STL [R1+0xa30], R19 ;  /* 0x000a301301007387 */ /* 0x000fe20000100800 */
[----:B------:R-:W-:-:S03]  /*5e30*/  IMAD R22, R36, 0x1c, RZ ;  /* 0x0000001c24167824 */ /* 0x000fc600078e02ff */
[----:B------:R-:W-:-:S04]  /*5e40*/  IADD3 R156, P6, PT, R150, R2, RZ ;  /* 0x00000002969c7210 */ /* 0x000fc80007fde0ff */
[----:B------:R-:W-:Y:S01]  /*5e50*/  LEA.HI.X.SX32 R150, R150, R3, 0x1, P6 ;  /* 0x0000000396967211 */ /* 0x000fe200030f0eff */
[----:B------:R-:W-:Y:S01]  /*5e60*/  IMAD.MOV.U32 R148, RZ, RZ, R108 ;  /* 0x000000ffff947224 */ /* 0x000fe200078e006c */
[----:B------:R-:W-:Y:S02]  /*5e70*/  PRMT R29, RZ, 0x7610, R29 ;  /* 0x00007610ff1d7816 */ /* 0x000fe4000000001d */
[----:B------:R-:W-:Y:S01]  /*5e80*/  PRMT R143, RZ, 0x7610, R143 ;  /* 0x00007610ff8f7816 */ /* 0x000fe2000000008f */
[----:B--2---:R0:W-:Y:S04]  /*5e90*/  STL [R1+0x2f8], R23 ;  /* 0x0002f81701007387 */ /* 0x0041e80000100800 */
[----:B------:R-:W-:Y:S04]  /*5ea0*/  STL [R1+0x300], R145 ;  /* 0x0003009101007387 */ /* 0x000fe80000100800 */
[----:B------:R-:W-:Y:S04]  /*5eb0*/  STL [R1+0xa3c], R20 ;  /* 0x000a3c1401007387 */ /* 0x000fe80000100800 */
[----:B------:R-:W-:Y:S01]  /*5ec0*/  STL [R1+0xa38], R21 ;  /* 0x000a381501007387 */ /* 0x000fe20000100800 */
[----:B0-----:R-:W-:-:S03]  /*5ed0*/  VIADD R23, R12, 0xffffffcb ;  /* 0xffffffcb0c177836 */ /* 0x001fc60000000000 */
[----:B----4-:R0:W-:Y:S02]  /*5ee0*/  STL [R1+0x2ec], R144 ;  /* 0x0002ec9001007387 */ /* 0x0101e40000100800 */
[----:B------:R-:W-:Y:S01]  /*5ef0*/  ISETP.GE.U32.AND P2, PT, R23, 0x7fffff4c, PT ;  /* 0x7fffff4c1700780c */ /* 0x000fe20003f46070 */
[----:B------:R-:W-:Y:S01]  /*5f00*/  @!P0 IMAD.MOV.U32 R23, RZ, RZ, R150 ;  /* 0x000000ffff178224 */ /* 0x000fe200078e0096 */
[----:B0-----:R-:W-:-:S04]  /*5f10*/  IADD3 R144, P6, PT, R22, R2, RZ ;  /* 0x0000000216907210 */ /* 0x001fc80007fde0ff */
[----:B------:R-:W-:Y:S01]  /*5f20*/  LEA.HI.X.SX32 R108, R22, R3, 0x1, P6 ;  /* 0x00000003166c7211 */ /* 0x000fe200030f0eff */
[----:B------:R-:W-:Y:S01]  /*5f30*/  STL [R1+0xac], R144 ;  /* 0x0000ac9001007387 */ /* 0x000fe20000100800 */
[----:B------:R-:W-:-:S03]  /*5f40*/  @!P0 IMAD.MOV.U32 R22, RZ, RZ, R156 ;  /* 0x000000ffff168224 */ /* 0x000fc600078e009c */
[----:B------:R0:W-:Y:S04]  /*5f50*/  STL [R1+0xa44], R156 ;  /* 0x000a449c01007387 */ /* 0x0001e80000100800 */
[----:B------:R1:W2:Y:S01]  /*5f60*/  @!P0 LDG.E.U8 R29, desc[UR18][R22.64] ;  /* 0x00000012161d8981 */ /* 0x0002a2000c1e1100 */
[----:B0-----:R-:W-:Y:S02]  /*5f70*/  IMAD.MOV.U32 R156, RZ, RZ, R108 ;  /* 0x000000ffff9c7224 */ /* 0x001fe400078e006c */
[----:B-1----:R-:W-:Y:S02]  /*5f80*/  @!P4 IMAD.MOV.U32 R22, RZ, RZ, R144 ;  /* 0x000000ffff16c224 */ /* 0x002fe400078e0090 */
[----:B------:R-:W-:-:S05]  /*5f90*/  @!P4 IMAD.MOV.U32 R23, RZ, RZ, R156 ;  /* 0x000000ffff17c224 */ /* 0x000fca00078e009c */
[----:B------:R0:W3:Y:S01]  /*5fa0*/  @!P4 LDG.E.U8 R143, desc[UR18][R22.64] ;  /* 0x00000012168fc981 */ /* 0x0000e2000c1e1100 */
[----:B------:R-:W-:Y:S02]  /*5fb0*/  IMAD.MOV.U32 R147, RZ, RZ, R25 ;  /* 0x000000ffff937224 */ /* 0x000fe400078e0019 */
[----:B------:R-:W-:Y:S01]  /*5fc0*/  IMAD R25, R36, 0x24, RZ ;  /* 0x0000002424197824 */ /* 0x000fe200078e02ff */
[----:B------:R1:W-:Y:S01]  /*5fd0*/  STL [R1+0xa8], R108 ;  /* 0x0000a86c01007387 */ /* 0x0003e20000100800 */
[----:B------:R-:W-:Y:S02]  /*5fe0*/  IMAD.MOV.U32 R145, RZ, RZ, R24 ;  /* 0x000000ffff917224 */ /* 0x000fe400078e0018 */
[C---:B------:R-:W-:Y:S01]  /*5ff0*/  VIADD R24, R12.reuse, 0xffffffc3 ;  /* 0xffffffc30c187836 */ /* 0x040fe20000000000 */
[----:B-1----:R-:W4:Y:S04]  /*6000*/  LDL.LU R108, [R1+0xbf8] ;  /* 0x000bf800016c7983 */ /* 0x002f280000300800 */
[----:B------:R1:W-:Y:S01]  /*6010*/  STL [R1+0xa40], R150 ;  /* 0x000a409601007387 */ /* 0x0003e20000100800 */
[----:B0-----:R-:W-:Y:S01]  /*6020*/  VIADD R22, R12, 0xffffffbb ;  /* 0xffffffbb0c167836 */ /* 0x001fe20000000000 */
[----:B------:R-:W-:Y:S01]  /*6030*/  ISETP.GE.U32.AND P0, PT, R24, 0x7fffff44, PT ;  /* 0x7fffff441800780c */ /* 0x000fe20003f06070 */
[----:B------:R-:W-:Y:S01]  /*6040*/  IMAD R24, R36, 0x2c, RZ ;  /* 0x0000002c24187824 */ /* 0x000fe200078e02ff */
[----:B-1----:R-:W-:-:S04]  /*6050*/  IADD3 R150, P6, PT, R25, R2, RZ ;  /* 0x0000000219967210 */ /* 0x002fc80007fde0ff */
[----:B------:R-:W-:Y:S02]  /*6060*/  LEA.HI.X.SX32 R23, R25, R3, 0x1, P6 ;  /* 0x0000000319177211 */ /* 0x000fe400030f0eff */
[----:B------:R-:W-:Y:S02]  /*6070*/  PRMT R146, RZ, 0x7610, R146 ;  /* 0x00007610ff927816 */ /* 0x000fe40000000092 */
[----:B------:R-:W-:Y:S01]  /*6080*/  ISETP.GE.U32.AND P4, PT, R22, 0x7fffff3c, PT ;  /* 0x7fffff3c1600780c */ /* 0x000fe20003f86070 */
[----:B------:R-:W-:-:S05]  /*6090*/  @!P5 IMAD.MOV.U32 R22, RZ, RZ, R150 ;  /* 0x000000ffff16d224 */ /* 0x000fca00078e0096 */
[----:B------:R0:W4:Y:S01]  /*60a0*/  @!P5 LDG.E.U8 R146, desc[UR18][R22.64] ;  /* 0x000000121692d981 */ /* 0x000122000c1e1100 */
[----:B------:R-:W-:-:S03]  /*60b0*/  PRMT R142, RZ, 0x7610, R142 ;  /* 0x00007610ff8e7816 */ /* 0x000fc6000000008e */
[----:B--2---:R1:W-:Y:S04]  /*60c0*/  STL [R1+0x2c0], R29 ;  /* 0x0002c01d01007387 */ /* 0x0043e80000100800 */
[----:B-1----:R-:W2:Y:S04]  /*60d0*/  LDL.LU R29, [R1+0xbf4] ;  /* 0x000bf400011d7983 */ /* 0x002ea80000300800 */
[----:B------:R-:W-:Y:S04]  /*60e0*/  STL [R1+0xec], R150 ;  /* 0x0000ec9601007387 */ /* 0x000fe80000100800 */
[----:B------:R-:W-:Y:S04]  /*60f0*/  STL [R1+0xe8], R23 ;  /* 0x0000e81701007387 */ /* 0x000fe80000100800 */
[----:B---3--:R1:W-:Y:S02]  /*6100*/  STL [R1+0x2bc], R143 ;  /* 0x0002bc8f01007387 */ /* 0x0083e40000100800 */
[----:B-1----:R-:W-:-:S04]  /*6110*/  IADD3 R143, P6, PT, R24, R2, RZ ;  /* 0x00000002188f7210 */ /* 0x002fc80007fde0ff */
[----:B0-----:R-:W-:Y:S01]  /*6120*/  LEA.HI.X.SX32 R22, R24, R3, 0x1, P6 ;  /* 0x0000000318167211 */ /* 0x001fe200030f0eff */
[----:B------:R-:W-:Y:S04]  /*6130*/  STL [R1+0x55c], R143 ;  /* 0x00055c8f01007387 */ /* 0x000fe80000100800 */
[----:B------:R0:W-:Y:S01]  /*6140*/  STL [R1+0x558], R22 ;  /* 0x0005581601007387 */ /* 0x0001e20000100800 */
[----:B------:R-:W-:Y:S02]  /*6150*/  @!P3 IMAD.MOV.U32 R23, RZ, RZ, R22 ;  /* 0x000000ffff17b224 */ /* 0x000fe400078e0016 */
[----:B0-----:R-:W-:-:S05]  /*6160*/  @!P3 IMAD.MOV.U32 R22, RZ, RZ, R143 ;  /* 0x000000ffff16b224 */ /* 0x001fca00078e008f */
[----:B------:R0:W3:Y:S01]  /*6170*/  @!P3 LDG.E.U8 R142, desc[UR18][R22.64] ;  /* 0x00000012168eb981 */ /* 0x0000e2000c1e1100 */
[----:B------:R-:W-:-:S05]  /*6180*/  VIADD R25, R12, 0xffffffb3 ;  /* 0xffffffb30c197836 */ /* 0x000fca0000000000 */
[----:B------:R-:W-:Y:S01]  /*6190*/  ISETP.GE.U32.AND P5, PT, R25, 0x7fffff34, PT ;  /* 0x7fffff341900780c */ /* 0x000fe20003fa6070 */
[----:B------:R-:W-:Y:S01]  /*61a0*/  IMAD R25, R36, 0x34, RZ ;  /* 0x0000003424197824 */ /* 0x000fe200078e02ff */
[----:B----4-:R1:W-:Y:S01]  /*61b0*/  STL [R1+0x2b8], R146 ;  /* 0x0002b89201007387 */ /* 0x0103e20000100800 */
[----:B------:R-:W-:-:S03]  /*61c0*/  PRMT R141, RZ, 0x7610, R141 ;  /* 0x00007610ff8d7816 */ /* 0x000fc6000000008d */
[----:B-1----:R-:W-:-:S04]  /*61d0*/  IADD3 R146, P6, PT, R25, R2, RZ ;  /* 0x0000000219927210 */ /* 0x002fc80007fde0ff */
[----:B0-----:R-:W-:Y:S01]  /*61e0*/  LEA.HI.X.SX32 R22, R25, R3, 0x1, P6 ;  /* 0x0000000319167211 */ /* 0x001fe200030f0eff */
[----:B------:R-:W-:Y:S04]  /*61f0*/  STL [R1+0x59c], R146 ;  /* 0x00059c9201007387 */ /* 0x000fe80000100800 */
[----:B------:R-:W-:Y:S01]  /*6200*/  @!P2 IMAD.MOV.U32 R23, RZ, RZ, R22 ;  /* 0x000000ffff17a224 */ /* 0x000fe200078e0016 */
[----:B---3--:R-:W-:Y:S04]  /*6210*/  STL [R1+0x2b4], R142 ;  /* 0x0002b48e01007387 */ /* 0x008fe80000100800 */
[----:B------:R0:W-:Y:S02]  /*6220*/  STL [R1+0x598], R22 ;  /* 0x0005981601007387 */ /* 0x0001e40000100800 */
[----:B0-----:R-:W-:-:S05]  /*6230*/  @!P2 IMAD.MOV.U32 R22, RZ, RZ, R146 ;  /* 0x000000ffff16a224 */ /* 0x001fca00078e0092 */
[----:B------:R0:W3:Y:S01]  /*6240*/  @!P2 LDG.E.U8 R141, desc[UR18][R22.64] ;  /* 0x00000012168da981 */ /* 0x0000e2000c1e1100 */
[----:B------:R-:W-:-:S05]  /*6250*/  IMAD R24, R36, 0x3c, RZ ;  /* 0x0000003c24187824 */ /* 0x000fca00078e02ff */
[----:B------:R-:W-:Y:S01]  /*6260*/  IADD3 R142, P6, PT, R24, R2, RZ ;  /* 0x00000002188e7210 */ /* 0x000fe20007fde0ff */
[----:B------:R-:W-:-:S03]  /*6270*/  IMAD.MOV.U32 R144, RZ, RZ, R161 ;  /* 0x000000ffff907224 */ /* 0x000fc600078e00a1 */
[----:B------:R-:W-:Y:S01]  /*6280*/  LEA.HI.X.SX32 R143, R24, R3, 0x1, P6 ;  /* 0x00000003188f7211 */ /* 0x000fe200030f0eff */
[----:B------:R-:W-:Y:S01]  /*6290*/  IMAD.MOV.U32 R161, RZ, RZ, R26 ;  /* 0x000000ffffa17224 */ /* 0x000fe200078e001a */
[----:B------:R-:W-:Y:S01]  /*62a0*/  PRMT R140, RZ, 0x7610, R140 ;  /* 0x00007610ff8c7816 */ /* 0x000fe2000000008c */
[----:B------:R-:W-:Y:S02]  /*62b0*/  VIADD R26, R12, 0xffffffab ;  /* 0xffffffab0c1a7836 */ /* 0x000fe40000000000 */
[----:B0-----:R-:W-:Y:S02]  /*62c0*/  @!P0 IMAD.MOV.U32 R22, RZ, RZ, R142 ;  /* 0x000000ffff168224 */ /* 0x001fe400078e008e */
[----:B------:R-:W-:Y:S02]  /*62d0*/  @!P0 IMAD.MOV.U32 R23, RZ, RZ, R143 ;  /* 0x000000ffff178224 */ /* 0x000fe400078e008f */
[----:B------:R-:W-:Y:S01]  /*62e0*/  IMAD R25, R36, 0x44, RZ ;  /* 0x0000004424197824 */ /* 0x000fe200078e02ff */
[----:B------:R-:W-:Y:S01]  /*62f0*/  ISETP.GE.U32.AND P3, PT, R26, 0x7fffff2c, PT ;  /* 0x7fffff2c1a00780c */ /* 0x000fe20003f66070 */
[----:B------:R-:W-:Y:S01]  /*6300*/  STL [R1+0x5dc], R142 ;  /* 0x0005dc8e01007387 */ /* 0x000fe20000100800 */
[----:B------:R-:W-:-:S03]  /*6310*/  VIADD R26, R12, 0xffffffa3 ;  /* 0xffffffa30c1a7836 */ /* 0x000fc60000000000 */
[----:B------:R-:W-:Y:S04]  /*6320*/  STL [R1+0x5d8], R143 ;  /* 0x0005d88f01007387 */ /* 0x000fe80000100800 */
[----:B------:R0:W4:Y:S01]  /*6330*/  @!P0 LDG.E.U8 R140, desc[UR18][R22.64] ;  /* 0x00000012168c8981 */ /* 0x000122000c1e1100 */
[----:B------:R-:W-:Y:S02]  /*6340*/  ISETP.GE.U32.AND P2, PT, R26, 0x7fffff24, PT ;  /* 0x7fffff241a00780c */ /* 0x000fe40003f46070 */
[----:B------:R-:W-:Y:S01]  /*6350*/  PRMT R26, RZ, 0x7610, R26 ;  /* 0x00007610ff1a7816 */ /* 0x000fe2000000001a */
[----:B0-----:R-:W-:-:S05]  /*6360*/  VIADD R22, R12, 0xffffff9b ;  /* 0xffffff9b0c167836 */ /* 0x001fca0000000000 */
[----:B------:R-:W-:Y:S01]  /*6370*/  ISETP.GE.U32.AND P0, PT, R22, 0x7fffff1c, PT ;  /* 0x7fffff1c1600780c */ /* 0x000fe20003f06070 */
[----:B---3--:R0:W-:Y:S02]  /*6380*/  STL [R1+0x2b0], R141 ;  /* 0x0002b08d01007387 */ /* 0x0081e40000100800 */
[----:B0-----:R-:W-:-:S04]  /*6390*/  IADD3 R141, P6, PT, R25, R2, RZ ;  /* 0x00000002198d7210 */ /* 0x001fc80007fde0ff */
[----:B------:R-:W-:Y:S01]  /*63a0*/  LEA.HI.X.SX32 R23, R25, R3, 0x1, P6 ;  /* 0x0000000319177211 */ /* 0x000fe200030f0eff */
[----:B------:R-:W-:-:S05]  /*63b0*/  @!P4 IMAD.MOV.U32 R22, RZ, RZ, R141 ;  /* 0x000000ffff16c224 */ /* 0x000fca00078e008d */
[----:B------:R0:W3:Y:S01]  /*63c0*/  @!P4 LDG.E.U8 R26, desc[UR18][R22.64] ;  /* 0x00000012161ac981 */ /* 0x0000e2000c1e1100 */
[----:B------:R-:W-:-:S03]  /*63d0*/  IMAD R24, R36, 0x4c, RZ ;  /* 0x0000004c24187824 */ /* 0x000fc600078e02ff */
[----:B------:R-:W-:Y:S04]  /*63e0*/  STL [R1+0x61c], R141 ;  /* 0x00061c8d01007387 */ /* 0x000fe80000100800 */
[----:B------:R-:W-:Y:S04]  /*63f0*/  STL [R1+0x618], R23 ;  /* 0x0006181701007387 */ /* 0x000fe80000100800 */
[----:B----4-:R1:W-:Y:S01]  /*6400*/  STL [R1+0x2ac], R140 ;  /* 0x0002ac8c01007387 */ /* 0x0103e20000100800 */
[----:B------:R-:W-:Y:S02]  /*6410*/  PRMT R139, RZ, 0x7610, R139 ;  /* 0x00007610ff8b7816 */ /* 0x000fe4000000008b */
        /* <DEDUP_REMOVED lines=8> */
[----:B------:R-:W-:-:S05]  /*64a0*/  VIADD R25, R12, 0xffffff93 ;  /* 0xffffff930c197836 */ /* 0x000fca0000000000 */
[----:B------:R-:W-:Y:S01]  /*64b0*/  ISETP.GE.U32.AND P4, PT, R25, 0x7fffff14, PT ;  /* 0x7fffff141900780c */ /* 0x000fe20003f86070 */
[----:B------:R-:W-:-:S05]  /*64c0*/  IMAD R25, R36, 0x54, RZ ;  /* 0x0000005424197824 */ /* 0x000fca00078e02ff */
[----:B------:R-:W-:Y:S01]  /*64d0*/  IADD3 R141, P6, PT, R25, R2, RZ ;  /* 0x00000002198d7210 */ /* 0x000fe20007fde0ff */
[----:B------:R-:W-:-:S03]  /*64e0*/  IMAD R24, R36, 0x5c, RZ ;  /* 0x0000005c24187824 */ /* 0x000fc600078e02ff */
[----:B------:R-:W-:Y:S01]  /*64f0*/  LEA.HI.X.SX32 R142, R25, R3, 0x1, P6 ;  /* 0x00000003198e7211 */ /* 0x000fe200030f0eff */
[----:B------:R-:W-:Y:S01]  /*6500*/  STL [R1+0x69c], R141 ;  /* 0x00069c8d01007387 */ /* 0x000fe20000100800 */
[----:B------:R-:W-:Y:S01]  /*6510*/  PRMT R137, RZ, 0x7610, R137 ;  /* 0x00007610ff897816 */ /* 0x000fe20000000089 */
[----:B0-----:R-:W-:Y:S02]  /*6520*/  @!P3 IMAD.MOV.U32 R22, RZ, RZ, R141 ;  /* 0x000000ffff16b224 */ /* 0x001fe400078e008d */
[----:B------:R-:W-:-:S05]  /*6530*/  @!P3 IMAD.MOV.U32 R23, RZ, RZ, R142 ;  /* 0x000000ffff17b224 */ /* 0x000fca00078e008e */
[----:B------:R0:W4:Y:S01]  /*6540*/  @!P3 LDG.E.U8 R137, desc[UR18][R22.64] ;  /* 0x000000121689b981 */ /* 0x000122000c1e1100 */
[----:B------:R-:W-:-:S03]  /*6550*/  PRMT R138, RZ, 0x7610, R138 ;  /* 0x00007610ff8a7816 */ /* 0x000fc6000000008a */
[----:B---3--:R1:W-:Y:S02]  /*6560*/  STL [R1+0x27c], R139 ;  /* 0x00027c8b01007387 */ /* 0x0083e40000100800 */
[----:B-1----:R-:W-:-:S04]  /*6570*/  IADD3 R139, P6, PT, R24, R2, RZ ;  /* 0x00000002188b7210 */ /* 0x002fc80007fde0ff */
[----:B------:R-:W-:Y:S01]  /*6580*/  LEA.HI.X.SX32 R140, R24, R3, 0x1, P6 ;  /* 0x00000003188c7211 */ /* 0x000fe200030f0eff */
[----:B0-----:R-:W-:-:S04]  /*6590*/  @!P2 IMAD.MOV.U32 R22, RZ, RZ, R139 ;  /* 0x000000ffff16a224 */ /* 0x001fc800078e008b */
[----:B------:R-:W-:-:S05]  /*65a0*/  @!P2 IMAD.MOV.U32 R23, RZ, RZ, R140 ;  /* 0x000000ffff17a224 */ /* 0x000fca00078e008c */
[----:B------:R0:W3:Y:S01]  /*65b0*/  @!P2 LDG.E.U8 R138, desc[UR18][R22.64] ;  /* 0x00000012168aa981 */ /* 0x0000e2000c1e1100 */
[----:B------:R-:W-:-:S03]  /*65c0*/  IMAD R25, R36, 0x64, RZ ;  /* 0x0000006424197824 */ /* 0x000fc600078e02ff */
[----:B------:R-:W-:Y:S04]  /*65d0*/  STL [R1+0x698], R142 ;  /* 0x0006988e01007387 */ /* 0x000fe80000100800 */
[----:B------:R-:W-:Y:S01]  /*65e0*/  STL [R1+0x6d4], R139 ;  /* 0x0006d48b01007387 */ /* 0x000fe20000100800 */
[----:B------:R-:W-:-:S03]  /*65f0*/  VIADD R26, R12, 0xffffff8b ;  /* 0xffffff8b0c1a7836 */ /* 0x000fc60000000000 */
[----:B------:R-:W-:Y:S04]  /*6600*/  STL [R1+0x6d0], R140 ;  /* 0x0006d08c01007387 */ /* 0x000fe80000100800 */
[----:B----4-:R1:W-:Y:S01]  /*6610*/  STL [R1+0x278], R137 ;  /* 0x0002788901007387 */ /* 0x0103e20000100800 */
[----:B------:R-:W-:Y:S01]  /*6620*/  ISETP.GE.U32.AND P5, PT, R26, 0x7fffff0c, PT ;  /* 0x7fffff0c1a00780c */ /* 0x000fe20003fa6070 */
[----:B------:R-:W-:Y:S01]  /*6630*/  IMAD R24, R36, 0x6c, RZ ;  /* 0x0000006c24187824 */ /* 0x000fe200078e02ff */
[----:B-1----:R-:W-:Y:S01]  /*6640*/  IADD3 R137, P6, PT, R25, R2, RZ ;  /* 0x0000000219897210 */ /* 0x002fe20007fde0ff */
[----:B------:R-:W-:-:S03]  /*6650*/  VIADD R26, R12, 0xffffff83 ;  /* 0xffffff830c1a7836 */ /* 0x000fc60000000000 */
[----:B0-----:R-:W-:Y:S01]  /*6660*/  LEA.HI.X.SX32 R23, R25, R3, 0x1, P6 ;  /* 0x0000000319177211 */ /* 0x001fe200030f0eff */
[----:B------:R-:W-:Y:S01]  /*6670*/  STL [R1+0x70c], R137 ;  /* 0x00070c8901007387 */ /* 0x000fe20000100800 */
[----:B------:R-:W-:-:S03]  /*6680*/  VIADD R22, R12, 0xfffffffa ;  /* 0xfffffffa0c167836 */ /* 0x000fc60000000000 */
[----:B------:R-:W-:Y:S01]  /*6690*/  STL [R1+0x708], R23 ;  /* 0x0007081701007387 */ /* 0x000fe20000100800 */
[----:B------:R-:W-:Y:S02]  /*66a0*/  ISETP.GE.U32.AND P3, PT, R26, 0x7fffff04, PT ;  /* 0x7fffff041a00780c */ /* 0x000fe40003f66070 */
[----:B------:R-:W-:Y:S02]  /*66b0*/  PRMT R26, RZ, 0x7610, R26 ;  /* 0x00007610ff1a7816 */ /* 0x000fe4000000001a */
[----:B------:R-:W-:Y:S01]  /*66c0*/  ISETP.GE.U32.AND P2, PT, R22, 0x7fffff7b, PT ;  /* 0x7fffff7b1600780c */ /* 0x000fe20003f46070 */
[----:B------:R-:W-:Y:S01]  /*66d0*/  @!P0 IMAD.MOV.U32 R22, RZ, RZ, R137 ;  /* 0x000000ffff168224 */ /* 0x000fe200078e0089 */
[----:B------:R-:W-:-:S04]  /*66e0*/  PRMT R135, RZ, 0x7610, R135 ;  /* 0x00007610ff877816 */ /* 0x000fc80000000087 */
[----:B------:R0:W4:Y:S04]  /*66f0*/  @!P0 LDG.E.U8 R26, desc[UR18][R22.64] ;  /* 0x00000012161a8981 */ /* 0x000128000c1e1100 */
        /* <DEDUP_REMOVED lines=8> */
[C---:B------:R-:W-:Y:S02]  /*6780*/  IMAD R25, R36.reuse, 0x74, RZ ;  /* 0x0000007424197824 */ /* 0x040fe400078e02ff */
[----:B------:R-:W-:-:S03]  /*6790*/  IMAD R24, R36, 0x7c, RZ ;  /* 0x0000007c24187824 */ /* 0x000fc600078e02ff */
[CC--:B------:R-:W-:Y:S01]  /*67a0*/  IADD3 R137, P6, PT, R25.reuse, R2.reuse, RZ ;  /* 0x0000000219897210 */ /* 0x0c0fe20007fde0ff */
[----:B------:R-:W-:Y:S02]  /*67b0*/  IMAD.MOV.U32 R143, RZ, RZ, R154 ;  /* 0x000000ffff8f7224 */ /* 0x000fe400078e009a */
[----:B------:R-:W-:Y:S01]  /*67c0*/  IMAD.MOV.U32 R154, RZ, RZ, R159 ;  /* 0x000000ffff9a7224 */ /* 0x000fe200078e009f */
[----:B0-----:R-:W-:Y:S01]  /*67d0*/  LEA.HI.X.SX32 R22, R25, R3, 0x1, P6 ;  /* 0x0000000319167211 */ /* 0x001fe200030f0eff */
[----:B------:R-:W-:Y:S01]  /*67e0*/  IMAD.MOV.U32 R159, RZ, RZ, R111 ;  /* 0x000000ffff9f7224 */ /* 0x000fe200078e006f */
[----:B------:R-:W-:Y:S01]  /*67f0*/  STL [R1+0x744], R138 ;  /* 0x0007448a01007387 */ /* 0x000fe20000100800 */
[----:B------:R-:W-:-:S03]  /*6800*/  IADD3 R111, P6, PT, R24, R2, RZ ;  /* 0x00000002186f7210 */ /* 0x000fc60007fde0ff */
[----:B----4-:R-:W-:Y:S01]  /*6810*/  STL [R1+0x270], R26 ;  /* 0x0002701a01007387 */ /* 0x010fe20000100800 */
[----:B------:R-:W-:Y:S01]  /*6820*/  PRMT R136, RZ, 0x7610, R136 ;  /* 0x00007610ff887816 */ /* 0x000fe20000000088 */
[----:B------:R-:W-:Y:S02]  /*6830*/  @!P5 IMAD.MOV.U32 R23, RZ, RZ, R22 ;  /* 0x000000ffff17d224 */ /* 0x000fe400078e0016 */
[----:B------:R-:W-:Y:S01]  /*6840*/  STL [R1+0x740], R139 ;  /* 0x0007408b01007387 */ /* 0x000fe20000100800 */
[----:B------:R-:W-:-:S03]  /*6850*/  VIADD R25, R12, 0xffffffe2 ;  /* 0xffffffe20c197836 */ /* 0x000fc60000000000 */
[----:B------:R-:W-:Y:S04]  /*6860*/  STL [R1+0x77c], R137 ;  /* 0x00077c8901007387 */ /* 0x000fe80000100800 */
[----:B------:R0:W-:Y:S04]  /*6870*/  STL [R1+0x778], R22 ;  /* 0x0007781601007387 */ /* 0x0001e80000100800 */
[----:B------:R-:W-:Y:S01]  /*6880*/  STL [R1+0x7b4], R111 ;  /* 0x0007b46f01007387 */ /* 0x000fe20000100800 */
[----:B0-----:R-:W-:-:S05]  /*6890*/  @!P5 IMAD.MOV.U32 R22, RZ, RZ, R137 ;  /* 0x000000ffff16d224 */ /* 0x001fca00078e0089 */
[----:B------:R-:W4:Y:S01]  /*68a0*/  @!P5 LDG.E.U8 R136, desc[UR18][R22.64] ;  /* 0x000000121688d981 */ /* 0x000f22000c1e1100 */
[----:B------:R-:W-:-:S03]  /*68b0*/  ISETP.GE.U32.AND P5, PT, R25, 0x7fffff63, PT ;  /* 0x7fffff631900780c */ /* 0x000fc60003fa6070 */
[----:B---3--:R0:W-:Y:S02]  /*68c0*/  STL [R1+0x26c], R135 ;  /* 0x00026c8701007387 */ /* 0x0081e40000100800 */
[----:B0-----:R-:W-:Y:S01]  /*68d0*/  LEA.HI.X.SX32 R135, R24, R3, 0x1, P6 ;  /* 0x0000000318877211 */ /* 0x001fe200030f0eff */
[----:B------:R-:W-:-:S04]  /*68e0*/  @!P3 IMAD.MOV.U32 R24, RZ, RZ, R111 ;  /* 0x000000ffff18b224 */ /* 0x000fc800078e006f */
[----:B------:R-:W-:-:S05]  /*68f0*/  @!P3 IMAD.MOV.U32 R25, RZ, RZ, R135 ;  /* 0x000000ffff19b224 */ /* 0x000fca00078e0087 */
[----:B------:R0:W3:Y:S01]  /*6900*/  @!P3 LDG.E.U8 R110, desc[UR18][R24.64] ;  /* 0x00000012186eb981 */ /* 0x0000e2000c1e1100 */
[----:B------:R-:W-:-:S05]  /*6910*/  VIADD R26, R12, 0xffffffea ;  /* 0xffffffea0c1a7836 */ /* 0x000fca0000000000 */
[----:B------:R-:W-:Y:S01]  /*6920*/  ISETP.GE.U32.AND P4, PT, R26, 0x7fffff6b, PT ;  /* 0x7fffff6b1a00780c */ /* 0x000fe20003f86070 */
[----:B------:R-:W-:Y:S01]  /*6930*/  IMAD R26, R36, 0x5, RZ ;  /* 0x00000005241a7824 */ /* 0x000fe200078e02ff */
[----:B------:R-:W-:Y:S01]  /*6940*/  STL [R1+0x7b0], R135 ;  /* 0x0007b08701007387 */ /* 0x000fe20000100800 */
[----:B0-----:R-:W-:-:S03]  /*6950*/  VIADD R24, R12, 0xffffffda ;  /* 0xffffffda0c187836 */ /* 0x001fc60000000000 */
[C---:B------:R-:W-:Y:S02]  /*6960*/  IADD3 R22, P6, PT, R26.reuse, R2, RZ ;  /* 0x000000021a167210 */ /* 0x040fe40007fde0ff */
[----:B------:R-:W-:Y:S02]  /*6970*/  PRMT R134, RZ, 0x7610, R134 ;  /* 0x00007610ff867816 */ /* 0x000fe40000000086 */
[----:B------:R-:W-:Y:S02]  /*6980*/  LEA.HI.X.SX32 R23, R26, R3, 0x1, P6 ;  /* 0x000000031a177211 */ /* 0x000fe400030f0eff */
[----:B------:R-:W-:Y:S01]  /*6990*/  ISETP.GE.U32.AND P3, PT, R24, 0x7fffff5b, PT ;  /* 0x7fffff5b1800780c */ /* 0x000fe20003f66070 */
[----:B------:R-:W-:Y:S01]  /*69a0*/  VIADD R24, R12, 0xffffffd2 ;  /* 0xffffffd20c187836 */ /* 0x000fe20000000000 */
[----:B------:R-:W-:Y:S01]  /*69b0*/  PRMT R133, RZ, 0x7610, R133 ;  /* 0x00007610ff857816 */ /* 0x000fe20000000085 */
[----:B------:R-:W2:Y:S03]  /*69c0*/  @!P2 LDG.E.U8 R134, desc[UR18][R22.64] ;  /* 0x000000121686a981 */ /* 0x000ea6000c1e1100 */
[----:B------:R-:W-:Y:S01]  /*69d0*/  ISETP.GE.U32.AND P2, PT, R24, 0x7fffff53, PT ;  /* 0x7fffff531800780c */ /* 0x000fe20003f46070 */
[----:B---3--:R0:W-:Y:S02]  /*69e0*/  STL [R1+0x244], R110 ;  /* 0x0002446e01007387 */ /* 0x0081e40000100800 */
[----:B0-----:R-:W-:-:S05]  /*69f0*/  IMAD R110, R36, 0xd, RZ ;  /* 0x0000000d246e7824 */ /* 0x001fca00078e02ff */
[----:B------:R-:W-:-:S04]  /*6a00*/  IADD3 R111, P6, PT, R110, R2, RZ ;  /* 0x000000026e6f7210 */ /* 0x000fc80007fde0ff */
[----:B------:R-:W-:Y:S01]  /*6a10*/  LEA.HI.X.SX32 R110, R110, R3, 0x1, P6 ;  /* 0x000000036e6e7211 */ /* 0x000fe200030f0eff */
[----:B------:R-:W-:-:S04]  /*6a20*/  @!P0 IMAD.MOV.U32 R24, RZ, RZ, R111 ;  /* 0x000000ffff188224 */ /* 0x000fc800078e006f */
[----:B------:R-:W-:-:S05]  /*6a30*/  @!P0 IMAD.MOV.U32 R25, RZ, RZ, R110 ;  /* 0x000000ffff198224 */ /* 0x000fca00078e006e */
[----:B------:R0:W3:Y:S01]  /*6a40*/  @!P0 LDG.E.U8 R133, desc[UR18][R24.64] ;  /* 0x0000001218858981 */ /* 0x0000e2000c1e1100 */
[----:B------:R-:W-:Y:S02]  /*6a50*/  IMAD.MOV.U32 R142, RZ, RZ, R143 ;  /* 0x000000ffff8e7224 */ /* 0x000fe400078e008f */
[----:B------:R-:W-:Y:S02]  /*6a60*/  IMAD.MOV.U32 R143, RZ, RZ, R145 ;  /* 0x000000ffff8f7224 */ /* 0x000fe400078e0091 */
[----:B------:R-:W-:Y:S02]  /*6a70*/  IMAD.MOV.U32 R145, RZ, RZ, R147 ;  /* 0x000000ffff917224 */ /* 0x000fe400078e0093 */
[----:B------:R-:W-:Y:S02]  /*6a80*/  IMAD.MOV.U32 R147, RZ, RZ, R149 ;  /* 0x000000ffff937224 */ /* 0x000fe400078e0095 */
[----:B------:R-:W-:Y:S02]  /*6a90*/  IMAD.MOV.U32 R149, RZ, RZ, R151 ;  /* 0x000000ffff957224 */ /* 0x000fe400078e0097 */
[----:B------:R-:W-:-:S02]  /*6aa0*/  IMAD.MOV.U32 R151, RZ, RZ, R157 ;  /* 0x000000ffff977224 */ /* 0x000fc400078e009d */
[C---:B------:R-:W-:Y:S02]  /*6ab0*/  IMAD R157, R36.reuse, 0x15, RZ ;  /* 0x00000015249d7824 */ /* 0x040fe400078e02ff */
[----:B------:R-:W-:Y:S02]  /*6ac0*/  IMAD.MOV.U32 R140, RZ, RZ, R148 ;  /* 0x000000ffff8c7224 */ /* 0x000fe400078e0094 */
[----:B------:R-:W-:Y:S02]  /*6ad0*/  IMAD.MOV.U32 R148, RZ, RZ, R162 ;  /* 0x000000ffff947224 */ /* 0x000fe400078e00a2 */
[----:B------:R-:W-:Y:S01]  /*6ae0*/  IMAD.MOV.U32 R162, RZ, RZ, R158 ;  /* 0x000000ffffa27224 */ /* 0x000fe200078e009e */
[C---:B------:R-:W-:Y:S01]  /*6af0*/  IADD3 R158, P6, PT, R157.reuse, R2, RZ ;  /* 0x000000029d9e7210 */ /* 0x040fe20007fde0ff */
[----:B----4-:R-:W-:Y:S01]  /*6b00*/  STL [R1+0x248], R136 ;  /* 0x0002488801007387 */ /* 0x010fe20000100800 */
[----:B------:R-:W-:Y:S02]  /*6b10*/  IMAD R26, R36, 0x1d, RZ ;  /* 0x0000001d241a7824 */ /* 0x000fe400078e02ff */
[----:B------:R-:W-:Y:S01]  /*6b20*/  LEA.HI.X.SX32 R157, R157, R3, 0x1, P6 ;  /* 0x000000039d9d7211 */ /* 0x000fe200030f0eff */
[----:B------:R-:W-:Y:S01]  /*6b30*/  STL [R1+0xa4c], R22 ;  /* 0x000a4c1601007387 */ /* 0x000fe20000100800 */
[----:B------:R-:W-:-:S03]  /*6b40*/  PRMT R132, RZ, 0x7610, R132 ;  /* 0x00007610ff847816 */ /* 0x000fc60000000084 */
[----:B------:R-:W-:Y:S01]  /*6b50*/  STL [R1+0xa48], R23 ;  /* 0x000a481701007387 */ /* 0x000fe20000100800 */
[----:B0-----:R-:W-:-:S03]  /*6b60*/  @!P4 IMAD.MOV.U32 R24, RZ, RZ, R158 ;  /* 0x000000ffff18c224 */ /* 0x001fc600078e009e */
[----:B------:R-:W-:Y:S01]  /*6b70*/  STL [R1+0xa54], R111 ;  /* 0x000a546f01007387 */ /* 0x000fe20000100800 */
[----:B------:R-:W-:-:S03]  /*6b80*/  @!P4 IMAD.MOV.U32 R25, RZ, RZ, R157 ;  /* 0x000000ffff19c224 */ /* 0x000fc600078e009d */
[----:B------:R-:W-:Y:S04]  /*6b90*/  STL [R1+0xa50], R110 ;  /* 0x000a506e01007387 */ /* 0x000fe80000100800 */
[----:B--2---:R-:W-:Y:S04]  /*6ba0*/  STL [R1+0x23c], R134 ;  /* 0x00023c8601007387 */ /* 0x004fe80000100800 */
[----:B------:R0:W2:Y:S01]  /*6bb0*/  @!P4 LDG.E.U8 R132, desc[UR18][R24.64] ;  /* 0x000000121884c981 */ /* 0x0000a2000c1e1100 */
[----:B------:R-:W-:-:S03]  /*6bc0*/  PRMT R131, RZ, 0x7610, R131 ;  /* 0x00007610ff837816 */ /* 0x000fc60000000083 */
[----:B---3--:R1:W-:Y:S02]  /*6bd0*/  STL [R1+0x238], R133 ;  /* 0x0002388501007387 */ /* 0x0083e40000100800 */
[----:B-1----:R-:W-:-:S04]  /*6be0*/  IADD3 R133, P6, PT, R26, R2, RZ ;  /* 0x000000021a857210 */ /* 0x002fc80007fde0ff */
[----:B------:R-:W-:Y:S01]  /*6bf0*/  LEA.HI.X.SX32 R134, R26, R3, 0x1, P6 ;  /* 0x000000031a867211 */ /* 0x000fe200030f0eff */
[----:B0-----:R-:W-:-:S04]  /*6c00*/  @!P5 IMAD.MOV.U32 R24, RZ, RZ, R133 ;  /* 0x000000ffff18d224 */ /* 0x001fc800078e0085 */
[----:B------:R-:W-:-:S05]  /*6c10*/  @!P5 IMAD.MOV.U32 R25, RZ, RZ, R134 ;  /* 0x000000ffff19d224 */ /* 0x000fca00078e0086 */
[----:B------:R0:W3:Y:S01]  /*6c20*/  @!P5 LDG.E.U8 R131, desc[UR18][R24.64] ;  /* 0x000000121883d981 */ /* 0x0000e2000c1e1100 */
[----:B------:R-:W-:Y:S02]  /*6c30*/  IMAD.MOV.U32 R141, RZ, RZ, R144 ;  /* 0x000000ffff8d7224 */ /* 0x000fe400078e0090 */
[----:B------:R-:W-:Y:S02]  /*6c40*/  IMAD.MOV.U32 R144, RZ, RZ, R153 ;  /* 0x000000ffff907224 */ /* 0x000fe400078e0099 */
[----:B------:R-:W-:Y:S02]  /*6c50*/  IMAD.MOV.U32 R153, RZ, RZ, R27 ;  /* 0x000000ffff997224 */ /* 0x000fe400078e001b */
[----:B------:R-:W-:Y:S01]  /*6c60*/  VIADD R27, R12, 0xffffffca ;  /* 0xffffffca0c1b7836 */ /* 0x000fe20000000000 */
[----:B------:R-:W-:Y:S04]  /*6c70*/  STL [R1+0xb4], R133 ;  /* 0x0000b48501007387 */ /* 0x000fe80000100800 */
[----:B------:R-:W-:Y:S01]  /*6c80*/  ISETP.GE.U32.AND P0, PT, R27, 0x7fffff4b, PT ;  /* 0x7fffff4b1b00780c */ /* 0x000fe20003f06070 */
[----:B------:R-:W-:Y:S01]  /*6c90*/  IMAD R27, R36, 0x25, RZ ;  /* 0x00000025241b7824 */ /* 0x000fe200078e02ff */
[----:B------:R-:W-:Y:S04]  /*6ca0*/  STL [R1+0xa5c], R158 ;  /* 0x000a5c9e01007387 */ /* 0x000fe80000100800 */
[----:B------:R-:W-:Y:S04]  /*6cb0*/  STL [R1+0xa58], R157 ;  /* 0x000a589d01007387 */ /* 0x000fe80000100800 */
[----:B------:R-:W-:Y:S04]  /*6cc0*/  STL [R1+0xb0], R134 ;  /* 0x0000b08601007387 */ /* 0x000fe80000100800 */
[----:B--2---:R1:W-:Y:S01]  /*6cd0*/  STL [R1+0x234], R132 ;  /* 0x0002348401007387 */ /* 0x0043e20000100800 */
[----:B------:R-:W-:-:S02]  /*6ce0*/  IMAD.MOV.U32 R137, RZ, RZ, R148 ;  /* 0x000000ffff897224 */ /* 0x000fc400078e0094 */
[----:B------:R-:W-:Y:S02]  /*6cf0*/  IMAD.MOV.U32 R148, RZ, RZ, R151 ;  /* 0x000000ffff947224 */ /* 0x000fe400078e0097 */
[----:B------:R-:W-:Y:S01]  /*6d00*/  IMAD.MOV.U32 R151, RZ, RZ, R153 ;  /* 0x000000ffff977224 */ /* 0x000fe200078e0099 */
[----:B-1----:R-:W-:Y:S01]  /*6d10*/  IADD3 R132, P6, PT, R27, R2, RZ ;  /* 0x000000021b847210 */ /* 0x002fe20007fde0ff */
[----:B------:R-:W-:-:S03]  /*6d20*/  IMAD.MOV.U32 R153, RZ, RZ, R28 ;  /* 0x000000ffff997224 */ /* 0x000fc600078e001c */
[----:B0-----:R-:W-:Y:S01]  /*6d30*/  LEA.HI.X.SX32 R25, R27, R3, 0x1, P6 ;  /* 0x000000031b197211 */ /* 0x001fe200030f0eff */
[----:B------:R-:W-:Y:S01]  /*6d40*/  IMAD R26, R36, 0x2d, RZ ;  /* 0x0000002d241a7824 */ /* 0x000fe200078e02ff */
[----:B------:R-:W-:Y:S01]  /*6d50*/  STL [R1+0x524], R132 ;  /* 0x0005248401007387 */ /* 0x000fe20000100800 */
[C---:B------:R-:W-:Y:S02]  /*6d60*/  VIADD R28, R12.reuse, 0xffffffc2 ;  /* 0xffffffc20c1c7836 */ /* 0x040fe40000000000 */
[----:B------:R-:W-:Y:S01]  /*6d70*/  VIADD R24, R12, 0xffffffba ;  /* 0xffffffba0c187836 */ /* 0x000fe20000000000 */
[----:B------:R-:W-:Y:S02]  /*6d80*/  STL [R1+0xf0], R25 ;  /* 0x0000f01901007387 */ /* 0x000fe40000100800 */
[----:B------:R-:W-:Y:S02]  /*6d90*/  ISETP.GE.U32.AND P4, PT, R28, 0x7fffff43, PT ;  /* 0x7fffff431c00780c */ /* 0x000fe40003f86070 */
[----:B------:R-:W-:-:S02]  /*6da0*/  PRMT R28, RZ, 0x7610, R28 ;  /* 0x00007610ff1c7816 */ /* 0x000fc4000000001c */
        /* <DEDUP_REMOVED lines=13> */
[----:B------:R-:W-:Y:S04]  /*6e80*/  STL [R1+0x564], R131 ;  /* 0x0005648301007387 */ /* 0x000fe80000100800 */
[----:B------:R-:W-:Y:S01]  /*6e90*/  IADD3 R132, P6, PT, R27, R2, RZ ;  /* 0x000000021b847210 */ /* 0x000fe20007fde0ff */
[----:B------:R-:W-:-:S03]  /*6ea0*/  IMAD R26, R36, 0x3d, RZ ;  /* 0x0000003d241a7824 */ /* 0x000fc600078e02ff */
[----:B0-----:R-:W-:Y:S02]  /*6eb0*/  LEA.HI.X.SX32 R24, R27, R3, 0x1, P6 ;  /* 0x000000031b187211 */ /* 0x001fe400030f0eff */
[----:B------:R-:W-:-:S03]  /*6ec0*/  PRMT R129, RZ, 0x7610, R129 ;  /* 0x00007610ff817816 */ /* 0x000fc60000000081 */
[----:B------:R-:W-:Y:S01]  /*6ed0*/  @!P0 IMAD.MOV.U32 R25, RZ, RZ, R24 ;  /* 0x000000ffff198224 */ /* 0x000fe200078e0018 */
[----:B--2---:R-:W-:Y:S04]  /*6ee0*/  STL [R1+0x22c], R28 ;  /* 0x00022c1c01007387 */ /* 0x004fe80000100800 */
[----:B------:R-:W-:Y:S04]  /*6ef0*/  STL [R1+0x560], R133 ;  /* 0x0005608501007387 */ /* 0x000fe80000100800 */
[----:B------:R-:W-:Y:S01]  /*6f00*/  STL [R1+0x5a4], R132 ;  /* 0x0005a48401007387 */ /* 0x000fe20000100800 */
[----:B------:R-:W-:-:S03]  /*6f10*/  PRMT R128, RZ, 0x7610, R128 ;  /* 0x00007610ff807816 */ /* 0x000fc60000000080 */
[----:B---3--:R0:W-:Y:S04]  /*6f20*/  STL [R1+0x228], R130 ;  /* 0x0002288201007387 */ /* 0x0081e80000100800 */
[----:B------:R1:W-:Y:S01]  /*6f30*/  STL [R1+0x5a0], R24 ;  /* 0x0005a01801007387 */ /* 0x0003e20000100800 */
[----:B0-----:R-:W-:Y:S01]  /*6f40*/  IADD3 R130, P6, PT, R26, R2, RZ ;  /* 0x000000021a827210 */ /* 0x001fe20007fde0ff */
[----:B-1----:R-:W-:-:S03]  /*6f50*/  @!P0 IMAD.MOV.U32 R24, RZ, RZ, R132 ;  /* 0x000000ffff188224 */ /* 0x002fc600078e0084 */
[----:B------:R-:W-:Y:S02]  /*6f60*/  LEA.HI.X.SX32 R131, R26, R3, 0x1, P6 ;  /* 0x000000031a837211 */ /* 0x000fe400030f0eff */
[----:B------:R0:W2:Y:S02]  /*6f70*/  @!P0 LDG.E.U8 R129, desc[UR18][R24.64] ;  /* 0x0000001218818981 */ /* 0x0000a4000c1e1100 */
[----:B0-----:R-:W-:Y:S02]  /*6f80*/  @!P4 IMAD.MOV.U32 R24, RZ, RZ, R130 ;  /* 0x000000ffff18c224 */ /* 0x001fe400078e0082 */
[----:B------:R-:W-:-:S05]  /*6f90*/  @!P4 IMAD.MOV.U32 R25, RZ, RZ, R131 ;  /* 0x000000ffff19c224 */ /* 0x000fca00078e0083 */
[----:B------:R0:W3:Y:S01]  /*6fa0*/  @!P4 LDG.E.U8 R128, desc[UR18][R24.64] ;  /* 0x000000121880c981 */ /* 0x0000e2000c1e1100 */
[----:B------:R-:W-:-:S03]  /*6fb0*/  IMAD R27, R36, 0x45, RZ ;  /* 0x00000045241b7824 */ /* 0x000fc600078e02ff */
[----:B------:R-:W-:Y:S01]  /*6fc0*/  STL [R1+0x5e4], R130 ;  /* 0x0005e48201007387 */ /* 0x000fe20000100800 */
[----:B------:R-:W-:-:S03]  /*6fd0*/  VIADD R28, R12, 0xffffffaa ;  /* 0xffffffaa0c1c7836 */ /* 0x000fc60000000000 */
[----:B------:R-:W-:Y:S01]  /*6fe0*/  STL [R1+0x5e0], R131 ;  /* 0x0005e08301007387 */ /* 0x000fe20000100800 */
[----:B------:R-:W-:Y:S01]  /*6ff0*/  IMAD R26, R36, 0x4d, RZ ;  /* 0x0000004d241a7824 */ /* 0x000fe200078e02ff */
[----:B------:R-:W-:Y:S01]  /*7000*/  ISETP.GE.U32.AND P2, PT, R28, 0x7fffff2b, PT ;  /* 0x7fffff2b1c00780c */ /* 0x000fe20003f46070 */
[C---:B------:R-:W-:Y:S02]  /*7010*/  VIADD R28, R12.reuse, 0xffffffa2 ;  /* 0xffffffa20c1c7836 */ /* 0x040fe40000000000 */
[----:B0-----:R-:W-:-:S03]  /*7020*/  VIADD R24, R12, 0xffffff9a ;  /* 0xffffff9a0c187836 */ /* 0x001fc60000000000 */
[----:B------:R-:W-:Y:S02]  /*7030*/  ISETP.GE.U32.AND P0, PT, R28, 0x7fffff23, PT ;  /* 0x7fffff231c00780c */ /* 0x000fe40003f06070 */
[----:B------:R-:W-:Y:S02]  /*7040*/  PRMT R28, RZ, 0x7610, R28 ;  /* 0x00007610ff1c7816 */ /* 0x000fe4000000001c */
[----:B------:R-:W-:Y:S02]  /*7050*/  ISETP.GE.U32.AND P4, PT, R24, 0x7fffff1b, PT ;  /* 0x7fffff1b1800780c */ /* 0x000fe40003f86070 */
[----:B------:R-:W-:Y:S01]  /*7060*/  PRMT R127, RZ, 0x7610, R127 ;  /* 0x00007610ff7f7816 */ /* 0x000fe2000000007f */
[----:B--2---:R0:W-:Y:S02]  /*7070*/  STL [R1+0x220], R129 ;  /* 0x0002208101007387 */ /* 0x0041e40000100800 */
[----:B0-----:R-:W-:-:S04]  /*7080*/  IADD3 R129, P6, PT, R27, R2, RZ ;  /* 0x000000021b817210 */ /* 0x001fc80007fde0ff */
[----:B------:R-:W-:Y:S01]  /*7090*/  LEA.HI.X.SX32 R25, R27, R3, 0x1, P6 ;  /* 0x000000031b197211 */ /* 0x000fe200030f0eff */
[----:B------:R-:W-:Y:S04]  /*70a0*/  STL [R1+0x624], R129 ;  /* 0x0006248101007387 */ /* 0x000fe80000100800 */
[----:B------:R-:W-:Y:S04]  /*70b0*/  STL [R1+0x620], R25 ;  /* 0x0006201901007387 */ /* 0x000fe80000100800 */
[----:B---3--:R0:W-:Y:S01]  /*70c0*/  STL [R1+0x21c], R128 ;  /* 0x00021c8001007387 */ /* 0x0081e20000100800 */
[----:B------:R-:W-:-:S05]  /*70d0*/  @!P5 IMAD.MOV.U32 R24, RZ, RZ, R129 ;  /* 0x000000ffff18d224 */ /* 0x000fca00078e0081 */
[----:B------:R1:W2:Y:S01]  /*70e0*/  @!P5 LDG.E.U8 R28, desc[UR18][R24.64] ;  /* 0x00000012181cd981 */ /* 0x0002a2000c1e1100 */
[----:B0-----:R-:W-:-:S04]  /*70f0*/  IADD3 R128, P6, PT, R26, R2, RZ ;  /* 0x000000021a807210 */ /* 0x001fc80007fde0ff */
[----:B------:R-:W-:Y:S01]  /*7100*/  LEA.HI.X.SX32 R130, R26, R3, 0x1, P6 ;  /* 0x000000031a827211 */ /* 0x000fe200030f0eff */
[----:B-1----:R-:W-:-:S04]  /*7110*/  @!P3 IMAD.MOV.U32 R24, RZ, RZ, R128 ;  /* 0x000000ffff18b224 */ /* 0x002fc800078e0080 */
        /* <DEDUP_REMOVED lines=11> */
[----:B------:R-:W-:Y:S01]  /*71d0*/  PRMT R126, RZ, 0x7610, R126 ;  /* 0x00007610ff7e7816 */ /* 0x000fe2000000007e */
[----:B--2---:R-:W-:Y:S04]  /*71e0*/  STL [R1+0x218], R28 ;  /* 0x0002181c01007387 */ /* 0x004fe80000100800 */
[----:B------:R-:W-:Y:S04]  /*71f0*/  STL [R1+0x660], R130 ;  /* 0x0006608201007387 */ /* 0x000fe80000100800 */
[----:B------:R-:W-:Y:S04]  /*7200*/  STL [R1+0x6a4], R129 ;  /* 0x0006a48101007387 */ /* 0x000fe80000100800 */
        /* <DEDUP_REMOVED lines=36> */
[C---:B------:R-:W-:Y:S02]  /*7450*/  IMAD R27, R36.reuse, 0x75, RZ ;  /* 0x00000075241b7824 */ /* 0x040fe400078e02ff */
[----:B------:R-:W-:Y:S02]  /*7460*/  IMAD.MOV.U32 R136, RZ, RZ, R137 ;  /* 0x000000ffff887224 */ /* 0x000fe400078e0089 */
[----:B------:R-:W-:Y:S01]  /*7470*/  IMAD R26, R36, 0x7d, RZ ;  /* 0x0000007d241a7824 */ /* 0x000fe200078e02ff */
[CC--:B------:R-:W-:Y:S01]  /*7480*/  IADD3 R125, P6, PT, R27.reuse, R2.reuse, RZ ;  /* 0x000000021b7d7210 */ /* 0x0c0fe20007fde0ff */
[----:B------:R-:W-:Y:S02]  /*7490*/  IMAD.MOV.U32 R137, RZ, RZ, R140 ;  /* 0x000000ffff897224 */ /* 0x000fe400078e008c */
[----:B------:R-:W-:Y:S02]  /*74a0*/  IMAD.MOV.U32 R140, RZ, RZ, R141 ;  /* 0x000000ffff8c7224 */ /* 0x000fe400078e008d */
[----:B------:R-:W-:Y:S01]  /*74b0*/  IMAD.MOV.U32 R141, RZ, RZ, R145 ;  /* 0x000000ffff8d7224 */ /* 0x000fe200078e0091 */
[----:B0-----:R-:W-:Y:S01]  /*74c0*/  LEA.HI.X.SX32 R24, R27, R3, 0x1, P6 ;  /* 0x000000031b187211 */ /* 0x001fe200030f0eff */
[----:B------:R-:W-:Y:S01]  /*74d0*/  IMAD.MOV.U32 R145, RZ, RZ, R149 ;  /* 0x000000ffff917224 */ /* 0x000fe200078e0095 */
[----:B------:R-:W-:Y:S01]  /*74e0*/  STL [R1+0x74c], R126 ;  /* 0x00074c7e01007387 */ /* 0x000fe20000100800 */
[----:B------:R-:W-:Y:S01]  /*74f0*/  IMAD.MOV.U32 R149, RZ, RZ, R118 ;  /* 0x000000ffff957224 */ /* 0x000fe200078e0076 */
[----:B------:R-:W-:Y:S01]  /*7500*/  IADD3 R118, P6, PT, R26, R2, RZ ;  /* 0x000000021a767210 */ /* 0x000fe20007fde0ff */
[----:B------:R-:W-:Y:S01]  /*7510*/  @!P3 IMAD.MOV.U32 R25, RZ, RZ, R24 ;  /* 0x000000ffff19b224 */ /* 0x000fe200078e0018 */
[----:B------:R-:W-:Y:S01]  /*7520*/  PRMT R124, RZ, 0x7610, R124 ;  /* 0x00007610ff7c7816 */ /* 0x000fe2000000007c */
[----:B------:R-:W-:Y:S01]  /*7530*/  VIADD R27, R12, 0xffffffe1 ;  /* 0xffffffe10c1b7836 */ /* 0x000fe20000000000 */
[----:B------:R-:W-:Y:S01]  /*7540*/  PRMT R121, RZ, 0x7610, R121 ;  /* 0x00007610ff797816 */ /* 0x000fe20000000079 */
[----:B--2---:R-:W-:Y:S04]  /*7550*/  STL [R1+0x1e0], R28 ;  /* 0x0001e01c01007387 */ /* 0x004fe80000100800 */
[----:B------:R-:W-:Y:S04]  /*7560*/  STL [R1+0x748], R127 ;  /* 0x0007487f01007387 */ /* 0x000fe80000100800 */
[----:B------:R-:W-:Y:S04]  /*7570*/  STL [R1+0x784], R125 ;  /* 0x0007847d01007387 */ /* 0x000fe80000100800 */
[----:B------:R0:W-:Y:S04]  /*7580*/  STL [R1+0x780], R24 ;  /* 0x0007801801007387 */ /* 0x0001e80000100800 */
[----:B------:R-:W-:Y:S04]  /*7590*/  STL [R1+0x7bc], R118 ;  /* 0x0007bc7601007387 */ /* 0x000fe80000100800 */
[----:B---3--:R1:W-:Y:S01]  /*75a0*/  STL [R1+0x1dc], R122 ;  /* 0x0001dc7a01007387 */ /* 0x0083e20000100800 */
[----:B0-----:R-:W-:-:S05]  /*75b0*/  @!P3 IMAD.MOV.U32 R24, RZ, RZ, R125 ;  /* 0x000000ffff18b224 */ /* 0x001fca00078e007d */
[----:B------:R0:W2:Y:S01]  /*75c0*/  @!P3 LDG.E.U8 R124, desc[UR18][R24.64] ;  /* 0x00000012187cb981 */ /* 0x0000a2000c1e1100 */
[----:B-1----:R-:W-:Y:S01]  /*75d0*/  LEA.HI.X.SX32 R122, R26, R3, 0x1, P6 ;  /* 0x000000031a7a7211 */ /* 0x002fe200030f0eff */
[----:B------:R-:W-:Y:S01]  /*75e0*/  @!P2 IMAD.MOV.U32 R26, RZ, RZ, R118 ;  /* 0x000000ffff1aa224 */ /* 0x000fe200078e0076 */
[----:B------:R-:W-:-:S03]  /*75f0*/  ISETP.GE.U32.AND P3, PT, R27, 0x7fffff62, PT ;  /* 0x7fffff621b00780c */ /* 0x000fc60003f66070 */
[----:B------:R-:W-:-:S05]  /*7600*/  @!P2 IMAD.MOV.U32 R27, RZ, RZ, R122 ;  /* 0x000000ffff1ba224 */ /* 0x000fca00078e007a */
[----:B------:R1:W3:Y:S01]  /*7610*/  @!P2 LDG.E.U8 R112, desc[UR18][R26.64] ;  /* 0x000000121a70a981 */ /* 0x0002e2000c1e1100 */
[----:B------:R-:W-:-:S05]  /*7620*/  VIADD R28, R12, 0xffffffe9 ;  /* 0xffffffe90c1c7836 */ /* 0x000fca0000000000 */
[----:B------:R-:W-:Y:S01]  /*7630*/  ISETP.GE.U32.AND P5, PT, R28, 0x7fffff6a, PT ;  /* 0x7fffff6a1c00780c */ /* 0x000fe20003fa6070 */
[----:B------:R-:W-:-:S05]  /*7640*/  IMAD R28, R36, 0x6, RZ ;  /* 0x00000006241c7824 */ /* 0x000fca00078e02ff */
[----:B0-----:R-:W-:-:S04]  /*7650*/  IADD3 R24, P6, PT, R28, R2, RZ ;  /* 0x000000021c187210 */ /* 0x001fc80007fde0ff */
[----:B------:R-:W-:-:S05]  /*7660*/  LEA.HI.X.SX32 R25, R28, R3, 0x1, P6 ;  /* 0x000000031c197211 */ /* 0x000fca00030f0eff */
[----:B------:R-:W4:Y:S04]  /*7670*/  @!P0 LDG.E.U8 R121, desc[UR18][R24.64] ;  /* 0x0000001218798981 */ /* 0x000f28000c1e1100 */
[----:B------:R-:W-:Y:S01]  /*7680*/  STL [R1+0x7b8], R122 ;  /* 0x0007b87a01007387 */ /* 0x000fe20000100800 */
[----:B-1----:R-:W-:-:S05]  /*7690*/  VIADD R26, R12, 0xffffffd9 ;  /* 0xffffffd90c1a7836 */ /* 0x002fca0000000000 */
[----:B------:R-:W-:Y:S01]  /*76a0*/  ISETP.GE.U32.AND P2, PT, R26, 0x7fffff5a, PT ;  /* 0x7fffff5a1a00780c */ /* 0x000fe20003f46070 */
[----:B------:R-:W-:Y:S01]  /*76b0*/  VIADD R26, R12, 0xffffffd1 ;  /* 0xffffffd10c1a7836 */ /* 0x000fe20000000000 */
[----:B------:R-:W-:Y:S01]  /*76c0*/  PRMT R120, RZ, 0x7610, R120 ;  /* 0x00007610ff787816 */ /* 0x000fe20000000078 */
[----:B------:R-:W-:Y:S02]  /*76d0*/  IMAD.MOV.U32 R131, RZ, RZ, R136 ;  /* 0x000000ffff837224 */ /* 0x000fe400078e0088 */
[----:B------:R-:W-:Y:S01]  /*76e0*/  IMAD.MOV.U32 R136, RZ, RZ, R155 ;  /* 0x000000ffff887224 */ /* 0x000fe200078e009b */
[----:B------:R-:W-:Y:S01]  /*76f0*/  ISETP.GE.U32.AND P0, PT, R26, 0x7fffff52, PT ;  /* 0x7fffff521a00780c */ /* 0x000fe20003f06070 */
[----:B------:R-:W-:Y:S02]  /*7700*/  IMAD.MOV.U32 R155, RZ, RZ, R163 ;  /* 0x000000ffff9b7224 */ /* 0x000fe400078e00a3 */
[----:B------:R-:W-:Y:S02]  /*7710*/  IMAD R163, R36, 0x16, RZ ;  /* 0x0000001624a37824 */ /* 0x000fe400078e02ff */
[----:B------:R-:W-:-:S02]  /*7720*/  IMAD.MOV.U32 R134, RZ, RZ, R140 ;  /* 0x000000ffff867224 */ /* 0x000fc400078e008c */
[----:B------:R-:W-:Y:S02]  /*7730*/  IMAD.MOV.U32 R140, RZ, RZ, R141 ;  /* 0x000000ffff8c7224 */ /* 0x000fe400078e008d */
[----:B------:R-:W-:Y:S02]  /*7740*/  IMAD.MOV.U32 R141, RZ, RZ, R147 ;  /* 0x000000ffff8d7224 */ /* 0x000fe400078e0093 */
[----:B------:R-:W-:Y:S01]  /*7750*/  IMAD.MOV.U32 R147, RZ, RZ, R164 ;  /* 0x000000ffff937224 */ /* 0x000fe200078e00a4 */
[----:B---3--:R0:W-:Y:S02]  /*7760*/  STL [R1+0x1d4], R112 ;  /* 0x0001d47001007387 */ /* 0x0081e40000100800 */
[----:B0-----:R-:W-:-:S05]  /*7770*/  IMAD R112, R36, 0xe, RZ ;  /* 0x0000000e24707824 */ /* 0x001fca00078e02ff */
[----:B------:R-:W-:-:S04]  /*7780*/  IADD3 R118, P6, PT, R112, R2, RZ ;  /* 0x0000000270767210 */ /* 0x000fc80007fde0ff */
[----:B------:R-:W-:Y:S01]  /*7790*/  LEA.HI.X.SX32 R112, R112, R3, 0x1, P6 ;  /* 0x0000000370707211 */ /* 0x000fe200030f0eff */
[----:B------:R-:W-:-:S04]  /*77a0*/  @!P4 IMAD.MOV.U32 R26, RZ, RZ, R118 ;  /* 0x000000ffff1ac224 */ /* 0x000fc800078e0076 */
[----:B------:R-:W-:Y:S01]  /*77b0*/  @!P4 IMAD.MOV.U32 R27, RZ, RZ, R112 ;  /* 0x000000ffff1bc224 */ /* 0x000fe200078e0070 */
[----:B------:R-:W-:-:S04]  /*77c0*/  IADD3 R164, P6, PT, R163, R2, RZ ;  /* 0x00000002a3a47210 */ /* 0x000fc80007fde0ff */
[----:B------:R0:W3:Y:S01]  /*77d0*/  @!P4 LDG.E.U8 R120, desc[UR18][R26.64] ;  /* 0x000000121a78c981 */ /* 0x0000e2000c1e1100 */
[----:B------:R-:W-:-:S03]  /*77e0*/  LEA.HI.X.SX32 R163, R163, R3, 0x1, P6 ;  /* 0x00000003a3a37211 */ /* 0x000fc600030f0eff */
[----:B--2---:R-:W-:Y:S04]  /*77f0*/  STL [R1+0x1d8], R124 ;  /* 0x0001d87c01007387 */ /* 0x004fe80000100800 */
[----:B------:R-:W-:Y:S04]  /*7800*/  STL [R1+0xa64], R24 ;  /* 0x000a641801007387 */ /* 0x000fe80000100800 */
[----:B------:R-:W-:Y:S01]  /*7810*/  STL [R1+0xa60], R25 ;  /* 0x000a601901007387 */ /* 0x000fe20000100800 */
[----:B0-----:R-:W-:-:S03]  /*7820*/  @!P5 IMAD.MOV.U32 R26, RZ, RZ, R164 ;  /* 0x000000ffff1ad224 */ /* 0x001fc600078e00a4 */
[----:B----4-:R-:W-:Y:S01]  /*7830*/  STL [R1+0x1d0], R121 ;  /* 0x0001d07901007387 */ /* 0x010fe20000100800 */
[----:B------:R-:W-:-:S03]  /*7840*/  @!P5 IMAD.MOV.U32 R27, RZ, RZ, R163 ;  /* 0x000000ffff1bd224 */ /* 0x000fc600078e00a3 */
[----:B------:R0:W-:Y:S02]  /*7850*/  STL [R1+0xa6c], R118 ;  /* 0x000a6c7601007387 */ /* 0x0001e40000100800 */
[----:B0-----:R-:W-:-:S06]  /*7860*/  PRMT R118, RZ, 0x7610, R118 ;  /* 0x00007610ff767816 */ /* 0x001fcc0000000076 */
[----:B------:R0:W2:Y:S01]  /*7870*/  @!P5 LDG.E.U8 R118, desc[UR18][R26.64] ;  /* 0x000000121a76d981 */ /* 0x0000a2000c1e1100 */
[----:B------:R-:W-:-:S03]  /*7880*/  IMAD R28, R36, 0x1e, RZ ;  /* 0x0000001e241c7824 */ /* 0x000fc600078e02ff */
[----:B------:R1:W-:Y:S01]  /*7890*/  STL [R1+0xa68], R112 ;  /* 0x000a687001007387 */ /* 0x0003e20000100800 */
[----:B------:R-:W-:Y:S02]  /*78a0*/  IMAD.MOV.U32 R133, RZ, RZ, R137 ;  /* 0x000000ffff857224 */ /* 0x000fe400078e0089 */
[----:B------:R-:W-:Y:S02]  /*78b0*/  IMAD.MOV.U32 R137, RZ, RZ, R145 ;  /* 0x000000ffff897224 */ /* 0x000fe400078e0091 */
[----:B------:R-:W-:Y:S02]  /*78c0*/  IMAD.MOV.U32 R145, RZ, RZ, R162 ;  /* 0x000000ffff917224 */ /* 0x000fe400078e00a2 */
[----:B------:R-:W-:Y:S02]  /*78d0*/  IMAD.MOV.U32 R162, RZ, RZ, R30 ;  /* 0x000000ffffa27224 */ /* 0x000fe400078e001e */
[----:B------:R-:W-:Y:S01]  /*78e0*/  VIADD R30, R12, 0xffffffc9 ;  /* 0xffffffc90c1e7836 */ /* 0x000fe20000000000 */
[----:B-1----:R-:W-:Y:S01]  /*78f0*/  PRMT R112, RZ, 0x7610, R112 ;  /* 0x00007610ff707816 */ /* 0x002fe20000000070 */
[----:B------:R-:W-:-:S02]  /*7900*/  IMAD.MOV.U32 R129, RZ, RZ, R134 ;  /* 0x000000ffff817224 */ /* 0x000fc400078e0086 */
[----:B------:R-:W-:Y:S01]  /*7910*/  IMAD.MOV.U32 R134, RZ, RZ, R136 ;  /* 0x000000ffff867224 */ /* 0x000fe200078e0088 */
[----:B------:R-:W-:Y:S01]  /*7920*/  ISETP.GE.U32.AND P4, PT, R30, 0x7fffff4a, PT ;  /* 0x7fffff4a1e00780c */ /* 0x000fe20003f86070 */
[----:B------:R-:W-:Y:S02]  /*7930*/  IMAD R30, R36, 0x26, RZ ;  /* 0x00000026241e7824 */ /* 0x000fe400078e02ff */
[----:B------:R-:W-:Y:S02]  /*7940*/  IMAD.MOV.U32 R136, RZ, RZ, R145 ;  /* 0x000000ffff887224 */ /* 0x000fe400078e0091 */
[----:B------:R-:W-:Y:S02]  /*7950*/  IMAD.MOV.U32 R145, RZ, RZ, R31 ;  /* 0x000000ffff917224 */ /* 0x000fe400078e001f */
[----:B------:R-:W-:-:S05]  /*7960*/  VIADD R31, R12, 0xffffffc1 ;  /* 0xffffffc10c1f7836 */ /* 0x000fca0000000000 */
[----:B------:R-:W-:Y:S02]  /*7970*/  ISETP.GE.U32.AND P5, PT, R31, 0x7fffff42, PT ;  /* 0x7fffff421f00780c */ /* 0x000fe40003fa6070 */
[----:B------:R-:W-:Y:S01]  /*7980*/  PRMT R31, RZ, 0x7610, R31 ;  /* 0x00007610ff1f7816 */ /* 0x000fe2000000001f */
[----:B---3--:R1:W-:Y:S02]  /*7990*/  STL [R1+0x1cc], R120 ;  /* 0x0001cc7801007387 */ /* 0x0083e40000100800 */
[----:B-1----:R-:W-:-:S04]  /*79a0*/  IADD3 R120, P6, PT, R28, R2, RZ ;  /* 0x000000021c787210 */ /* 0x002fc80007fde0ff */
[----:B------:R-:W-:Y:S01]  /*79b0*/  LEA.HI.X.SX32 R121, R28, R3, 0x1, P6 ;  /* 0x000000031c797211 */ /* 0x000fe200030f0eff */
[----:B0-----:R-:W-:Y:S01]  /*79c0*/  @!P3 IMAD.MOV.U32 R26, RZ, RZ, R120 ;  /* 0x000000ffff1ab224 */ /* 0x001fe200078e0078 */
[----:B------:R-:W-:Y:S03]  /*79d0*/  STL [R1+0xbc], R120 ;  /* 0x0000bc7801007387 */ /* 0x000fe60000100800 */
[----:B------:R-:W-:Y:S01]  /*79e0*/  @!P3 IMAD.MOV.U32 R27, RZ, RZ, R121 ;  /* 0x000000ffff1bb224 */ /* 0x000fe200078e0079 */
[----:B------:R-:W-:Y:S04]  /*79f0*/  STL [R1+0xa74], R164 ;  /* 0x000a74a401007387 */ /* 0x000fe80000100800 */
[----:B------:R-:W-:Y:S04]  /*7a00*/  STL [R1+0xa70], R163 ;  /* 0x000a70a301007387 */ /* 0x000fe80000100800 */
[----:B------:R-:W-:Y:S04]  /*7a10*/  STL [R1+0xb8], R121 ;  /* 0x0000b87901007387 */ /* 0x000fe80000100800 */
[----:B------:R0:W3:Y:S04]  /*7a20*/  @!P3 LDG.E.U8 R112, desc[UR18][R26.64] ;  /* 0x000000121a70b981 */ /* 0x0000e8000c1e1100 */
[----:B--2---:R1:W-:Y:S01]  /*7a30*/  STL [R1+0x1a0], R118 ;  /* 0x0001a07601007387 */ /* 0x0043e20000100800 */
[----:B0-----:R-:W-:Y:S01]  /*7a40*/  VIADD R26, R12, 0xffffffb9 ;  /* 0xffffffb90c1a7836 */ /* 0x001fe20000000000 */
[----:B-1----:R-:W-:-:S04]  /*7a50*/  IADD3 R118, P6, PT, R30, R2, RZ ;  /* 0x000000021e767210 */ /* 0x002fc80007fde0ff */
[----:B------:R-:W-:Y:S02]  /*7a60*/  ISETP.GE.U32.AND P3, PT, R26, 0x7fffff3a, PT ;  /* 0x7fffff3a1a00780c */ /* 0x000fe40003f66070 */
[----:B------:R-:W-:Y:S01]  /*7a70*/  LEA.HI.X.SX32 R27, R30, R3, 0x1, P6 ;  /* 0x000000031e1b7211 */ /* 0x000fe200030f0eff */
[----:B------:R-:W-:-:S05]  /*7a80*/  @!P2 IMAD.MOV.U32 R26, RZ, RZ, R118 ;  /* 0x000000ffff1aa224 */ /* 0x000fca00078e0076 */
[----:B------:R0:W2:Y:S01]  /*7a90*/  @!P2 LDG.E.U8 R31, desc[UR18][R26.64] ;  /* 0x000000121a1fa981 */ /* 0x0000a2000c1e1100 */
[----:B------:R-:W-:-:S03]  /*7aa0*/  IMAD R28, R36, 0x2e, RZ ;  /* 0x0000002e241c7824 */ /* 0x000fc600078e02ff */
[----:B------:R-:W-:Y:S01]  /*7ab0*/  STL [R1+0x52c], R118 ;  /* 0x00052c7601007387 */ /* 0x000fe20000100800 */
[----:B------:R-:W-:-:S03]  /*7ac0*/  PRMT R111, RZ, 0x7610, R111 ;  /* 0x00007610ff6f7816 */ /* 0x000fc6000000006f */
[----:B---3--:R1:W-:Y:S04]  /*7ad0*/  STL [R1+0x19c], R112 ;  /* 0x00019c7001007387 */ /* 0x0083e80000100800 */
[----:B------:R3:W-:Y:S01]  /*7ae0*/  STL [R1+0x528], R27 ;  /* 0x0005281b01007387 */ /* 0x0007e20000100800 */
[----:B-1----:R-:W-:-:S04]  /*7af0*/  IADD3 R112, P6, PT, R28, R2, RZ ;  /* 0x000000021c707210 */ /* 0x002fc80007fde0ff */
[----:B0-----:R-:W-:Y:S01]  /*7b00*/  LEA.HI.X.SX32 R26, R28, R3, 0x1, P6 ;  /* 0x000000031c1a7211 */ /* 0x001fe200030f0eff */
[----:B------:R-:W-:Y:S04]  /*7b10*/  STL [R1+0x56c], R112 ;  /* 0x00056c7001007387 */ /* 0x000fe80000100800 */
[----:B---3--:R-:W-:Y:S01]  /*7b20*/  @!P0 IMAD.MOV.U32 R27, RZ, RZ, R26 ;  /* 0x000000ffff1b8224 */ /* 0x008fe200078e001a */
[----:B--2---:R-:W-:Y:S04]  /*7b30*/  STL [R1+0x198], R31 ;  /* 0x0001981f01007387 */ /* 0x004fe80000100800 */
[----:B------:R0:W-:Y:S02]  /*7b40*/  STL [R1+0x568], R26 ;  /* 0x0005681a01007387 */ /* 0x0001e40000100800 */
[----:B0-----:R-:W-:-:S05]  /*7b50*/  @!P0 IMAD.MOV.U32 R26, RZ, RZ, R112 ;  /* 0x000000ffff1a8224 */ /* 0x001fca00078e0070 */
[----:B------:R0:W2:Y:S01]  /*7b60*/  @!P0 LDG.E.U8 R111, desc[UR18][R26.64] ;  /* 0x000000121a6f8981 */ /* 0x0000a2000c1e1100 */
[----:B------:R-:W-:-:S05]  /*7b70*/  VIADD R30, R12, 0xffffffb1 ;  /* 0xffffffb10c1e7836 */ /* 0x000fca0000000000 */
[----:B------:R-:W-:Y:S01]  /*7b80*/  ISETP.GE.U32.AND P2, PT, R30, 0x7fffff32, PT ;  /* 0x7fffff321e00780c */ /* 0x000fe20003f46070 */
[----:B------:R-:W-:-:S05]  /*7b90*/  IMAD R30, R36, 0x36, RZ ;  /* 0x00000036241e7824 */ /* 0x000fca00078e02ff */
[----:B------:R-:W-:-:S04]  /*7ba0*/  IADD3 R118, P6, PT, R30, R2, RZ ;  /* 0x000000021e767210 */ /* 0x000fc80007fde0ff */
[----:B0-----:R-:W-:Y:S01]  /*7bb0*/  LEA.HI.X.SX32 R26, R30, R3, 0x1, P6 ;  /* 0x000000031e1a7211 */ /* 0x001fe200030f0eff */
[----:B------:R-:W-:Y:S01]  /*7bc0*/  STL [R1+0x5ac], R118 ;  /* 0x0005ac7601007387 */ /* 0x000fe20000100800 */
[----:B------:R-:W-:-:S03]  /*7bd0*/  PRMT R110, RZ, 0x7610, R110 ;  /* 0x00007610ff6e7816 */ /* 0x000fc6000000006e */
[----:B------:R-:W-:Y:S01]  /*7be0*/  @!P4 IMAD.MOV.U32 R27, RZ, RZ, R26 ;  /* 0x000000ffff1bc224 */ /* 0x000fe200078e001a */
[----:B--2---:R-:W-:Y:S04]  /*7bf0*/  STL [R1+0x194], R111 ;  /* 0x0001946f01007387 */ /* 0x004fe80000100800 */
[----:B------:R0:W-:Y:S02]  /*7c00*/  STL [R1+0x5a8], R26 ;  /* 0x0005a81a01007387 */ /* 0x0001e40000100800 */
[----:B0-----:R-:W-:-:S05]  /*7c10*/  @!P4 IMAD.MOV.U32 R26, RZ, RZ, R118 ;  /* 0x000000ffff1ac224 */ /* 0x001fca00078e0076 */
[----:B------:R0:W2:Y:S01]  /*7c20*/  @!P4 LDG.E.U8 R110, desc[UR18][R26.64] ;  /* 0x000000121a6ec981 */ /* 0x0000a2000c1e1100 */
[----:B------:R-:W-:-:S05]  /*7c30*/  IMAD R28, R36, 0x3e, RZ ;  /* 0x0000003e241c7824 */ /* 0x000fca00078e02ff */
[----:B------:R-:W-:-:S04]  /*7c40*/  IADD3 R111, P6, PT, R28, R2, RZ ;  /* 0x000000021c6f7210 */ /* 0x000fc80007fde0ff */
[----:B------:R-:W-:Y:S01]  /*7c50*/  LEA.HI.X.SX32 R112, R28, R3, 0x1, P6 ;  /* 0x000000031c707211 */ /* 0x000fe200030f0eff */
[----:B0-----:R-:W-:Y:S01]  /*7c60*/  @!P5 IMAD.MOV.U32 R26, RZ, RZ, R111 ;  /* 0x000000ffff1ad224 */ /* 0x001fe200078e006f */
[----:B------:R-:W-:Y:S01]  /*7c70*/  PRMT R22, RZ, 0x7610, R22 ;  /* 0x00007610ff167816 */ /* 0x000fe20000000016 */
[----:B------:R-:W-:Y:S02]  /*7c80*/  IMAD R30, R36, 0x46, RZ ;  /* 0x00000046241e7824 */ /* 0x000fe400078e02ff */
[----:B------:R-:W-:Y:S01]  /*7c90*/  @!P5 IMAD.MOV.U32 R27, RZ, RZ, R112 ;  /* 0x000000ffff1bd224 */ /* 0x000fe200078e0070 */
[----:B------:R-:W-:Y:S04]  /*7ca0*/  STL [R1+0x5ec], R111 ;  /* 0x0005ec6f01007387 */ /* 0x000fe80000100800 */
[----:B------:R-:W-:Y:S04]  /*7cb0*/  STL [R1+0x5e8], R112 ;  /* 0x0005e87001007387 */ /* 0x000fe80000100800 */
[----:B------:R0:W3:Y:S01]  /*7cc0*/  @!P5 LDG.E.U8 R22, desc[UR18][R26.64] ;  /* 0x000000121a16d981 */ /* 0x0000e2000c1e1100 */
[----:B------:R-:W-:Y:S01]  /*7cd0*/  PRMT R25, RZ, 0x7610, R25 ;  /* 0x00007610ff197816 */ /* 0x000fe20000000019 */
[----:B0-----:R-:W-:-:S05]  /*7ce0*/  VIADD R26, R12, 0xffffff99 ;  /* 0xffffff990c1a7836 */ /* 0x001fca0000000000 */
[----:B------:R-:W-:Y:S01]  /*7cf0*/  ISETP.GE.U32.AND P5, PT, R26, 0x7fffff1a, PT ;  /* 0x7fffff1a1a00780c */ /* 0x000fe20003fa6070 */
[----:B--2---:R0:W-:Y:S02]  /*7d00*/  STL [R1+0x190], R110 ;  /* 0x0001906e01007387 */ /* 0x0041e40000100800 */
[----:B0-----:R-:W-:-:S04]  /*7d10*/  IADD3 R110, P6, PT, R30, R2, RZ ;  /* 0x000000021e6e7210 */ /* 0x001fc80007fde0ff */
[----:B------:R-:W-:Y:S01]  /*7d20*/  LEA.HI.X.SX32 R27, R30, R3, 0x1, P6 ;  /* 0x000000031e1b7211 */ /* 0x000fe200030f0eff */
[----:B------:R-:W-:-:S05]  /*7d30*/  @!P3 IMAD.MOV.U32 R26, RZ, RZ, R110 ;  /* 0x000000ffff1ab224 */ /* 0x000fca00078e006e */
[----:B------:R0:W2:Y:S01]  /*7d40*/  @!P3 LDG.E.U8 R25, desc[UR18][R26.64] ;  /* 0x000000121a19b981 */ /* 0x0000a2000c1e1100 */
[----:B------:R-:W-:-:S03]  /*7d50*/  IMAD R28, R36, 0x4e, RZ ;  /* 0x0000004e241c7824 */ /* 0x000fc600078e02ff */
[----:B------:R-:W-:Y:S04]  /*7d60*/  STL [R1+0x62c], R110 ;  /* 0x00062c6e01007387 */ /* 0x000fe80000100800 */
[----:B---3--:R1:W-:Y:S01]  /*7d70*/  STL [R1+0x18c], R22 ;  /* 0x00018c1601007387 */ /* 0x0083e20000100800 */
[----:B------:R-:W-:-:S03]  /*7d80*/  VIADD R31, R12, 0xffffffa9 ;  /* 0xffffffa90c1f7836 */ /* 0x000fc60000000000 */
[----:B------:R-:W-:Y:S01]  /*7d90*/  STL [R1+0x628], R27 ;  /* 0x0006281b01007387 */ /* 0x000fe20000100800 */
[----:B-1----:R-:W-:-:S05]  /*7da0*/  IADD3 R22, P6, PT, R28, R2, RZ ;  /* 0x000000021c167210 */ /* 0x002fca0007fde0ff */
[----:B------:R-:W-:Y:S01]  /*7db0*/  STL [R1+0x66c], R22 ;  /* 0x00066c1601007387 */ /* 0x000fe20000100800 */
[----:B------:R-:W-:Y:S01]  /*7dc0*/  ISETP.GE.U32.AND P0, PT, R31, 0x7fffff2a, PT ;  /* 0x7fffff2a1f00780c */ /* 0x000fe20003f06070 */
[----:B0-----:R-:W-:Y:S01]  /*7dd0*/  @!P2 IMAD.MOV.U32 R26, RZ, RZ, R22 ;  /* 0x000000ffff1aa224 */ /* 0x001fe200078e0016 */
[----:B------:R-:W-:Y:S02]  /*7de0*/  PRMT R20, RZ, 0x7610, R20 ;  /* 0x00007610ff147816 */ /* 0x000fe40000000014 */
[----:B------:R-:W-:Y:S01]  /*7df0*/  PRMT R21, RZ, 0x7610, R21 ;  /* 0x00007610ff157816 */ /* 0x000fe20000000015 */
[----:B--2---:R0:W-:Y:S02]  /*7e00*/  STL [R1+0x160], R25 ;  /* 0x0001601901007387 */ /* 0x0041e40000100800 */
[----:B0-----:R-:W-:Y:S01]  /*7e10*/  LEA.HI.X.SX32 R25, R28, R3, 0x1, P6 ;  /* 0x000000031c197211 */ /* 0x001fe200030f0eff */
[----:B------:R-:W-:-:S05]  /*7e20*/  IMAD R28, R36, 0x56, RZ ;  /* 0x00000056241c7824 */ /* 0x000fca00078e02ff */
[C---:B------:R-:W-:Y:S01]  /*7e30*/  IADD3 R22, P6, PT, R28.reuse, R2, RZ ;  /* 0x000000021c167210 */ /* 0x040fe20007fde0ff */
[----:B------:R-:W-:Y:S01]  /*7e40*/  @!P2 IMAD.MOV.U32 R27, RZ, RZ, R25 ;  /* 0x000000ffff1ba224 */ /* 0x000fe200078e0019 */
[----:B------:R0:W-:Y:S04]  /*7e50*/  STL [R1+0x668], R25 ;  /* 0x0006681901007387 */ /* 0x0001e80000100800 */
[----:B------:R1:W2:Y:S01]  /*7e60*/  @!P2 LDG.E.U8 R20, desc[UR18][R26.64] ;  /* 0x000000121a14a981 */ /* 0x0002a2000c1e1100 */
[----:B0-----:R-:W-:Y:S01]  /*7e70*/  LEA.HI.X.SX32 R25, R28, R3, 0x1, P6 ;  /* 0x000000031c197211 */ /* 0x001fe200030f0eff */
[----:B-1----:R-:W-:-:S04]  /*7e80*/  @!P0 IMAD.MOV.U32 R26, RZ, RZ, R22 ;  /* 0x000000ffff1a8224 */ /* 0x002fc800078e0016 */
[----:B------:R-:W-:-:S05]  /*7e90*/  @!P0 IMAD.MOV.U32 R27, RZ, RZ, R25 ;  /* 0x000000ffff1b8224 */ /* 0x000fca00078e0019 */
[----:B------:R0:W3:Y:S01]  /*7ea0*/  @!P0 LDG.E.U8 R21, desc[UR18][R26.64] ;  /* 0x000000121a158981 */ /* 0x0000e2000c1e1100 */
[C---:B------:R-:W-:Y:S02]  /*7eb0*/  VIADD R30, R12.reuse, 0xffffff91 ;  /* 0xffffff910c1e7836 */ /* 0x040fe40000000000 */
[----:B------:R-:W-:-:S03]  /*7ec0*/  VIADD R31, R12, 0xffffffa1 ;  /* 0xffffffa10c1f7836 */ /* 0x000fc60000000000 */
[----:B------:R-:W-:Y:S01]  /*7ed0*/  ISETP.GE.U32.AND P3, PT, R30, 0x7fffff12, PT ;  /* 0x7fffff121e00780c */ /* 0x000fe20003f66070 */
[----:B------:R-:W-:Y:S01]  /*7ee0*/  VIADD R30, R12, 0xffffff89 ;  /* 0xffffff890c1e7836 */ /* 0x000fe20000000000 */
[----:B------:R-:W-:-:S04]  /*7ef0*/  ISETP.GE.U32.AND P4, PT, R31, 0x7fffff22, PT ;  /* 0x7fffff221f00780c */ /* 0x000fc80003f86070 */
[----:B------:R-:W-:Y:S01]  /*7f00*/  ISETP.GE.U32.AND P2, PT, R30, 0x7fffff0a, PT ;  /* 0x7fffff0a1e00780c */ /* 0x000fe20003f46070 */
[----:B------:R-:W-:Y:S01]  /*7f10*/  IMAD R30, R36, 0x5e, RZ ;  /* 0x0000005e241e7824 */ /* 0x000fe200078e02ff */
[----:B------:R-:W-:Y:S01]  /*7f20*/  STL [R1+0x6ac], R22 ;  /* 0x0006ac1601007387 */ /* 0x000fe20000100800 */
[----:B------:R-:W-:-:S05]  /*7f30*/  VIADD R28, R12, 0xffffff81 ;  /* 0xffffff810c1c7836 */ /* 0x000fca0000000000 */
[----:B------:R-:W-:Y:S01]  /*7f40*/  ISETP.GE.U32.AND P0, PT, R28, 0x7fffff02, PT ;  /* 0x7fffff021c00780c */ /* 0x000fe20003f06070 */
[----:B------:R-:W-:Y:S01]  /*7f50*/  IMAD R28, R36, 0x66, RZ ;  /* 0x00000066241c7824 */ /* 0x000fe200078e02ff */
[----:B------:R-:W-:Y:S02]  /*7f60*/  PRMT R18, RZ, 0x7610, R18 ;  /* 0x00007610ff127816 */ /* 0x000fe40000000012 */
[----:B------:R-:W-:Y:S01]  /*7f70*/  PRMT R19, RZ, 0x7610, R19 ;  /* 0x00007610ff137816 */ /* 0x000fe20000000013 */
[----:B--2---:R1:W-:Y:S04]  /*7f80*/  STL [R1+0x15c], R20 ;  /* 0x00015c1401007387 */ /* 0x0043e80000100800 */
[----:B------:R-:W-:Y:S01]  /*7f90*/  STL [R1+0x6a8], R25 ;  /* 0x0006a81901007387 */ /* 0x000fe20000100800 */
[----:B-1----:R-:W-:-:S05]  /*7fa0*/  IADD3 R20, P6, PT, R30, R2, RZ ;  /* 0x000000021e147210 */ /* 0x002fca0007fde0ff */
[----:B------:R-:W-:Y:S01]  /*7fb0*/  STL [R1+0x6e4], R20 ;  /* 0x0006e41401007387 */ /* 0x000fe20000100800 */
[----:B0-----:R-:W-:-:S03]  /*7fc0*/  @!P4 IMAD.MOV.U32 R26, RZ, RZ, R20 ;  /* 0x000000ffff1ac224 */ /* 0x001fc600078e0014 */
[----:B---3--:R0:W-:Y:S02]  /*7fd0*/  STL [R1+0x158], R21 ;  /* 0x0001581501007387 */ /* 0x0081e40000100800 */
[----:B0-----:R-:W-:Y:S02]  /*7fe0*/  LEA.HI.X.SX32 R21, R30, R3, 0x1, P6 ;  /* 0x000000031e157211 */ /* 0x001fe400030f0eff */
[----:B------:R-:W-:-:S03]  /*7ff0*/  IADD3 R20, P6, PT, R28, R2, RZ ;  /* 0x000000021c147210 */ /* 0x000fc60007fde0ff */
[----:B------:R-:W-:Y:S01]  /*8000*/  @!P4 IMAD.MOV.U32 R27, RZ, RZ, R21 ;  /* 0x000000ffff1bc224 */ /* 0x000fe200078e0015 */
[----:B------:R0:W-:Y:S04]  /*8010*/  STL [R1+0x6e0], R21 ;  /* 0x0006e01501007387 */ /* 0x0001e80000100800 */
[----:B------:R1:W2:Y:S01]  /*8020*/  @!P4 LDG.E.U8 R18, desc[UR18][R26.64] ;  /* 0x000000121a12c981 */ /* 0x0002a2000c1e1100 */
[----:B0-----:R-:W-:Y:S01]  /*8030*/  LEA.HI.X.SX32 R21, R28, R3, 0x1, P6 ;  /* 0x000000031c157211 */ /* 0x001fe200030f0eff */
[----:B-1----:R-:W-:-:S04]  /*8040*/  @!P5 IMAD.MOV.U32 R26, RZ, RZ, R20 ;  /* 0x000000ffff1ad224 */ /* 0x002fc800078e0014 */
[----:B------:R-:W-:-:S05]  /*8050*/  @!P5 IMAD.MOV.U32 R27, RZ, RZ, R21 ;  /* 0x000000ffff1bd224 */ /* 0x000fca00078e0015 */
[----:B------:R0:W3:Y:S01]  /*8060*/  @!P5 LDG.E.U8 R19, desc[UR18][R26.64] ;  /* 0x000000121a13d981 */ /* 0x0000e2000c1e1100 */
[----:B------:R-:W-:-:S05]  /*8070*/  VIADD R30, R12, 0xfffffff8 ;  /* 0xfffffff80c1e7836 */ /* 0x000fca0000000000 */
        /* <DEDUP_REMOVED lines=22> */
[----:B------:R-:W3:Y:S01]  /*81e0*/  @!P2 LDG.E.U8 R17, desc[UR18][R26.64] ;  /* 0x000000121a11a981 */ /* 0x000ee2000c1e1100 */
[----:B------:R-:W-:-:S05]  /*81f0*/  VIADD R30, R12, 0xffffffe8 ;  /* 0xffffffe80c1e7836 */ /* 0x000fca0000000000 */
[----:B------:R-:W-:Y:S01]  /*8200*/  ISETP.GE.U32.AND P3, PT, R30, 0x7fffff69, PT ;  /* 0x7fffff691e00780c */ /* 0x000fe20003f66070 */
[----:B------:R-:W-:Y:S01]  /*8210*/  IMAD R30, R36, 0x7e, RZ ;  /* 0x0000007e241e7824 */ /* 0x000fe200078e02ff */
[----:B------:R-:W-:Y:S01]  /*8220*/  STL [R1+0x78c], R18 ;  /* 0x00078c1201007387 */ /* 0x000fe20000100800 */
[----:B------:R-:W-:Y:S01]  /*8230*/  VIADD R28, R12, 0xffffffe0 ;  /* 0xffffffe00c1c7836 */ /* 0x000fe20000000000 */
[----:B------:R-:W-:-:S04]  /*8240*/  PRMT R15, RZ, 0x7610, R15 ;  /* 0x00007610ff0f7816 */ /* 0x000fc8000000000f */
[----:B------:R-:W-:Y:S01]  /*8250*/  ISETP.GE.U32.AND P2, PT, R28, 0x7fffff61, PT ;  /* 0x7fffff611c00780c */ /* 0x000fe20003f46070 */
[----:B------:R-:W-:Y:S01]  /*8260*/  IMAD R28, R36, 0x7, RZ ;  /* 0x00000007241c7824 */ /* 0x000fe200078e02ff */
[----:B------:R-:W-:Y:S01]  /*8270*/  PRMT R14, RZ, 0x7610, R14 ;  /* 0x00007610ff0e7816 */ /* 0x000fe2000000000e */
[----:B--2---:R0:W-:Y:S04]  /*8280*/  STL [R1+0x14c], R16 ;  /* 0x00014c1001007387 */ /* 0x0041e80000100800 */
[----:B------:R-:W-:Y:S01]  /*8290*/  STL [R1+0x788], R19 ;  /* 0x0007881301007387 */ /* 0x000fe20000100800 */
[----:B0-----:R-:W-:-:S05]  /*82a0*/  IADD3 R16, P6, PT, R30, R2, RZ ;  /* 0x000000021e107210 */ /* 0x001fca0007fde0ff */
[----:B------:R-:W-:Y:S04]  /*82b0*/  STL [R1+0x7c4], R16 ;  /* 0x0007c41001007387 */ /* 0x000fe80000100800 */
[----:B---3--:R0:W-:Y:S01]  /*82c0*/  STL [R1+0x90], R17 ;  /* 0x0000901101007387 */ /* 0x0081e20000100800 */
[----:B------:R-:W-:Y:S01]  /*82d0*/  @!P0 IMAD.MOV.U32 R26, RZ, RZ, R16 ;  /* 0x000000ffff1a8224 */ /* 0x000fe200078e0010 */
[----:B0-----:R-:W-:-:S05]  /*82e0*/  LEA.HI.X.SX32 R17, R30, R3, 0x1, P6 ;  /* 0x000000031e117211 */ /* 0x001fca00030f0eff */
[----:B------:R-:W-:-:S05]  /*82f0*/  @!P0 IMAD.MOV.U32 R27, RZ, RZ, R17 ;  /* 0x000000ffff1b8224 */ /* 0x000fca00078e0011 */
[----:B------:R0:W2:Y:S02]  /*8300*/  @!P0 LDG.E.U8 R15, desc[UR18][R26.64] ;  /* 0x000000121a0f8981 */ /* 0x0000a4000c1e1100 */
[----:B0-----:R-:W-:-:S04]  /*8310*/  IADD3 R26, P6, PT, R28, R2, RZ ;  /* 0x000000021c1a7210 */ /* 0x001fc80007fde0ff */
[----:B------:R-:W-:-:S05]  /*8320*/  LEA.HI.X.SX32 R27, R28, R3, 0x1, P6 ;  /* 0x000000031c1b7211 */ /* 0x000fca00030f0eff */
[----:B------:R-:W3:Y:S01]  /*8330*/  @!P4 LDG.E.U8 R14, desc[UR18][R26.64] ;  /* 0x000000121a0ec981 */ /* 0x000ee2000c1e1100 */
[----:B------:R-:W-:Y:S02]  /*8340*/  IMAD.MOV.U32 R127, RZ, RZ, R140 ;  /* 0x000000ffff7f7224 */ /* 0x000fe400078e008c */
[----:B------:R-:W-:Y:S02]  /*8350*/  IMAD.MOV.U32 R140, RZ, RZ, R147 ;  /* 0x000000ffff8c7224 */ /* 0x000fe400078e0093 */
[----:B------:R-:W-:Y:S02]  /*8360*/  IMAD.MOV.U32 R147, RZ, RZ, R151 ;  /* 0x000000ffff937224 */ /* 0x000fe400078e0097 */
[----:B------:R-:W-:Y:S02]  /*8370*/  IMAD.MOV.U32 R151, RZ, RZ, R154 ;  /* 0x000000ffff977224 */ /* 0x000fe400078e009a */
[----:B------:R-:W-:Y:S02]  /*8380*/  IMAD.MOV.U32 R128, RZ, RZ, R133 ;  /* 0x000000ffff807224 */ /* 0x000fe400078e0085 */
[----:B------:R-:W-:-:S02]  /*8390*/  IMAD.MOV.U32 R154, RZ, RZ, R162 ;  /* 0x000000ffff9a7224 */ /* 0x000fc400078e00a2 */
[----:B------:R-:W-:Y:S02]  /*83a0*/  IMAD.MOV.U32 R133, RZ, RZ, R136 ;  /* 0x000000ffff857224 */ /* 0x000fe400078e0088 */
[----:B------:R-:W-:Y:S02]  /*83b0*/  IMAD.MOV.U32 R162, RZ, RZ, R119 ;  /* 0x000000ffffa27224 */ /* 0x000fe400078e0077 */
[----:B------:R-:W-:Y:S02]  /*83c0*/  IMAD.MOV.U32 R136, RZ, RZ, R141 ;  /* 0x000000ffff887224 */ /* 0x000fe400078e008d */
[----:B------:R-:W-:Y:S02]  /*83d0*/  IMAD R119, R36, 0xf, RZ ;  /* 0x0000000f24777824 */ /* 0x000fe400078e02ff */
[----:B------:R-:W-:Y:S02]  /*83e0*/  IMAD.MOV.U32 R141, RZ, RZ, R148 ;  /* 0x000000ffff8d7224 */ /* 0x000fe400078e0094 */
[----:B------:R-:W-:-:S02]  /*83f0*/  IMAD.MOV.U32 R148, RZ, RZ, R153 ;  /* 0x000000ffff947224 */ /* 0x000fc400078e0099 */
[----:B------:R-:W-:Y:S02]  /*8400*/  IMAD.MOV.U32 R153, RZ, RZ, R159 ;  /* 0x000000ffff997224 */ /* 0x000fe400078e009f */
[----:B------:R-:W-:Y:S01]  /*8410*/  IMAD.MOV.U32 R159, RZ, RZ, R123 ;  /* 0x000000ffff9f7224 */ /* 0x000fe200078e007b */
[C---:B------:R-:W-:Y:S01]  /*8420*/  IADD3 R123, P6, PT, R119.reuse, R2, RZ ;  /* 0x00000002777b7210 */ /* 0x040fe20007fde0ff */
[----:B------:R-:W-:Y:S01]  /*8430*/  IMAD.MOV.U32 R124, RZ, RZ, R129 ;  /* 0x000000ffff7c7224 */ /* 0x000fe200078e0081 */
[----:B------:R-:W-:Y:S01]  /*8440*/  STL [R1+0x7c0], R17 ;  /* 0x0007c01101007387 */ /* 0x000fe20000100800 */
[----:B------:R-:W-:Y:S02]  /*8450*/  IMAD.MOV.U32 R129, RZ, RZ, R165 ;  /* 0x000000ffff817224 */ /* 0x000fe400078e00a5 */
[----:B------:R-:W-:Y:S01]  /*8460*/  IMAD R165, R36, 0x17, RZ ;  /* 0x0000001724a57824 */ /* 0x000fe200078e02ff */
[----:B------:R-:W-:Y:S01]  /*8470*/  LEA.HI.X.SX32 R119, R119, R3, 0x1, P6 ;  /* 0x0000000377777211 */ /* 0x000fe200030f0eff */
[----:B------:R-:W-:Y:S01]  /*8480*/  VIADD R30, R12, 0xffffffd8 ;  /* 0xffffffd80c1e7836 */ /* 0x000fe20000000000 */
[----:B------:R-:W-:-:S03]  /*8490*/  PRMT R11, RZ, 0x7610, R11 ;  /* 0x00007610ff0b7816 */ /* 0x000fc6000000000b */
[----:B------:R-:W-:Y:S01]  /*84a0*/  @!P5 IMAD.MOV.U32 R31, RZ, RZ, R119 ;  /* 0x000000ffff1fd224 */ /* 0x000fe200078e0077 */
[----:B------:R-:W-:Y:S01]  /*84b0*/  ISETP.GE.U32.AND P0, PT, R30, 0x7fffff59, PT ;  /* 0x7fffff591e00780c */ /* 0x000fe20003f06070 */
[----:B------:R-:W-:Y:S01]  /*84c0*/  @!P5 IMAD.MOV.U32 R30, RZ, RZ, R123 ;  /* 0x000000ffff1ed224 */ /* 0x000fe200078e007b */
[----:B------:R-:W-:-:S04]  /*84d0*/  PRMT R13, RZ, 0x7610, R13 ;  /* 0x00007610ff0d7816 */ /* 0x000fc8000000000d */
[----:B------:R0:W4:Y:S04]  /*84e0*/  @!P5 LDG.E.U8 R11, desc[UR18][R30.64] ;  /* 0x000000121e0bd981 */ /* 0x000128000c1e1100 */
[----:B--2---:R-:W-:Y:S04]  /*84f0*/  STL [R1+0x8c], R15 ;  /* 0x00008c0f01007387 */ /* 0x004fe80000100800 */
[----:B------:R-:W-:Y:S04]  /*8500*/  STL [R1+0xa7c], R26 ;  /* 0x000a7c1a01007387 */ /* 0x000fe80000100800 */
[----:B------:R-:W-:Y:S04]  /*8510*/  STL [R1+0xa78], R27 ;  /* 0x000a781b01007387 */ /* 0x000fe80000100800 */
[----:B---3--:R1:W-:Y:S02]  /*8520*/  STL [R1+0x88], R14 ;  /* 0x0000880e01007387 */ /* 0x0083e40000100800 */
[----:B-1----:R-:W-:-:S04]  /*8530*/  IADD3 R14, P6, PT, R165, R2, RZ ;  /* 0x00000002a50e7210 */ /* 0x002fc80007fde0ff */
[----:B------:R-:W-:Y:S01]  /*8540*/  LEA.HI.X.SX32 R165, R165, R3, 0x1, P6 ;  /* 0x00000003a5a57211 */ /* 0x000fe200030f0eff */
[----:B0-----:R-:W-:-:S04]  /*8550*/  @!P3 IMAD.MOV.U32 R30, RZ, RZ, R14 ;  /* 0x000000ffff1eb224 */ /* 0x001fc800078e000e */
[----:B------:R-:W-:-:S05]  /*8560*/  @!P3 IMAD.MOV.U32 R31, RZ, RZ, R165 ;  /* 0x000000ffff1fb224 */ /* 0x000fca00078e00a5 */
[----:B------:R0:W2:Y:S01]  /*8570*/  @!P3 LDG.E.U8 R13, desc[UR18][R30.64] ;  /* 0x000000121e0db981 */ /* 0x0000a2000c1e1100 */
[----:B------:R-:W-:-:S05]  /*8580*/  VIADD R28, R12, 0xffffffd0 ;  /* 0xffffffd00c1c7836 */ /* 0x000fca0000000000 */
[----:B------:R-:W-:Y:S01]  /*8590*/  ISETP.GE.U32.AND P4, PT, R28, 0x7fffff51, PT ;  /* 0x7fffff511c00780c */ /* 0x000fe20003f86070 */
[----:B------:R-:W-:Y:S01]  /*85a0*/  VIADD R28, R12, 0xffffffc8 ;  /* 0xffffffc80c1c7836 */ /* 0x000fe20000000000 */
[----:B------:R-:W-:Y:S04]  /*85b0*/  STL [R1+0xa84], R123 ;  /* 0x000a847b01007387 */ /* 0x000fe80000100800 */
[----:B------:R-:W-:Y:S01]  /*85c0*/  ISETP.GE.U32.AND P5, PT, R28, 0x7fffff49, PT ;  /* 0x7fffff491c00780c */ /* 0x000fe20003fa6070 */
[----:B------:R-:W-:Y:S01]  /*85d0*/  IMAD R28, R36, 0x1f, RZ ;  /* 0x0000001f241c7824 */ /* 0x000fe200078e02ff */
[----:B------:R-:W-:Y:S04]  /*85e0*/  STL [R1+0xa80], R119 ;  /* 0x000a807701007387 */ /* 0x000fe80000100800 */
[----:B----4-:R1:W-:Y:S04]  /*85f0*/  STL [R1+0x84], R11 ;  /* 0x0000840b01007387 */ /* 0x0103e80000100800 */
[----:B------:R-:W-:Y:S01]  /*8600*/  STL [R1+0x10], R14 ;  /* 0x0000100e01007387 */ /* 0x000fe20000100800 */
[----:B-1----:R-:W-:-:S03]  /*8610*/  IADD3 R11, P6, PT, R28, R2, RZ ;  /* 0x000000021c0b7210 */ /* 0x002fc60007fde0ff */
[----:B------:R-:W-:Y:S04]  /*8620*/  STL [R1+0xa88], R165 ;  /* 0x000a88a501007387 */ /* 0x000fe80000100800 */
[----:B------:R-:W-:Y:S01]  /*8630*/  STL [R1+0xc4], R11 ;  /* 0x0000c40b01007387 */ /* 0x000fe20000100800 */
[----:B------:R-:W-:Y:S01]  /*8640*/  PRMT R10, RZ, 0x7610, R10 ;  /* 0x00007610ff0a7816 */ /* 0x000fe2000000000a */
[----:B0-----:R-:W-:Y:S02]  /*8650*/  @!P2 IMAD.MOV.U32 R30, RZ, RZ, R11 ;  /* 0x000000ffff1ea224 */ /* 0x001fe400078e000b */
[----:B--2---:R0:W-:Y:S02]  /*8660*/  STL [R1+0x80], R13 ;  /* 0x0000800d01007387 */ /* 0x0041e40000100800 */
[----:B0-----:R-:W-:-:S05]  /*8670*/  LEA.HI.X.SX32 R13, R28, R3, 0x1, P6 ;  /* 0x000000031c0d7211 */ /* 0x001fca00030f0eff */
[----:B------:R-:W-:-:S05]  /*8680*/  @!P2 IMAD.MOV.U32 R31, RZ, RZ, R13 ;  /* 0x000000ffff1fa224 */ /* 0x000fca00078e000d */
[----:B------:R-:W2:Y:S01]  /*8690*/  @!P2 LDG.E.U8 R10, desc[UR18][R30.64] ;  /* 0x000000121e0aa981 */ /* 0x000ea2000c1e1100 */
[----:B------:R-:W-:Y:S02]  /*86a0*/  IMAD.MOV.U32 R122, RZ, RZ, R127 ;  /* 0x000000ffff7a7224 */ /* 0x000fe400078e007f */
[----:B------:R-:W-:Y:S02]  /*86b0*/  IMAD.MOV.U32 R127, RZ, RZ, R144 ;  /* 0x000000ffff7f7224 */ /* 0x000fe400078e0090 */
[----:B------:R-:W-:Y:S02]  /*86c0*/  IMAD.MOV.U32 R144, RZ, RZ, R35 ;  /* 0x000000ffff907224 */ /* 0x000fe400078e0023 */
[----:B------:R-:W-:Y:S02]  /*86d0*/  VIADD R35, R12, 0xffffffc0 ;  /* 0xffffffc00c237836 */ /* 0x000fe40000000000 */
[----:B------:R-:W-:Y:S01]  /*86e0*/  IMAD R28, R36, 0x27, RZ ;  /* 0x00000027241c7824 */ /* 0x000fe200078e02ff */
[----:B------:R-:W-:Y:S02]  /*86f0*/  STL [R1+0xc0], R13 ;  /* 0x0000c00d01007387 */ /* 0x000fe40000100800 */
[----:B------:R-:W-:Y:S01]  /*8700*/  ISETP.GE.U32.AND P3, PT, R35, 0x7fffff41, PT ;  /* 0x7fffff412300780c */ /* 0x000fe20003f66070 */
[----:B------:R-:W-:Y:S01]  /*8710*/  VIADD R35, R12, 0xffffffb8 ;  /* 0xffffffb80c237836 */ /* 0x000fe20000000000 */
[----:B------:R-:W-:-:S04]  /*8720*/  PRMT R9, RZ, 0x7610, R9 ;  /* 0x00007610ff097816 */ /* 0x000fc80000000009 */
[----:B------:R-:W-:Y:S01]  /*8730*/  ISETP.GE.U32.AND P2, PT, R35, 0x7fffff39, PT ;  /* 0x7fffff392300780c */ /* 0x000fe20003f46070 */
[----:B------:R-:W-:Y:S01]  /*8740*/  IMAD R35, R36, 0x2f, RZ ;  /* 0x0000002f24237824 */ /* 0x000fe200078e02ff */
[----:B------:R-:W-:Y:S01]  /*8750*/  PRMT R7, RZ, 0x7610, R7 ;  /* 0x00007610ff077816 */ /* 0x000fe20000000007 */
[----:B--2---:R0:W-:Y:S02]  /*8760*/  STL [R1+0x7c], R10 ;  /* 0x00007c0a01007387 */ /* 0x0041e40000100800 */
[----:B0-----:R-:W-:-:S04]  /*8770*/  IADD3 R10, P6, PT, R28, R2, RZ ;  /* 0x000000021c0a7210 */ /* 0x001fc80007fde0ff */
[----:B------:R-:W-:Y:S01]  /*8780*/  LEA.HI.X.SX32 R13, R28, R3, 0x1, P6 ;  /* 0x000000031c0d7211 */ /* 0x000fe200030f0eff */
[----:B------:R-:W-:Y:S01]  /*8790*/  @!P0 IMAD.MOV.U32 R30, RZ, RZ, R10 ;  /* 0x000000ffff1e8224 */ /* 0x000fe200078e000a */
[----:B------:R-:W-:-:S03]  /*87a0*/  IADD3 R11, P6, PT, R35, R2, RZ ;  /* 0x00000002230b7210 */ /* 0x000fc60007fde0ff */
[----:B------:R-:W-:Y:S01]  /*87b0*/  @!P0 IMAD.MOV.U32 R31, RZ, RZ, R13 ;  /* 0x000000ffff1f8224 */ /* 0x000fe200078e000d */
[----:B------:R-:W-:Y:S04]  /*87c0*/  STL [R1+0x534], R10 ;  /* 0x0005340a01007387 */ /* 0x000fe80000100800 */
[----:B------:R0:W-:Y:S04]  /*87d0*/  STL [R1+0x530], R13 ;  /* 0x0005300d01007387 */ /* 0x0001e80000100800 */
[----:B------:R1:W2:Y:S01]  /*87e0*/  @!P0 LDG.E.U8 R9, desc[UR18][R30.64] ;  /* 0x000000121e098981 */ /* 0x0002a2000c1e1100 */
[----:B0-----:R-:W-:Y:S01]  /*87f0*/  LEA.HI.X.SX32 R13, R35, R3, 0x1, P6 ;  /* 0x00000003230d7211 */ /* 0x001fe200030f0eff */
[----:B-1----:R-:W-:-:S04]  /*8800*/  @!P4 IMAD.MOV.U32 R30, RZ, RZ, R11 ;  /* 0x000000ffff1ec224 */ /* 0x002fc800078e000b */
[----:B------:R-:W-:-:S05]  /*8810*/  @!P4 IMAD.MOV.U32 R31, RZ, RZ, R13 ;  /* 0x000000ffff1fc224 */ /* 0x000fca00078e000d */
[----:B------:R0:W3:Y:S01]  /*8820*/  @!P4 LDG.E.U8 R7, desc[UR18][R30.64] ;  /* 0x000000121e07c981 */ /* 0x0000e2000c1e1100 */
[----:B------:R-:W-:-:S03]  /*8830*/  IMAD R28, R36, 0x37, RZ ;  /* 0x00000037241c7824 */ /* 0x000fc600078e02ff */
[----:B------:R-:W-:Y:S01]  /*8840*/  STL [R1+0x574], R11 ;  /* 0x0005740b01007387 */ /* 0x000fe20000100800 */
[----:B------:R-:W-:Y:S01]  /*8850*/  IMAD R35, R36, 0x3f, RZ ;  /* 0x0000003f24237824 */ /* 0x000fe200078e02ff */
[----:B------:R-:W-:Y:S02]  /*8860*/  PRMT R8, RZ, 0x7610, R8 ;  /* 0x00007610ff087816 */ /* 0x000fe40000000008 */
[----:B------:R-:W-:Y:S01]  /*8870*/  PRMT R6, RZ, 0x7610, R6 ;  /* 0x00007610ff067816 */ /* 0x000fe20000000006 */
[----:B--2---:R1:W-:Y:S02]  /*8880*/  STL [R1+0x78], R9 ;  /* 0x0000780901007387 */ /* 0x0043e40000100800 */
[C---:B-1----:R-:W-:Y:S02]  /*8890*/  IADD3 R9, P6, PT, R28.reuse, R2, RZ ;  /* 0x000000021c097210 */ /* 0x042fe40007fde0ff */
[----:B------:R-:W-:Y:S02]  /*88a0*/  STL [R1+0x570], R13 ;  /* 0x0005700d01007387 */ /* 0x000fe40000100800 */
[----:B------:R-:W-:-:S02]  /*88b0*/  LEA.HI.X.SX32 R10, R28, R3, 0x1, P6 ;  /* 0x000000031c0a7211 */ /* 0x000fc400030f0eff */
[----:B------:R-:W-:Y:S04]  /*88c0*/  STL [R1+0x5b4], R9 ;  /* 0x0005b40901007387 */ /* 0x000fe80000100800 */
[----:B------:R-:W-:Y:S01]  /*88d0*/  STL [R1+0x5b0], R10 ;  /* 0x0005b00a01007387 */ /* 0x000fe20000100800 */
[----:B0-----:R-:W-:-:S03]  /*88e0*/  @!P5 IMAD.MOV.U32 R30, RZ, RZ, R9 ;  /* 0x000000ffff1ed224 */ /* 0x001fc600078e0009 */
[----:B---3--:R0:W-:Y:S01]  /*88f0*/  STL [R1+0x74], R7 ;  /* 0x0000740701007387 */ /* 0x0081e20000100800 */
[----:B------:R-:W-:-:S05]  /*8900*/  @!P5 IMAD.MOV.U32 R31, RZ, RZ, R10 ;  /* 0x000000ffff1fd224 */ /* 0x000fca00078e000a */
[----:B------:R1:W2:Y:S01]  /*8910*/  @!P5 LDG.E.U8 R8, desc[UR18][R30.64] ;  /* 0x000000121e08d981 */ /* 0x0002a2000c1e1100 */
[----:B0-----:R-:W-:-:S04]  /*8920*/  IADD3 R7, P4, PT, R35, R2, RZ ;  /* 0x0000000223077210 */ /* 0x001fc80007f9e0ff */
[----:B------:R-:W-:Y:S01]  /*8930*/  LEA.HI.X.SX32 R9, R35, R3, 0x1, P4 ;  /* 0x0000000323097211 */ /* 0x000fe200020f0eff */
[----:B-1----:R-:W-:-:S04]  /*8940*/  @!P3 IMAD.MOV.U32 R30, RZ, RZ, R7 ;  /* 0x000000ffff1eb224 */ /* 0x002fc800078e0007 */
[----:B------:R-:W-:-:S05]  /*8950*/  @!P3 IMAD.MOV.U32 R31, RZ, RZ, R9 ;  /* 0x000000ffff1fb224 */ /* 0x000fca00078e0009 */
[----:B------:R-:W3:Y:S01]  /*8960*/  @!P3 LDG.E.U8 R6, desc[UR18][R30.64] ;  /* 0x000000121e06b981 */ /* 0x000ee2000c1e1100 */
[----:B------:R-:W-:Y:S02]  /*8970*/  IMAD.MOV.U32 R121, RZ, RZ, R122 ;  /* 0x000000ffff797224 */ /* 0x000fe400078e007a */
[----:B------:R-:W-:Y:S02]  /*8980*/  IMAD.MOV.U32 R122, RZ, RZ, R152 ;  /* 0x000000ffff7a7224 */ /* 0x000fe400078e0098 */
[----:B------:R-:W-:Y:S02]  /*8990*/  IMAD.MOV.U32 R152, RZ, RZ, R38 ;  /* 0x000000ffff987224 */ /* 0x000fe400078e0026 */
[----:B------:R-:W-:Y:S01]  /*89a0*/  VIADD R38, R12, 0xffffffb0 ;  /* 0xffffffb00c267836 */ /* 0x000fe20000000000 */
[----:B------:R-:W-:Y:S04]  /*89b0*/  STL [R1+0x5f4], R7 ;  /* 0x0005f40701007387 */ /* 0x000fe80000100800 */
[----:B------:R-:W-:Y:S01]  /*89c0*/  ISETP.GE.U32.AND P0, PT, R38, 0x7fffff31, PT ;  /* 0x7fffff312600780c */ /* 0x000fe20003f06070 */
[----:B------:R-:W-:-:S02]  /*89d0*/  IMAD R38, R36, 0x47, RZ ;  /* 0x0000004724267824 */ /* 0x000fc400078e02ff */
[----:B------:R-:W-:Y:S01]  /*89e0*/  IMAD R28, R36, 0x4f, RZ ;  /* 0x0000004f241c7824 */ /* 0x000fe200078e02ff */
[----:B------:R-:W-:Y:S02]  /*89f0*/  PRMT R4, RZ, 0x7610, R4 ;  /* 0x00007610ff047816 */ /* 0x000fe40000000004 */
[----:B------:R-:W-:Y:S01]  /*8a00*/  PRMT R5, RZ, 0x7610, R5 ;  /* 0x00007610ff057816 */ /* 0x000fe20000000005 */
[----:B------:R-:W-:Y:S01]  /*8a10*/  IMAD.MOV.U32 R120, RZ, RZ, R121 ;  /* 0x000000ffff787224 */ /* 0x000fe200078e0079 */
[----:B--2---:R0:W-:Y:S04]  /*8a20*/  STL [R1+0x70], R8 ;  /* 0x0000700801007387 */ /* 0x0041e80000100800 */
[----:B------:R1:W-:Y:S01]  /*8a30*/  STL [R1+0x5f0], R9 ;  /* 0x0005f00901007387 */ /* 0x0003e20000100800 */
[----:B0-----:R-:W-:-:S03]  /*8a40*/  IADD3 R8, P4, PT, R38, R2, RZ ;  /* 0x0000000226087210 */ /* 0x001fc60007f9e0ff */
[----:B------:R-:W-:Y:S01]  /*8a50*/  STL [R1+0xb90], R36 ;  /* 0x000b902401007387 */ /* 0x000fe20000100800 */
[----:B-1----:R-:W-:-:S03]  /*8a60*/  LEA.HI.X.SX32 R9, R38, R3, 0x1, P4 ;  /* 0x0000000326097211 */ /* 0x002fc600020f0eff */
[----:B------:R-:W-:Y:S04]  /*8a70*/  STL [R1+0x634], R8 ;  /* 0x0006340801007387 */ /* 0x000fe80000100800 */
[----:B---3--:R0:W-:Y:S01]  /*8a80*/  STL [R1+0x6c], R6 ;  /* 0x00006c0601007387 */ /* 0x0081e20000100800 */
[----:B------:R-:W-:Y:S02]  /*8a90*/  @!P2 IMAD.MOV.U32 R30, RZ, RZ, R8 ;  /* 0x000000ffff1ea224 */ /* 0x000fe400078e0008 */
[----:B------:R-:W-:-:S05]  /*8aa0*/  @!P2 IMAD.MOV.U32 R31, RZ, RZ, R9 ;  /* 0x000000ffff1fa224 */ /* 0x000fca00078e0009 */
[----:B------:R1:W2:Y:S01]  /*8ab0*/  @!P2 LDG.E.U8 R4, desc[UR18][R30.64] ;  /* 0x000000121e04a981 */ /* 0x0002a2000c1e1100 */
[----:B0-----:R-:W-:-:S04]  /*8ac0*/  IADD3 R6, P3, PT, R28, R2, RZ ;  /* 0x000000021c067210 */ /* 0x001fc80007f7e0ff */
[----:B------:R-:W-:Y:S01]  /*8ad0*/  LEA.HI.X.SX32 R7, R28, R3, 0x1, P3 ;  /* 0x000000031c077211 */ /* 0x000fe200018f0eff */
[----:B-1----:R-:W-:-:S04]  /*8ae0*/  @!P0 IMAD.MOV.U32 R30, RZ, RZ, R6 ;  /* 0x000000ffff1e8224 */ /* 0x002fc800078e0006 */
[----:B------:R-:W-:Y:S01]  /*8af0*/  @!P0 IMAD.MOV.U32 R31, RZ, RZ, R7 ;  /* 0x000000ffff1f8224 */ /* 0x000fe200078e0007 */
[----:B------:R-:W-:Y:S04]  /*8b00*/  STL [R1+0xb94], R2 ;  /* 0x000b940201007387 */ /* 0x000fe80000100800 */
[----:B------:R0:W3:Y:S04]  /*8b10*/  @!P0 LDG.E.U8 R5, desc[UR18][R30.64] ;  /* 0x000000121e058981 */ /* 0x0000e8000c1e1100 */
[----:B------:R-:W-:Y:S04]  /*8b20*/  STL [R1+0x674], R6 ;  /* 0x0006740601007387 */ /* 0x000fe80000100800 */
[----:B------:R-:W-:Y:S04]  /*8b30*/  STL [R1+0x630], R9 ;  /* 0x0006300901007387 */ /* 0x000fe80000100800 */
[----:B------:R1:W-:Y:S04]  /*8b40*/  STL [R1+0xb98], R3 ;  /* 0x000b980301007387 */ /* 0x0003e80000100800 */
[----:B------:R-:W-:Y:S04]  /*8b50*/  STL [R1+0x670], R7 ;  /* 0x0006700701007387 */ /* 0x000fe80000100800 */
[----:B------:R-:W4:Y:S01]  /*8b60*/  LDL R121, [R1+0x8e0] ;  /* 0x0008e00001797983 */ /* 0x000f220000100800 */
[----:B------:R-:W-:-:S05]  /*8b70*/  IMAD R35, R107, R37, RZ ;  /* 0x000000256b237224 */ /* 0x000fca00078e02ff */
[----:B------:R-:W-:Y:S01]  /*8b80*/  IADD3 R38, P3, PT, R35, UR14, RZ ;  /* 0x0000000e23267c10 */ /* 0x000fe2000ff7e0ff */
[C---:B-1----:R-:W-:Y:S01]  /*8b90*/  VIADD R3, R0.reuse, 0x73 ;  /* 0x0000007300037836 */ /* 0x042fe20000000000 */
[C---:B------:R-:W-:Y:S02]  /*8ba0*/  ISETP.GT.U32.AND P6, PT, R39.reuse, R46, PT ;  /* 0x0000002e2700720c */ /* 0x040fe40003fc4070 */
[C---:B------:R-:W-:Y:S02]  /*8bb0*/  ISETP.GT.U32.AND P2, PT, R39.reuse, R45, PT ;  /* 0x0000002d2700720c */ /* 0x040fe40003f44070 */
[C---:B------:R-:W-:Y:S02]  /*8bc0*/  ISETP.GT.U32.AND P4, PT, R39.reuse, R47, PT ;  /* 0x0000002f2700720c */ /* 0x040fe40003f84070 */
[----:B------:R-:W-:Y:S01]  /*8bd0*/  ISETP.GT.U32.AND P5, PT, R39, R44, PT ;  /* 0x0000002c2700720c */ /* 0x000fe20003fa4070 */
[C---:B------:R-:W-:Y:S01]  /*8be0*/  VIADD R2, R0.reuse, 0x7b ;  /* 0x0000007b00027836 */ /* 0x040fe20000000000 */
[----:B------:R-:W-:Y:S01]  /*8bf0*/  LEA.HI.X.SX32 R35, R35, UR15, 0x1, P3 ;  /* 0x0000000f23237c11 */ /* 0x000fe200098f0eff */
[C---:B------:R-:W-:Y:S01]  /*8c00*/  VIADD R13, R0.reuse, 0x2c ;  /* 0x0000002c000d7836 */ /* 0x040fe20000000000 */
[C---:B------:R-:W-:Y:S01]  /*8c10*/  ISETP.GT.U32.AND P3, PT, R39.reuse, R42, PT ;  /* 0x0000002a2700720c */ /* 0x040fe20003f64070 */
[----:B------:R-:W-:Y:S01]  /*8c20*/  VIADD R22, R0, 0x34 ;  /* 0x0000003400167836 */ /* 0x000fe20000000000 */
[----:B--2---:R1:W-:Y:S11]  /*8c30*/  STL [R1+0x68], R4 ;  /* 0x0000680401007387 */ /* 0x0043f60000100800 */
[--C-:B------:R-:W-:Y:S01]  /*8c40*/  @!P3 IMAD.IADD R42, R42, 0x1, -R39.reuse ;  /* 0x000000012a2ab824 */ /* 0x100fe200078e0a27 */
[----:B------:R-:W-:Y:S01]  /*8c50*/  ISETP.GT.U32.AND P0, PT, R39, R43, PT ;  /* 0x0000002b2700720c */ /* 0x000fe20003f04070 */
[--C-:B------:R-:W-:Y:S01]  /*8c60*/  @!P6 IMAD.IADD R46, R46, 0x1, -R39.reuse ;  /* 0x000000012e2ee824 */ /* 0x100fe200078e0a27 */
[----:B0-----:R-:W-:Y:S01]  /*8c70*/  IABS R30, R3 ;  /* 0x00000003001e7213 */ /* 0x001fe20000000000 */
[----:B------:R-:W-:Y:S01]  /*8c80*/  @!P2 IMAD.IADD R45, R45, 0x1, -R39 ;  /* 0x000000012d2da824 */ /* 0x000fe200078e0a27 */
[----:B------:R-:W0:Y:S01]  /*8c90*/  LDCU UR14, c[0x0][0x3b0] ;  /* 0x00007600ff0e77ac */ /* 0x000e220008000800 */
[----:B-1----:R-:W-:Y:S01]  /*8ca0*/  VIADD R4, R0, 0x6b ;  /* 0x0000006b00047836 */ /* 0x002fe20000000000 */
[----:B------:R-:W1:Y:S01]  /*8cb0*/  LDCU UR15, c[0x0][0x3b0] ;  /* 0x00007600ff0f77ac */ /* 0x000e620008000800 */
[----:B---3--:R2:W-:Y:S02]  /*8cc0*/  STL [R1+0x64], R5 ;  /* 0x0000640501007387 */ /* 0x0085e40000100800 */
[----:B--2---:R-:W-:-:S02]  /*8cd0*/  IMAD.MOV.U32 R5, RZ, RZ, R101 ;  /* 0x000000ffff057224 */ /* 0x004fc400078e0065 */
[----:B------:R-:W-:Y:S03]  /*8ce0*/  STL [R1+0x8dc], R4 ;  /* 0x0008dc0401007387 */ /* 0x000fe60000100800 */
[----:B------:R-:W-:Y:S01]  /*8cf0*/  ISETP.GE.AND P3, PT, R5, RZ, PT ;  /* 0x000000ff0500720c */ /* 0x000fe20003f66270 */
[----:B------:R-:W-:Y:S01]  /*8d00*/  IMAD.MOV.U32 R5, RZ, RZ, R120 ;  /* 0x000000ffff057224 */ /* 0x000fe200078e0078 */
[----:B------:R-:W-:Y:S01]  /*8d10*/  STL [R1+0x8d8], R3 ;  /* 0x0008d80301007387 */ /* 0x000fe20000100800 */
[----:B----4-:R-:W-:Y:S02]  /*8d20*/  IMAD.MOV.U32 R120, RZ, RZ, R121 ;  /* 0x000000ffff787224 */ /* 0x010fe400078e0079 */
[----:B------:R-:W-:Y:S01]  /*8d30*/  IMAD.MOV.U32 R121, RZ, RZ, R122 ;  /* 0x000000ffff797224 */ /* 0x000fe200078e007a */
[----:B------:R-:W-:Y:S01]  /*8d40*/  STL [R1+0xa8c], R37 ;  /* 0x000a8c2501007387 */ /* 0x000fe20000100800 */
[----:B------:R-:W-:-:S02]  /*8d50*/  IMAD.MOV.U32 R122, RZ, RZ, R124 ;  /* 0x000000ffff7a7224 */ /* 0x000fc400078e007c */
[----:B------:R-:W-:Y:S02]  /*8d60*/  IMAD.MOV.U32 R124, RZ, RZ, R129 ;  /* 0x000000ffff7c7224 */ /* 0x000fe400078e0081 */
[----:B------:R-:W2:Y:S01]  /*8d70*/  LDL R129, [R1+0x8f4] ;  /* 0x0008f40001817983 */ /* 0x000ea20000100800 */
[----:B------:R-:W-:Y:S01]  /*8d80*/  ISETP.GT.U32.AND P2, PT, R39, R46, PT ;  /* 0x0000002e2700720c */ /* 0x000fe20003f44070 */
[--C-:B------:R-:W-:Y:S01]  /*8d90*/  @!P0 IMAD.IADD R43, R43, 0x1, -R39.reuse ;  /* 0x000000012b2b8824 */ /* 0x100fe200078e0a27 */
[----:B------:R-:W-:Y:S01]  /*8da0*/  ISETP.GT.U32.AND P0, PT, R39, R45, PT ;  /* 0x0000002d2700720c */ /* 0x000fe20003f04070 */
[--C-:B------:R-:W-:Y:S02]  /*8db0*/  @!P4 IMAD.IADD R47, R47, 0x1, -R39.reuse ;  /* 0x000000012f2fc824 */ /* 0x100fe400078e0a27 */
[----:B------:R-:W-:-:S03]  /*8dc0*/  @!P5 IMAD.IADD R44, R44, 0x1, -R39 ;  /* 0x000000012c2cd824 */ /* 0x000fc600078e0a27 */
[C---:B------:R-:W-:Y:S02]  /*8dd0*/  ISETP.GT.U32.AND P4, PT, R39.reuse, R47, PT ;  /* 0x0000002f2700720c */ /* 0x040fe40003f84070 */
[----:B------:R-:W-:-:S03]  /*8de0*/  ISETP.GT.U32.AND P5, PT, R39, R44, PT ;  /* 0x0000002c2700720c */ /* 0x000fc60003fa4070 */
[--C-:B------:R-:W-:Y:S01]  /*8df0*/  @!P2 IMAD.IADD R46, R46, 0x1, -R39.reuse ;  /* 0x000000012e2ea824 */ /* 0x100fe200078e0a27 */
[----:B------:R-:W-:Y:S01]  /*8e00*/  ISETP.GT.U32.AND P2, PT, R39, R34, PT ;  /* 0x000000222700720c */ /* 0x000fe20003f44070 */
[----:B------:R-:W-:Y:S01]  /*8e10*/  @!P0 IMAD.IADD R45, R45, 0x1, -R39 ;  /* 0x000000012d2d8824 */ /* 0x000fe200078e0a27 */
[C---:B------:R-:W-:Y:S02]  /*8e20*/  ISETP.GT.U32.AND P0, PT, R39.reuse, R33, PT ;  /* 0x000000212700720c */ /* 0x040fe40003f04070 */
[----:B------:R-:W-:-:S03]  /*8e30*/  ISETP.GT.U32.AND P6, PT, R39, R43, PT ;  /* 0x0000002b2700720c */ /* 0x000fc60003fc4070 */
[--C-:B------:R-:W-:Y:S01]  /*8e40*/  @!P4 IMAD.IADD R47, R47, 0x1, -R39.reuse ;  /* 0x000000012f2fc824 */ /* 0x100fe200078e0a27 */
[C---:B------:R-:W-:Y:S01]  /*8e50*/  ISETP.GT.U32.AND P4, PT, R39.reuse, R41, PT ;  /* 0x000000292700720c */ /* 0x040fe20003f84070 */
[----:B------:R-:W-:Y:S01]  /*8e60*/  @!P5 IMAD.IADD R44, R44, 0x1, -R39 ;  /* 0x000000012c2cd824 */ /* 0x000fe200078e0a27 */
[----:B------:R-:W-:-:S03]  /*8e70*/  ISETP.GT.U32.AND P5, PT, R39, R32, PT ;  /* 0x000000202700720c */ /* 0x000fc60003fa4070 */
[----:B------:R-:W-:Y:S01]  /*8e80*/  @!P2 IMAD.IADD R34, R34, 0x1, -R39 ;  /* 0x000000012222a824 */ /* 0x000fe200078e0a27 */
[----:B------:R-:W-:Y:S01]  /*8e90*/  ISETP.GE.AND P2, PT, R120, RZ, PT ;  /* 0x000000ff7800720c */ /* 0x000fe20003f46270 */
[----:B------:R-:W-:Y:S02]  /*8ea0*/  IMAD.MOV.U32 R120, RZ, RZ, R121 ;  /* 0x000000ffff787224 */ /* 0x000fe400078e0079 */
[----:B------:R-:W-:Y:S02]  /*8eb0*/  IMAD.MOV.U32 R121, RZ, RZ, R124 ;  /* 0x000000ffff797224 */ /* 0x000fe400078e007c */
[--C-:B------:R-:W-:Y:S01]  /*8ec0*/  @!P0 IMAD.IADD R33, R33, 0x1, -R39.reuse ;  /* 0x0000000121218824 */ /* 0x100fe200078e0a27 */
[----:B------:R-:W-:Y:S01]  /*8ed0*/  ISETP.GE.AND P0, PT, R120, RZ, PT ;  /* 0x000000ff7800720c */ /* 0x000fe20003f06270 */
[--C-:B------:R-:W-:Y:S02]  /*8ee0*/  @!P6 IMAD.IADD R43, R43, 0x1, -R39.reuse ;  /* 0x000000012b2be824 */ /* 0x100fe400078e0a27 */
[--C-:B------:R-:W-:Y:S01]  /*8ef0*/  @!P4 IMAD.IADD R41, R41, 0x1, -R39.reuse ;  /* 0x000000012929c824 */ /* 0x100fe200078e0a27 */
[----:B------:R-:W-:Y:S01]  /*8f00*/  ISETP.GE.AND P4, PT, R5, RZ, PT ;  /* 0x000000ff0500720c */ /* 0x000fe20003f86270 */
[----:B------:R-:W-:Y:S01]  /*8f10*/  @!P5 IMAD.IADD R32, R32, 0x1, -R39 ;  /* 0x000000012020d824 */ /* 0x000fe200078e0a27 */
[----:B------:R-:W-:Y:S01]  /*8f20*/  ISETP.GT.U32.AND P5, PT, R39, R42, PT ;  /* 0x0000002a2700720c */ /* 0x000fe20003fa4070 */
[----:B------:R-:W-:-:S02]  /*8f30*/  IMAD.MOV.U32 R5, RZ, RZ, R131 ;  /* 0x000000ffff057224 */ /* 0x000fc400078e0083 */
[----:B------:R-:W-:Y:S02]  /*8f40*/  IMAD.MOV.U32 R131, RZ, RZ, R105 ;  /* 0x000000ffff837224 */ /* 0x000fe400078e0069 */
[----:B------:R-:W-:-:S04]  /*8f50*/  IMAD.MOV.U32 R105, RZ, RZ, R43 ;  /* 0x000000ffff697224 */ /* 0x000fc800078e002b */
[----:B------:R-:W-:Y:S01]  /*8f60*/  @!P0 IMAD.MOV R105, RZ, RZ, -R105 ;  /* 0x000000ffff698224 */ /* 0x000fe200078e0a69 */
[----:B------:R-:W-:-:S03]  /*8f70*/  ISETP.GT.U32.AND P0, PT, R39, R100, PT ;  /* 0x000000642700720c */ /* 0x000fc60003f04070 */
[--C-:B------:R-:W-:Y:S01]  /*8f80*/  @!P5 IMAD.IADD R42, R42, 0x1, -R39.reuse ;  /* 0x000000012a2ad824 */ /* 0x100fe200078e0a27 */
[----:B------:R-:W-:Y:S01]  /*8f90*/  ISETP.GT.U32.AND P5, PT, R39, R96, PT ;  /* 0x000000602700720c */ /* 0x000fe20003fa4070 */
[----:B------:R-:W-:Y:S08]  /*8fa0*/  STL [R1+0xb9c], R105 ;  /* 0x000b9c6901007387 */ /* 0x000ff00000100800 */
[--C-:B------:R-:W-:Y:S01]  /*8fb0*/  @!P0 IMAD.IADD R100, R100, 0x1, -R39.reuse ;  /* 0x0000000164648824 */ /* 0x100fe200078e0a27 */
[----:B------:R-:W-:Y:S03]  /*8fc0*/  STL [R1+0x8d4], R2 ;  /* 0x0008d40201007387 */ /* 0x000fe60000100800 */
[----:B------:R-:W-:-:S02]  /*8fd0*/  @!P5 IMAD.IADD R96, R96, 0x1, -R39 ;  /* 0x000000016060d824 */ /* 0x000fc400078e0a27 */
[----:B--2---:R-:W-:Y:S02]  /*8fe0*/  IMAD.MOV.U32 R124, RZ, RZ, R129 ;  /* 0x000000ffff7c7224 */ /* 0x004fe400078e0081 */
[----:B------:R-:W-:Y:S02]  /*8ff0*/  IMAD.MOV.U32 R129, RZ, RZ, R103 ;  /* 0x000000ffff817224 */ /* 0x000fe400078e0067 */
[----:B------:R-:W-:Y:S02]  /*9000*/  IMAD.MOV.U32 R103, RZ, RZ, R47 ;  /* 0x000000ffff677224 */ /* 0x000fe400078e002f */
[----:B------:R-:W-:-:S04]  /*9010*/  IMAD.MOV.U32 R47, RZ, RZ, R44 ;  /* 0x000000ffff2f7224 */ /* 0x000fc800078e002c */
[----:B------:R-:W-:Y:S01]  /*9020*/  @!P2 IMAD.MOV R47, RZ, RZ, -R47 ;  /* 0x000000ffff2fa224 */ /* 0x000fe200078e0a2f */
[----:B------:R-:W-:Y:S01]  /*9030*/  ISETP.GT.U32.AND P2, PT, R39, R33, PT ;  /* 0x000000212700720c */ /* 0x000fe20003f44070 */
[----:B------:R-:W-:-:S12]  /*9040*/  IMAD.MOV.U32 R120, RZ, RZ, R124 ;  /* 0x000000ffff787224 */ /* 0x000fd800078e007c */
[----:B------:R-:W-:Y:S01]  /*9050*/  @!P2 IMAD.IADD R33, R33, 0x1, -R39 ;  /* 0x000000012121a824 */ /* 0x000fe200078e0a27 */
[----:B------:R-:W-:Y:S01]  /*9060*/  ISETP.GE.AND P2, PT, R5, RZ, PT ;  /* 0x000000ff0500720c */ /* 0x000fe20003f46270 */
[----:B------:R-:W-:Y:S02]  /*9070*/  IMAD.MOV.U32 R5, RZ, RZ, R120 ;  /* 0x000000ffff057224 */ /* 0x000fe400078e0078 */
[----:B------:R-:W-:Y:S02]  /*9080*/  IMAD.MOV.U32 R120, RZ, RZ, R121 ;  /* 0x000000ffff787224 */ /* 0x000fe400078e0079 */
[----:B------:R-:W-:Y:S01]  /*9090*/  IMAD.MOV.U32 R121, RZ, RZ, R122 ;  /* 0x000000ffff797224 */ /* 0x000fe200078e007a */
[----:B------:R-:W-:Y:S01]  /*90a0*/  ISETP.GE.AND P0, PT, R5, RZ, PT ;  /* 0x000000ff0500720c */ /* 0x000fe20003f06270 */
[----:B------:R-:W-:Y:S02]  /*90b0*/  IMAD.MOV.U32 R122, RZ, RZ, R127 ;  /* 0x000000ffff7a7224 */ /* 0x000fe400078e007f */
[----:B------:R-:W-:-:S02]  /*90c0*/  IMAD.MOV.U32 R5, RZ, RZ, R120 ;  /* 0x000000ffff057224 */ /* 0x000fc400078e0078 */
[----:B------:R-:W-:Y:S02]  /*90d0*/  IMAD.MOV.U32 R120, RZ, RZ, R121 ;  /* 0x000000ffff787224 */ /* 0x000fe400078e0079 */
[----:B------:R-:W-:Y:S01]  /*90e0*/  IMAD.MOV.U32 R121, RZ, RZ, R122 ;  /* 0x000000ffff797224 */ /* 0x000fe200078e007a */
[----:B------:R-:W-:Y:S01]  /*90f0*/  ISETP.GE.AND P5, PT, R5, RZ, PT ;  /* 0x000000ff0500720c */ /* 0x000fe20003fa6270 */
[----:B------:R-:W-:Y:S01]  /*9100*/  IMAD.MOV.U32 R5, RZ, RZ, R120 ;  /* 0x000000ffff057224 */ /* 0x000fe200078e0078 */
[----:B------:R-:W2:Y:S01]  /*9110*/  LDL R122, [R1+0x934] ;  /* 0x00093400017a7983 */ /* 0x000ea20000100800 */
[----:B------:R-:W-:-:S03]  /*9120*/  IMAD.MOV.U32 R120, RZ, RZ, R121 ;  /* 0x000000ffff787224 */ /* 0x000fc600078e0079 */
[----:B------:R-:W3:Y:S01]  /*9130*/  LDL R121, [R1+0x930] ;  /* 0x0009300001797983 */ /* 0x000ee20000100800 */
[----:B------:R-:W-:Y:S01]  /*9140*/  IABS R31, R4 ;  /* 0x00000004001f7213 */ /* 0x000fe20000000000 */
[----:B------:R-:W-:-:S04]  /*9150*/  IMAD.MOV.U32 R124, RZ, RZ, R129 ;  /* 0x000000ffff7c7224 */ /* 0x000fc800078e0081 */
[----:B------:R-:W-:Y:S01]  /*9160*/  IMAD.HI.U32 R28, R40, R31, RZ ;  /* 0x0000001f281c7227 */ /* 0x000fe200078e00ff */
[----:B------:R-:W-:-:S03]  /*9170*/  ISETP.GE.AND P6, PT, R0, RZ, PT ;  /* 0x000000ff0000720c */ /* 0x000fc60003fc6270 */
[----:B------:R-:W-:Y:S02]  /*9180*/  IMAD.MOV.U32 R129, RZ, RZ, R102 ;  /* 0x000000ffff817224 */ /* 0x000fe400078e0066 */
[----:B------:R-:W-:Y:S02]  /*9190*/  IMAD.MOV R28, RZ, RZ, -R28 ;  /* 0x000000ffff1c7224 */ /* 0x000fe400078e0a1c */
[----:B------:R-:W-:Y:S02]  /*91a0*/  IMAD.MOV.U32 R102, RZ, RZ, R46 ;  /* 0x000000ffff667224 */ /* 0x000fe400078e002e */
[----:B------:R-:W-:-:S04]  /*91b0*/  IMAD.HI.U32 R101, R40, R30, RZ ;  /* 0x0000001e28657227 */ /* 0x000fc800078e00ff */
[C---:B------:R-:W-:Y:S02]  /*91c0*/  IMAD R31, R39.reuse, R28, R31 ;  /* 0x0000001c271f7224 */ /* 0x040fe400078e021f */
[----:B------:R-:W-:Y:S01]  /*91d0*/  @!P3 IMAD.MOV R102, RZ, RZ, -R102 ;  /* 0x000000ffff66b224 */ /* 0x000fe200078e0a66 */
[----:B------:R-:W-:Y:S01]  /*91e0*/  ISETP.GT.U32.AND P3, PT, R39, R41, PT ;  /* 0x000000292700720c */ /* 0x000fe20003f64070 */
[----:B------:R-:W-:Y:S02]  /*91f0*/  IMAD.MOV R28, RZ, RZ, -R101 ;  /* 0x000000ffff1c7224 */ /* 0x000fe400078e0a65 */
[----:B------:R-:W-:-:S04]  /*9200*/  IMAD.MOV.U32 R101, RZ, RZ, R45 ;  /* 0x000000ffff657224 */ /* 0x000fc800078e002d */
[----:B------:R-:W-:Y:S01]  /*9210*/  @!P4 IMAD.MOV R101, RZ, RZ, -R101 ;  /* 0x000000ffff65c224 */ /* 0x000fe200078e0a65 */
[C---:B------:R-:W-:Y:S01]  /*9220*/  ISETP.GT.U32.AND P4, PT, R39.reuse, R34, PT ;  /* 0x000000222700720c */ /* 0x040fe20003f84070 */
[----:B------:R-:W-:Y:S01]  /*9230*/  @!P6 IMAD.MOV R103, RZ, RZ, -R103 ;  /* 0x000000ffff67e224 */ /* 0x000fe200078e0a67 */
[----:B------:R-:W-:-:S03]  /*9240*/  ISETP.GT.U32.AND P6, PT, R39, R32, PT ;  /* 0x000000202700720c */ /* 0x000fc60003fc4070 */
[----:B------:R-:W-:Y:S01]  /*9250*/  @!P3 IMAD.IADD R41, R41, 0x1, -R39 ;  /* 0x000000012929b824 */ /* 0x000fe200078e0a27 */
[----:B------:R-:W-:-:S07]  /*9260*/  ISETP.GT.U32.AND P3, PT, R39, R92, PT ;  /* 0x0000005c2700720c */ /* 0x000fce0003f64070 */
[--C-:B------:R-:W-:Y:S01]  /*9270*/  @!P4 IMAD.IADD R34, R34, 0x1, -R39.reuse ;  /* 0x000000012222c824 */ /* 0x100fe200078e0a27 */
[C---:B------:R-:W-:Y:S01]  /*9280*/  ISETP.GT.U32.AND P4, PT, R39.reuse, R88, PT ;  /* 0x000000582700720c */ /* 0x040fe20003f84070 */
[----:B------:R-:W-:Y:S01]  /*9290*/  @!P6 IMAD.IADD R32, R32, 0x1, -R39 ;  /* 0x000000012020e824 */ /* 0x000fe200078e0a27 */
[----:B------:R-:W-:-:S03]  /*92a0*/  ISETP.GT.U32.AND P6, PT, R39, R84, PT ;  /* 0x000000542700720c */ /* 0x000fc60003fc4070 */
[----:B------:R-:W-:Y:S01]  /*92b0*/  @!P3 IMAD.IADD R92, R92, 0x1, -R39 ;  /* 0x000000015c5cb824 */ /* 0x000fe200078e0a27 */
[----:B------:R-:W-:Y:S01]  /*92c0*/  ISETP.GE.AND P3, PT, R5, RZ, PT ;  /* 0x000000ff0500720c */ /* 0x000fe20003f66270 */
[----:B------:R-:W-:Y:S02]  /*92d0*/  IMAD.MOV.U32 R5, RZ, RZ, R120 ;  /* 0x000000ffff057224 */ /* 0x000fe400078e0078 */
[----:B------:R-:W-:-:S04]  /*92e0*/  IMAD.MOV.U32 R46, RZ, RZ, R42 ;  /* 0x000000ffff2e7224 */ /* 0x000fc800078e002a */
[--C-:B------:R-:W-:Y:S01]  /*92f0*/  @!P4 IMAD.IADD R88, R88, 0x1, -R39.reuse ;  /* 0x000000015858c824 */ /* 0x100fe200078e0a27 */
[----:B------:R-:W-:Y:S01]  /*9300*/  ISETP.GE.AND P4, PT, R5, RZ, PT ;  /* 0x000000ff0500720c */ /* 0x000fe20003f86270 */
[----:B------:R-:W-:Y:S02]  /*9310*/  @!P6 IMAD.IADD R84, R84, 0x1, -R39 ;  /* 0x000000015454e824 */ /* 0x000fe400078e0a27 */
[----:B------:R-:W-:Y:S01]  /*9320*/  @!P2 IMAD.MOV R46, RZ, RZ, -R46 ;  /* 0x000000ffff2ea224 */ /* 0x000fe200078e0a2e */
[C---:B------:R-:W-:Y:S01]  /*9330*/  ISETP.GT.U32.AND P2, PT, R39.reuse, R100, PT ;  /* 0x000000642700720c */ /* 0x040fe20003f44070 */
[----:B------:R-:W-:Y:S01]  /*9340*/  IMAD.MOV.U32 R5, RZ, RZ, R104 ;  /* 0x000000ffff057224 */ /* 0x000fe200078e0068 */
[----:B------:R-:W-:Y:S01]  /*9350*/  ISETP.GT.U32.AND P6, PT, R39, R84, PT ;  /* 0x000000542700720c */ /* 0x000fe20003fc4070 */
[----:B------:R-:W-:-:S06]  /*9360*/  IMAD.MOV.U32 R104, RZ, RZ, R32 ;  /* 0x000000ffff687224 */ /* 0x000fcc00078e0020 */
[----:B------:R-:W-:Y:S01]  /*9370*/  @!P4 IMAD.MOV R104, RZ, RZ, -R104 ;  /* 0x000000ffff68c224 */ /* 0x000fe200078e0a68 */
[C---:B------:R-:W-:Y:S01]  /*9380*/  ISETP.GT.U32.AND P4, PT, R39.reuse, R80, PT ;  /* 0x000000502700720c */ /* 0x040fe20003f84070 */
[----:B------:R-:W-:Y:S02]  /*9390*/  IMAD.MOV.U32 R120, RZ, RZ, R143 ;  /* 0x000000ffff787224 */ /* 0x000fe400078e008f */
[--C-:B------:R-:W-:Y:S01]  /*93a0*/  @!P2 IMAD.IADD R100, R100, 0x1, -R39.reuse ;  /* 0x000000016464a824 */ /* 0x100fe200078e0a27 */
[----:B------:R-:W-:Y:S01]  /*93b0*/  ISETP.GT.U32.AND P2, PT, R39, R76, PT ;  /* 0x0000004c2700720c */ /* 0x000fe20003f44070 */
[----:B------:R-:W-:Y:S01]  /*93c0*/  @!P6 IMAD.IADD R84, R84, 0x1, -R39 ;  /* 0x000000015454e824 */ /* 0x000fe200078e0a27 */
[----:B------:R-:W-:Y:S01]  /*93d0*/  ISETP.GE.AND P6, PT, R5, RZ, PT ;  /* 0x000000ff0500720c */ /* 0x000fe20003fc6270 */
[----:B------:R-:W-:Y:S01]  /*93e0*/  IMAD.MOV.U32 R5, RZ, RZ, R120 ;  /* 0x000000ffff057224 */ /* 0x000fe200078e0078 */
[----:B------:R-:W4:Y:S01]  /*93f0*/  LDL R143, [R1+0x928] ;  /* 0x00092800018f7983 */ /* 0x000f220000100800 */
[----:B------:R-:W-:-:S02]  /*9400*/  IMAD.MOV.U32 R127, RZ, RZ, R133 ;  /* 0x000000ffff7f7224 */ /* 0x000fc400078e0085 */
[----:B------:R-:W-:Y:S02]  /*9410*/  IMAD.MOV.U32 R133, RZ, RZ, R136 ;  /* 0x000000ffff857224 */ /* 0x000fe400078e0088 */
[----:B------:R-:W-:Y:S01]  /*9420*/  @!P4 IMAD.IADD R80, R80, 0x1, -R39 ;  /* 0x000000015050c824 */ /* 0x000fe200078e0a27 */
[----:B------:R-:W-:Y:S01]  /*9430*/  ISETP.GE.AND P4, PT, R5, RZ, PT ;  /* 0x000000ff0500720c */ /* 0x000fe20003f86270 */
[----:B------:R-:W-:Y:S02]  /*9440*/  IMAD.MOV.U32 R136, RZ, RZ, R140 ;  /* 0x000000ffff887224 */ /* 0x000fe400078e008c */
[----:B------:R-:W-:Y:S02]  /*9450*/  IMAD.MOV.U32 R140, RZ, RZ, R141 ;  /* 0x000000ffff8c7224 */ /* 0x000fe400078e008d */
[----:B------:R-:W-:Y:S02]  /*9460*/  IMAD.MOV.U32 R141, RZ, RZ, R147 ;  /* 0x000000ffff8d7224 */ /* 0x000fe400078e0093 */
[----:B------:R-:W-:-:S02]  /*9470*/  IMAD.MOV.U32 R147, RZ, RZ, R148 ;  /* 0x000000ffff937224 */ /* 0x000fc400078e0094 */
[----:B------:R-:W-:Y:S02]  /*9480*/  IMAD.MOV.U32 R148, RZ, RZ, R153 ;  /* 0x000000ffff947224 */ /* 0x000fe400078e0099 */
[----:B------:R-:W-:Y:S02]  /*9490*/  IMAD.MOV.U32 R153, RZ, RZ, R154 ;  /* 0x000000ffff997224 */ /* 0x000fe400078e009a */
[----:B------:R-:W-:Y:S02]  /*94a0*/  @!P2 IMAD.IADD R76, R76, 0x1, -R39 ;  /* 0x000000014c4ca824 */ /* 0x000fe400078e0a27 */
[----:B------:R-:W-:Y:S02]  /*94b0*/  IMAD.MOV.U32 R154, RZ, RZ, R159 ;  /* 0x000000ffff9a7224 */ /* 0x000fe400078e009f */
[----:B------:R-:W4:Y:S04]  /*94c0*/  LDL R159, [R1+0x954] ;  /* 0x00095400019f7983 */ /* 0x000f280000100800 */
[----:B------:R-:W-:Y:S01]  /*94d0*/  STL [R1+0xba0], R104 ;  /* 0x000ba06801007387 */ /* 0x000fe20000100800 */
[----:B---3--:R-:W-:-:S02]  /*94e0*/  IMAD.MOV.U32 R120, RZ, RZ, R121 ;  /* 0x000000ffff787224 */ /* 0x008fc400078e0079 */
[----:B--2---:R-:W-:Y:S02]  /*94f0*/  IMAD.MOV.U32 R121, RZ, RZ, R122 ;  /* 0x000000ffff797224 */ /* 0x004fe400078e007a */
[----:B------:R-:W-:Y:S02]  /*9500*/  IMAD.MOV.U32 R122, RZ, RZ, R124 ;  /* 0x000000ffff7a7224 */ /* 0x000fe400078e007c */
[----:B------:R-:W-:Y:S02]  /*9510*/  IMAD.MOV.U32 R124, RZ, RZ, R128 ;  /* 0x000000ffff7c7224 */ /* 0x000fe400078e0080 */
[----:B------:R-:W-:Y:S02]  /*9520*/  IMAD.MOV.U32 R128, RZ, RZ, R134 ;  /* 0x000000ffff807224 */ /* 0x000fe400078e0086 */
[----:B------:R-:W-:Y:S02]  /*9530*/  IMAD.MOV.U32 R134, RZ, RZ, R142 ;  /* 0x000000ffff867224 */ /* 0x000fe400078e008e */
[----:B------:R-:W-:Y:S01]  /*9540*/  IMAD.MOV.U32 R5, RZ, RZ, R120 ;  /* 0x000000ffff057224 */ /* 0x000fe200078e0078 */
[----:B------:R-:W2:Y:S01]  /*9550*/  LDL R142, [R1+0x990] ;  /* 0x00099000018e7983 */ /* 0x000ea20000100800 */
[----:B------:R-:W-:-:S02]  /*9560*/  IMAD.MOV.U32 R120, RZ, RZ, R121 ;  /* 0x000000ffff787224 */ /* 0x000fc400078e0079 */
[----:B------:R-:W-:Y:S02]  /*9570*/  IMAD.MOV.U32 R121, RZ, RZ, R122 ;  /* 0x000000ffff797224 */ /* 0x000fe400078e007a */
[----:B------:R-:W-:Y:S02]  /*9580*/  IMAD.MOV.U32 R122, RZ, RZ, R128 ;  /* 0x000000ffff7a7224 */ /* 0x000fe400078e0080 */
[----:B------:R-:W-:Y:S01]  /*9590*/  IMAD.MOV.U32 R128, RZ, RZ, R134 ;  /* 0x000000ffff807224 */ /* 0x000fe200078e0086 */
[----:B------:R-:W-:Y:S01]  /*95a0*/  ISETP.GE.AND P2, PT, R5, RZ, PT ;  /* 0x000000ff0500720c */ /* 0x000fe20003f46270 */
[----:B------:R-:W-:Y:S02]  /*95b0*/  IMAD.MOV.U32 R5, RZ, RZ, R120 ;  /* 0x000000ffff057224 */ /* 0x000fe400078e0078 */
[----:B------:R-:W-:Y:S02]  /*95c0*/  IMAD.MOV.U32 R120, RZ, RZ, R121 ;  /* 0x000000ffff787224 */ /* 0x000fe400078e0079 */
[----:B------:R-:W-:-:S02]  /*95d0*/  IMAD.MOV.U32 R121, RZ, RZ, R128 ;  /* 0x000000ffff797224 */ /* 0x000fc400078e0080 */
[----:B------:R-:W3:Y:S01]  /*95e0*/  LDL R128, [R1+0x964] ;  /* 0x0009640001807983 */ /* 0x000ee20000100800 */
[----:B------:R-:W-:Y:S02]  /*95f0*/  IMAD.MOV.U32 R45, RZ, RZ, R41 ;  /* 0x000000ffff2d7224 */ /* 0x000fe400078e0029 */
[C---:B------:R-:W-:Y:S01]  /*9600*/  IMAD R30, R39.reuse, R28, R30 ;  /* 0x0000001c271e7224 */ /* 0x040fe200078e021e */
[----:B------:R-:W-:Y:S01]  /*9610*/  IABS R28, R2 ;  /* 0x00000002001c7213 */ /* 0x000fe20000000000 */
[----:B------:R-:W-:Y:S01]  /*9620*/  @!P0 IMAD.MOV R45, RZ, RZ, -R45 ;  /* 0x000000ffff2d8224 */ /* 0x000fe200078e0a2d */
[----:B------:R-:W-:Y:S01]  /*9630*/  ISETP.GT.U32.AND P0, PT, R39, R96, PT ;  /* 0x000000602700720c */ /* 0x000fe20003f04070 */
[----:B------:R-:W-:Y:S02]  /*9640*/  IMAD.MOV.U32 R44, RZ, RZ, R34 ;  /* 0x000000ffff2c7224 */ /* 0x000fe400078e0022 */
[----:B------:R-:W-:-:S04]  /*9650*/  IMAD.HI.U32 R43, R40, R28, RZ ;  /* 0x0000001c282b7227 */ /* 0x000fc800078e00ff */
[----:B------:R-:W-:Y:S01]  /*9660*/  @!P5 IMAD.MOV R44, RZ, RZ, -R44 ;  /* 0x000000ffff2cd224 */ /* 0x000fe200078e0a2c */
[C---:B------:R-:W-:Y:S01]  /*9670*/  ISETP.GT.U32.AND P5, PT, R39.reuse, R92, PT ;  /* 0x0000005c2700720c */ /* 0x040fe20003fa4070 */
[----:B------:R-:W-:Y:S02]  /*9680*/  IMAD.MOV R42, RZ, RZ, -R43 ;  /* 0x000000ffff2a7224 */ /* 0x000fe400078e0a2b */
[----:B------:R-:W-:Y:S02]  /*9690*/  IMAD.MOV.U32 R43, RZ, RZ, R33 ;  /* 0x000000ffff2b7224 */ /* 0x000fe400078e0021 */
[----:B------:R-:W-:Y:S02]  /*96a0*/  @!P0 IMAD.IADD R96, R96, 0x1, -R39 ;  /* 0x0000000160608824 */ /* 0x000fe400078e0a27 */
[----:B------:R-:W-:Y:S01]  /*96b0*/  @!P3 IMAD.MOV R43, RZ, RZ, -R43 ;  /* 0x000000ffff2bb224 */ /* 0x000fe200078e0a2b */
[C---:B------:R-:W-:Y:S02]  /*96c0*/  ISETP.GT.U32.AND P3, PT, R39.reuse, R88, PT ;  /* 0x000000582700720c */ /* 0x040fe40003f64070 */
[----:B------:R-:W-:-:S03]  /*96d0*/  ISETP.GT.U32.AND P0, PT, R39, R72, PT ;  /* 0x000000482700720c */ /* 0x000fc60003f04070 */
[----:B------:R-:W-:Y:S01]  /*96e0*/  @!P5 IMAD.IADD R92, R92, 0x1, -R39 ;  /* 0x000000015c5cd824 */ /* 0x000fe200078e0a27 */
[----:B------:R-:W-:-:S07]  /*96f0*/  ISETP.GT.U32.AND P5, PT, R39, R68, PT ;  /* 0x000000442700720c */ /* 0x000fce0003fa4070 */
[--C-:B------:R-:W-:Y:S01]  /*9700*/  @!P3 IMAD.IADD R88, R88, 0x1, -R39.reuse ;  /* 0x000000015858b824 */ /* 0x100fe200078e0a27 */
[----:B------:R-:W-:Y:S01]  /*9710*/  ISETP.GT.U32.AND P3, PT, R39, R64, PT ;  /* 0x000000402700720c */ /* 0x000fe20003f64070 */
[--C-:B------:R-:W-:Y:S01]  /*9720*/  @!P0 IMAD.IADD R72, R72, 0x1, -R39.reuse ;  /* 0x0000000148488824 */ /* 0x100fe200078e0a27 */
[----:B------:R-:W-:Y:S01]  /*9730*/  ISETP.GE.AND P0, PT, R5, RZ, PT ;  /* 0x000000ff0500720c */ /* 0x000fe20003f06270 */
[----:B------:R-:W-:Y:S02]  /*9740*/  IMAD.MOV.U32 R5, RZ, RZ, R120 ;  /* 0x000000ffff057224 */ /* 0x000fe400078e0078 */
[----:B------:R-:W-:-:S03]  /*9750*/  @!P5 IMAD.IADD R68, R68, 0x1, -R39 ;  /* 0x000000014444d824 */ /* 0x000fc600078e0a27 */
[----:B------:R-:W-:-:S05]  /*9760*/  ISETP.GE.AND P5, PT, R5, RZ, PT ;  /* 0x000000ff0500720c */ /* 0x000fca0003fa6270 */
[--C-:B------:R-:W-:Y:S01]  /*9770*/  @!P3 IMAD.IADD R64, R64, 0x1, -R39.reuse ;  /* 0x000000014040b824 */ /* 0x100fe200078e0a27 */
[C---:B------:R-:W-:Y:S01]  /*9780*/  ISETP.GT.U32.AND P3, PT, R39.reuse, R80, PT ;  /* 0x000000502700720c */ /* 0x040fe20003f64070 */
[----:B------:R-:W-:Y:S01]  /*9790*/  @!P0 IMAD.MOV R88, RZ, RZ, -R88 ;  /* 0x000000ffff588224 */ /* 0x000fe200078e0a58 */
[C---:B------:R-:W-:Y:S01]  /*97a0*/  ISETP.GT.U32.AND P0, PT, R39.reuse, R68, PT ;  /* 0x000000442700720c */ /* 0x040fe20003f04070 */
[----:B------:R-:W-:Y:S01]  /*97b0*/  @!P4 IMAD.MOV R96, RZ, RZ, -R96 ;  /* 0x000000ffff60c224 */ /* 0x000fe200078e0a60 */
[C---:B------:R-:W-:Y:S01]  /*97c0*/  ISETP.GT.U32.AND P4, PT, R39.reuse, R76, PT ;  /* 0x0000004c2700720c */ /* 0x040fe20003f84070 */
[----:B------:R-:W-:Y:S02]  /*97d0*/  VIADD R5, R0, 0x14 ;  /* 0x0000001400057836 */ /* 0x000fe40000000000 */
[----:B------:R-:W-:Y:S01]  /*97e0*/  @!P5 IMAD.MOV R84, RZ, RZ, -R84 ;  /* 0x000000ffff54d224 */ /* 0x000fe200078e0a54 */
[C---:B------:R-:W-:Y:S01]  /*97f0*/  ISETP.GT.U32.AND P5, PT, R39.reuse, R60, PT ;  /* 0x0000003c2700720c */ /* 0x040fe20003fa4070 */
[C---:B------:R-:W-:Y:S01]  /*9800*/  IMAD R28, R39.reuse, R42, R28 ;  /* 0x0000002a271c7224 */ /* 0x040fe200078e021c */
[----:B------:R-:W-:Y:S01]  /*9810*/  IABS R42, R5 ;  /* 0x00000005002a7213 */ /* 0x000fe20000000000 */
[----:B------:R-:W-:Y:S01]  /*9820*/  @!P2 IMAD.MOV R92, RZ, RZ, -R92 ;  /* 0x000000ffff5ca224 */ /* 0x000fe200078e0a5c */
[C---:B------:R-:W-:Y:S01]  /*9830*/  ISETP.GT.U32.AND P2, PT, R39.reuse, R72, PT ;  /* 0x000000482700720c */ /* 0x040fe20003f44070 */
[--C-:B------:R-:W-:Y:S01]  /*9840*/  @!P3 IMAD.IADD R80, R80, 0x1, -R39.reuse ;  /* 0x000000015050b824 */ /* 0x100fe200078e0a27 */
[----:B------:R-:W-:Y:S01]  /*9850*/  ISETP.GT.U32.AND P3, PT, R39, R56, PT ;  /* 0x000000382700720c */ /* 0x000fe20003f64070 */
[----:B------:R-:W-:-:S02]  /*9860*/  @!P0 IMAD.IADD R68, R68, 0x1, -R39 ;  /* 0x0000000144448824 */ /* 0x000fc400078e0a27 */
[----:B------:R-:W-:Y:S01]  /*9870*/  @!P4 IMAD.IADD R76, R76, 0x1, -R39 ;  /* 0x000000014c4cc824 */ /* 0x000fe200078e0a27 */
[----:B------:R-:W-:-:S03]  /*9880*/  ISETP.GT.U32.AND P4, PT, R39, R53, PT ;  /* 0x000000352700720c */ /* 0x000fc60003f84070 */
[----:B------:R-:W-:-:S04]  /*9890*/  @!P5 IMAD.IADD R60, R60, 0x1, -R39 ;  /* 0x000000013c3cd824 */ /* 0x000fc800078e0a27 */
[--C-:B------:R-:W-:Y:S01]  /*98a0*/  @!P2 IMAD.IADD R72, R72, 0x1, -R39.reuse ;  /* 0x000000014848a824 */ /* 0x100fe200078e0a27 */
[----:B------:R-:W-:Y:S01]  /*98b0*/  ISETP.GT.U32.AND P2, PT, R39, R50, PT ;  /* 0x000000322700720c */ /* 0x000fe20003f44070 */
[----:B------:R-:W-:-:S04]  /*98c0*/  @!P3 IMAD.IADD R56, R56, 0x1, -R39 ;  /* 0x000000013838b824 */ /* 0x000fc800078e0a27 */
[----:B------:R-:W-:-:S08]  /*98d0*/  @!P4 IMAD.IADD R53, R53, 0x1, -R39 ;  /* 0x000000013535c824 */ /* 0x000fd000078e0a27 */
[----:B------:R-:W-:Y:S02]  /*98e0*/  @!P2 IMAD.IADD R50, R50, 0x1, -R39 ;  /* 0x000000013232a824 */ /* 0x000fe400078e0a27 */
[----:B--2---:R-:W-:Y:S02]  /*98f0*/  IMAD.MOV.U32 R134, RZ, RZ, R142 ;  /* 0x000000ffff867224 */ /* 0x004fe400078e008e */
[----:B----4-:R-:W-:Y:S02]  /*9900*/  IMAD.MOV.U32 R142, RZ, RZ, R143 ;  /* 0x000000ffff8e7224 */ /* 0x010fe400078e008f */
[----:B------:R-:W-:Y:S02]  /*9910*/  IMAD.MOV.U32 R143, RZ, RZ, R144 ;  /* 0x000000ffff8f7224 */ /* 0x000fe400078e0090 */
[----:B------:R-:W2:Y:S01]  /*9920*/  LDL R144, [R1+0x950] ;  /* 0x0009500001907983 */ /* 0x000ea20000100800 */
[----:B---3--:R-:W-:-:S03]  /*9930*/  IMAD.MOV.U32 R120, RZ, RZ, R128 ;  /* 0x000000ffff787224 */ /* 0x008fc600078e0080 */
[----:B------:R-:W3:Y:S04]  /*9940*/  LDL R128, [R1+0x938] ;  /* 0x0009380001807983 */ /* 0x000ee80000100800 */
[----:B------:R4:W-:Y:S02]  /*9950*/  STL [R1+0x8c4], R5 ;  /* 0x0008c40501007387 */ /* 0x0009e40000100800 */
[----:B----4-:R-:W-:Y:S02]  /*9960*/  IMAD.MOV.U32 R5, RZ, RZ, R120 ;  /* 0x000000ffff057224 */ /* 0x010fe400078e0078 */
[----:B------:R-:W-:Y:S02]  /*9970*/  IMAD.MOV.U32 R120, RZ, RZ, R121 ;  /* 0x000000ffff787224 */ /* 0x000fe400078e0079 */
[----:B------:R-:W-:Y:S01]  /*9980*/  IMAD.MOV.U32 R121, RZ, RZ, R124 ;  /* 0x000000ffff797224 */ /* 0x000fe200078e007c */
[----:B------:R-:W-:Y:S01]  /*9990*/  ISETP.GE.AND P0, PT, R5, RZ, PT ;  /* 0x000000ff0500720c */ /* 0x000fe20003f06270 */
[----:B------:R-:W-:-:S02]  /*99a0*/  IMAD.MOV.U32 R124, RZ, RZ, R133 ;  /* 0x000000ffff7c7224 */ /* 0x000fc400078e0085 */
[----:B------:R-:W-:Y:S02]  /*99b0*/  IMAD.MOV.U32 R5, RZ, RZ, R120 ;  /* 0x000000ffff057224 */ /* 0x000fe400078e0078 */
[----:B------:R-:W-:Y:S02]  /*99c0*/  IMAD.MOV.U32 R133, RZ, RZ, R140 ;  /* 0x000000ffff857224 */ /* 0x000fe400078e008c */
[----:B------:R-:W-:Y:S01]  /*99d0*/  IMAD.MOV.U32 R120, RZ, RZ, R121 ;  /* 0x000000ffff787224 */ /* 0x000fe200078e0079 */
[----:B------:R-:W-:Y:S01]  /*99e0*/  ISETP.GE.AND P5, PT, R5, RZ, PT ;  /* 0x000000ff0500720c */ /* 0x000fe20003fa6270 */
[----:B------:R-:W-:Y:S02]  /*99f0*/  IMAD.MOV.U32 R121, RZ, RZ, R124 ;  /* 0x000000ffff797224 */ /* 0x000fe400078e007c */
[----:B------:R-:W-:Y:S02]  /*9a00*/  IMAD.MOV.U32 R124, RZ, RZ, R133 ;  /* 0x000000ffff7c7224 */ /* 0x000fe400078e0085 */
[----:B------:R-:W-:Y:S01]  /*9a10*/  IMAD.MOV.U32 R5, RZ, RZ, R120 ;  /* 0x000000ffff057224 */ /* 0x000fe200078e0078 */
[----:B------:R-:W4:Y:S01]  /*9a20*/  LDL R133, [R1+0x9b0] ;  /* 0x0009b00001857983 */ /* 0x000f220000100800 */
[----:B------:R-:W-:-:S02]  /*9a30*/  IMAD.MOV.U32 R120, RZ, RZ, R121 ;  /* 0x000000ffff787224 */ /* 0x000fc400078e0079 */
[----:B------:R-:W-:Y:S01]  /*9a40*/  IMAD.MOV.U32 R121, RZ, RZ, R124 ;  /* 0x000000ffff797224 */ /* 0x000fe200078e007c */
[----:B------:R-:W-:Y:S01]  /*9a50*/  ISETP.GE.AND P3, PT, R5, RZ, PT ;  /* 0x000000ff0500720c */ /* 0x000fe20003f66270 */
[----:B------:R-:W-:Y:S01]  /*9a60*/  IMAD.MOV.U32 R5, RZ, RZ, R120 ;  /* 0x000000ffff057224 */ /* 0x000fe200078e0078 */
[----:B------:R-:W2:Y:S01]  /*9a70*/  LDL R124, [R1+0x95c] ;  /* 0x00095c00017c7983 */ /* 0x000ea20000100800 */
[----:B------:R-:W-:-:S03]  /*9a80*/  IMAD.MOV.U32 R120, RZ, RZ, R121 ;  /* 0x000000ffff787224 */ /* 0x000fc600078e0079 */
[----:B------:R-:W-:Y:S01]  /*9a90*/  ISETP.GE.AND P4, PT, R5, RZ, PT ;  /* 0x000000ff0500720c */ /* 0x000fe20003f86270 */
[----:B------:R-:W-:Y:S01]  /*9aa0*/  IMAD.MOV.U32 R5, RZ, RZ, R120 ;  /* 0x000000ffff057224 */ /* 0x000fe200078e0078 */
[----:B------:R-:W2:Y:S04]  /*9ab0*/  LDL R121, [R1+0x978] ;  /* 0x0009780001797983 */ /* 0x000ea80000100800 */
[----:B------:R-:W-:Y:S02]  /*9ac0*/  ISETP.GE.AND P2, PT, R5, RZ, PT ;  /* 0x000000ff0500720c */ /* 0x000fe40003f46270 */
[----:B------:R-:W2:Y:S01]  /*9ad0*/  LDL R5, [R1+0x99c] ;  /* 0x00099c0001057983 */ /* 0x000ea20000100800 */
[----:B------:R-:W-:Y:S01]  /*9ae0*/  @!P6 IMAD.MOV R100, RZ, RZ, -R100 ;  /* 0x000000ffff64e224 */ /* 0x000fe200078e0a64 */
[----:B------:R-:W-:-:S13]  /*9af0*/  ISETP.GT.U32.AND P6, PT, R39, R64, PT ;  /* 0x000000402700720c */ /* 0x000fda0003fc4070 */
[----:B------:R-:W-:Y:S01]  /*9b00*/  @!P6 IMAD.IADD R64, R64, 0x1, -R39 ;  /* 0x000000014040e824 */ /* 0x000fe200078e0a27 */
[C---:B------:R-:W-:Y:S01]  /*9b10*/  ISETP.GT.U32.AND P6, PT, R39.reuse, R99, PT ;  /* 0x000000632700720c */ /* 0x040fe20003fc4070 */
[----:B------:R-:W-:Y:S01]  /*9b20*/  @!P0 IMAD.MOV R80, RZ, RZ, -R80 ;  /* 0x000000ffff508224 */ /* 0x000fe200078e0a50 */
[C---:B------:R-:W-:Y:S01]  /*9b30*/  ISETP.GT.U32.AND P0, PT, R39.reuse, R60, PT ;  /* 0x0000003c2700720c */ /* 0x040fe20003f04070 */
[----:B------:R-:W-:Y:S01]  /*9b40*/  @!P5 IMAD.MOV R76, RZ, RZ, -R76 ;  /* 0x000000ffff4cd224 */ /* 0x000fe200078e0a4c */
[----:B------:R-:W-:-:S09]  /*9b50*/  ISETP.GT.U32.AND P5, PT, R39, R56, PT ;  /* 0x000000382700720c */ /* 0x000fd20003fa4070 */
[----:B------:R-:W-:-:S05]  /*9b60*/  @!P6 IMAD.IADD R99, R99, 0x1, -R39 ;  /* 0x000000016363e824 */ /* 0x000fca00078e0a27 */
[C---:B------:R-:W-:Y:S01]  /*9b70*/  ISETP.GT.U32.AND P6, PT, R39.reuse, R99, PT ;  /* 0x000000632700720c */ /* 0x040fe20003fc4070 */
[----:B------:R-:W-:Y:S01]  /*9b80*/  @!P2 IMAD.MOV R64, RZ, RZ, -R64 ;  /* 0x000000ffff40a224 */ /* 0x000fe200078e0a40 */
[C---:B------:R-:W-:Y:S01]  /*9b90*/  ISETP.GT.U32.AND P2, PT, R39.reuse, R95, PT ;  /* 0x0000005f2700720c */ /* 0x040fe20003f44070 */
[----:B------:R-:W-:Y:S02]  /*9ba0*/  IMAD.MOV.U32 R120, RZ, RZ, R137 ;  /* 0x000000ffff787224 */ /* 0x000fe400078e0089 */
[--C-:B------:R-:W-:Y:S01]  /*9bb0*/  @!P0 IMAD.IADD R60, R60, 0x1, -R39.reuse ;  /* 0x000000013c3c8824 */ /* 0x100fe200078e0a27 */
[C---:B------:R-:W-:Y:S01]  /*9bc0*/  ISETP.GT.U32.AND P0, PT, R39.reuse, R91, PT ;  /* 0x0000005b2700720c */ /* 0x040fe20003f04070 */
[--C-:B------:R-:W-:Y:S01]  /*9bd0*/  @!P5 IMAD.IADD R56, R56, 0x1, -R39.reuse ;  /* 0x000000013838d824 */ /* 0x100fe200078e0a27 */
[----:B------:R-:W-:Y:S01]  /*9be0*/  ISETP.GT.U32.AND P5, PT, R39, R87, PT ;  /* 0x000000572700720c */ /* 0x000fe20003fa4070 */
[----:B------:R-:W-:Y:S01]  /*9bf0*/  IMAD.HI.U32 R32, R40, R42, RZ ;  /* 0x0000002a28207227 */ /* 0x000fe200078e00ff */
[----:B------:R-:W3:Y:S03]  /*9c00*/  LDL R137, [R1+0x958] ;  /* 0x0009580001897983 */ /* 0x000ee60000100800 */
[----:B------:R-:W-:-:S02]  /*9c10*/  @!P6 IMAD.IADD R99, R99, 0x1, -R39 ;  /* 0x000000016363e824 */ /* 0x000fc400078e0a27 */
[--C-:B------:R-:W-:Y:S02]  /*9c20*/  @!P2 IMAD.IADD R95, R95, 0x1, -R39.reuse ;  /* 0x000000015f5fa824 */ /* 0x100fe400078e0a27 */
[----:B------:R-:W-:Y:S02]  /*9c30*/  IMAD.MOV R32, RZ, RZ, -R32 ;  /* 0x000000ffff207224 */ /* 0x000fe400078e0a20 */
[----:B------:R-:W-:Y:S02]  /*9c40*/  @!P0 IMAD.IADD R91, R91, 0x1, -R39 ;  /* 0x000000015b5b8824 */ /* 0x000fe400078e0a27 */
[----:B------:R-:W-:Y:S02]  /*9c50*/  IMAD R42, R39, R32, R42 ;  /* 0x00000020272a7224 */ /* 0x000fe400078e022a */
[----:B------:R-:W-:Y:S02]  /*9c60*/  IMAD.MOV.U32 R140, RZ, RZ, R141 ;  /* 0x000000ffff8c7224 */ /* 0x000fe400078e008d */
[----:B------:R-:W-:-:S02]  /*9c70*/  @!P5 IMAD.IADD R87, R87, 0x1, -R39 ;  /* 0x000000015757d824 */ /* 0x000fc400078e0a27 */
[----:B------:R-:W-:Y:S02]  /*9c80*/  IMAD.MOV.U32 R141, RZ, RZ, R147 ;  /* 0x000000ffff8d7224 */ /* 0x000fe400078e0093 */
[----:B------:R-:W3:Y:S04]  /*9c90*/  LDL R147, [R1+0x9a4] ;  /* 0x0009a40001937983 */ /* 0x000ee80000100800 */
[----:B------:R-:W-:Y:S01]  /*9ca0*/  STL [R1+0xbf0], R42 ;  /* 0x000bf02a01007387 */ /* 0x000fe20000100800 */
[----:B--2---:R-:W-:Y:S01]  /*9cb0*/  ISETP.GE.AND P6, PT, R5, RZ, PT ;  /* 0x000000ff0500720c */ /* 0x004fe20003fc6270 */
[----:B------:R-:W-:Y:S02]  /*9cc0*/  IMAD.MOV.U32 R5, RZ, RZ, R120 ;  /* 0x000000ffff057224 */ /* 0x000fe400078e0078 */
[----:B------:R-:W-:-:S02]  /*9cd0*/  IMAD.MOV.U32 R120, RZ, RZ, R121 ;  /* 0x000000ffff787224 */ /* 0x000fc400078e0079 */
[----:B------:R-:W-:Y:S01]  /*9ce0*/  IMAD.MOV.U32 R121, RZ, RZ, R122 ;  /* 0x000000ffff797224 */ /* 0x000fe200078e007a */
[----:B------:R-:W-:Y:S01]  /*9cf0*/  ISETP.GE.AND P2, PT, R5, RZ, PT ;  /* 0x000000ff0500720c */ /* 0x000fe20003f46270 */
[----:B------:R-:W-:Y:S02]  /*9d00*/  IMAD.MOV.U32 R122, RZ, RZ, R124 ;  /* 0x000000ffff7a7224 */ /* 0x000fe400078e007c */
[----:B------:R-:W-:Y:S02]  /*9d10*/  IMAD.MOV.U32 R124, RZ, RZ, R129 ;  /* 0x000000ffff7c7224 */ /* 0x000fe400078e0081 */
[----:B------:R-:W-:Y:S02]  /*9d20*/  IMAD.MOV.U32 R5, RZ, RZ, R120 ;  /* 0x000000ffff057224 */ /* 0x000fe400078e0078 */
[----:B------:R-:W-:Y:S02]  /*9d30*/  IMAD.MOV.U32 R120, RZ, RZ, R122 ;  /* 0x000000ffff787224 */ /* 0x000fe400078e007a */
[----:B------:R-:W-:Y:S01]  /*9d40*/  IMAD.MOV.U32 R122, RZ, RZ, R124 ;  /* 0x000000ffff7a7224 */ /* 0x000fe200078e007c */
[----:B------:R-:W-:Y:S01]  /*9d50*/  ISETP.GE.AND P0, PT, R5, RZ, PT ;  /* 0x000000ff0500720c */ /* 0x000fe20003f06270 */
[----:B------:R-:W-:Y:S01]  /*9d60*/  IMAD.MOV.U32 R5, RZ, RZ, R120 ;  /* 0x000000ffff057224 */ /* 0x000fe200078e0078 */
[----:B------:R-:W2:Y:S01]  /*9d70*/  LDL R124, [R1+0x968] ;  /* 0x00096800017c7983 */ /* 0x000ea20000100800 */
[----:B------:R-:W-:-:S03]  /*9d80*/  IMAD.MOV.U32 R120, RZ, RZ, R122 ;  /* 0x000000ffff787224 */ /* 0x000fc600078e007a */
[----:B------:R-:W-:Y:S01]  /*9d90*/  ISETP.GE.AND P5, PT, R5, RZ, PT ;  /* 0x000000ff0500720c */ /* 0x000fe20003fa6270 */
[----:B------:R-:W-:Y:S01]  /*9da0*/  IMAD.MOV.U32 R5, RZ, RZ, R120 ;  /* 0x000000ffff057224 */ /* 0x000fe200078e0078 */
[----:B------:R-:W3:Y:S01]  /*9db0*/  LDL R122, [R1+0x948] ;  /* 0x00094800017a7983 */ /* 0x000ee20000100800 */
[----:B------:R-:W-:-:S03]  /*9dc0*/  IMAD.MOV.U32 R120, RZ, RZ, R121 ;  /* 0x000000ffff787224 */ /* 0x000fc600078e0079 */
[----:B------:R-:W3:Y:S01]  /*9dd0*/  LDL R121, [R1+0x918] ;  /* 0x0009180001797983 */ /* 0x000ee20000100800 */
[----:B------:R-:W-:Y:S02]  /*9de0*/  IMAD.MOV.U32 R129, RZ, RZ, R131 ;  /* 0x000000ffff817224 */ /* 0x000fe400078e0083 */
[----:B----4-:R-:W-:Y:S02]  /*9df0*/  IMAD.MOV.U32 R131, RZ, RZ, R133 ;  /* 0x000000ffff837224 */ /* 0x010fe400078e0085 */
[----:B------:R-:W-:Y:S02]  /*9e00*/  IMAD.MOV.U32 R133, RZ, RZ, R134 ;  /* 0x000000ffff857224 */ /* 0x000fe400078e0086 */
[----:B------:R-:W4:Y:S01]  /*9e10*/  LDL R134, [R1+0x980] ;  /* 0x0009800001867983 */ /* 0x000f220000100800 */
[----:B------:R-:W-:Y:S01]  /*9e20*/  @!P3 IMAD.MOV R72, RZ, RZ, -R72 ;  /* 0x000000ffff48b224 */ /* 0x000fe200078e0a48 */
[C---:B------:R-:W-:Y:S01]  /*9e30*/  ISETP.GT.U32.AND P3, PT, R39.reuse, R53, PT ;  /* 0x000000352700720c */ /* 0x040fe20003f64070 */
[----:B------:R-:W-:Y:S01]  /*9e40*/  @!P4 IMAD.MOV R68, RZ, RZ, -R68 ;  /* 0x000000ffff44c224 */ /* 0x000fe200078e0a44 */
[----:B------:R-:W-:-:S11]  /*9e50*/  ISETP.GT.U32.AND P4, PT, R39, R50, PT ;  /* 0x000000322700720c */ /* 0x000fd60003f84070 */
[--C-:B------:R-:W-:Y:S01]  /*9e60*/  @!P3 IMAD.IADD R53, R53, 0x1, -R39.reuse ;  /* 0x000000013535b824 */ /* 0x100fe200078e0a27 */
[C---:B------:R-:W-:Y:S01]  /*9e70*/  ISETP.GT.U32.AND P3, PT, R39.reuse, R83, PT ;  /* 0x000000532700720c */ /* 0x040fe20003f64070 */
[----:B------:R-:W-:Y:S01]  /*9e80*/  @!P4 IMAD.IADD R50, R50, 0x1, -R39 ;  /* 0x000000013232c824 */ /* 0x000fe200078e0a27 */
[C---:B------:R-:W-:Y:S01]  /*9e90*/  ISETP.GT.U32.AND P4, PT, R39.reuse, R79, PT ;  /* 0x0000004f2700720c */ /* 0x040fe20003f84070 */
[----:B------:R-:W-:Y:S01]  /*9ea0*/  @!P0 IMAD.MOV R53, RZ, RZ, -R53 ;  /* 0x000000ffff358224 */ /* 0x000fe200078e0a35 */
[----:B------:R-:W-:-:S09]  /*9eb0*/  ISETP.GT.U32.AND P0, PT, R39, R87, PT ;  /* 0x000000572700720c */ /* 0x000fd20003f04070 */
[--C-:B------:R-:W-:Y:S01]  /*9ec0*/  @!P3 IMAD.IADD R83, R83, 0x1, -R39.reuse ;  /* 0x000000015353b824 */ /* 0x100fe200078e0a27 */
[----:B------:R-:W-:Y:S01]  /*9ed0*/  ISETP.GE.AND P3, PT, R5, RZ, PT ;  /* 0x000000ff0500720c */ /* 0x000fe20003f66270 */
[--C-:B------:R-:W-:Y:S01]  /*9ee0*/  @!P4 IMAD.IADD R79, R79, 0x1, -R39.reuse ;  /* 0x000000014f4fc824 */ /* 0x100fe200078e0a27 */
[C---:B------:R-:W-:Y:S01]  /*9ef0*/  ISETP.GT.U32.AND P4, PT, R39.reuse, R95, PT ;  /* 0x0000005f2700720c */ /* 0x040fe20003f84070 */
[----:B------:R-:W-:Y:S01]  /*9f00*/  @!P5 IMAD.MOV R50, RZ, RZ, -R50 ;  /* 0x000000ffff32d224 */ /* 0x000fe200078e0a32 */
[C---:B------:R-:W-:Y:S01]  /*9f10*/  ISETP.GT.U32.AND P5, PT, R39.reuse, R83, PT ;  /* 0x000000532700720c */ /* 0x040fe20003fa4070 */
[----:B------:R-:W-:Y:S01]  /*9f20*/  @!P2 IMAD.MOV R56, RZ, RZ, -R56 ;  /* 0x000000ffff38a224 */ /* 0x000fe200078e0a38 */
[----:B------:R-:W-:Y:S01]  /*9f30*/  ISETP.GT.U32.AND P2, PT, R39, R91, PT ;  /* 0x0000005b2700720c */ /* 0x000fe20003f44070 */
[----:B------:R-:W-:Y:S01]  /*9f40*/  @!P0 IMAD.IADD R87, R87, 0x1, -R39 ;  /* 0x0000000157578824 */ /* 0x000fe200078e0a27 */
[----:B------:R-:W-:-:S05]  /*9f50*/  ISETP.GT.U32.AND P0, PT, R39, R63, PT ;  /* 0x0000003f2700720c */ /* 0x000fca0003f04070 */
[----:B------:R-:W-:Y:S01]  /*9f60*/  @!P3 IMAD.MOV R99, RZ, RZ, -R99 ;  /* 0x000000ffff63b224 */ /* 0x000fe200078e0a63 */
[----:B------:R-:W-:Y:S01]  /*9f70*/  ISETP.GT.U32.AND P3, PT, R39, R75, PT ;  /* 0x0000004b2700720c */ /* 0x000fe20003f64070 */
[--C-:B------:R-:W-:Y:S01]  /*9f80*/  @!P4 IMAD.IADD R95, R95, 0x1, -R39.reuse ;  /* 0x000000015f5fc824 */ /* 0x100fe200078e0a27 */
[C---:B------:R-:W-:Y:S01]  /*9f90*/  ISETP.GT.U32.AND P4, PT, R39.reuse, R71, PT ;  /* 0x000000472700720c */ /* 0x040fe20003f84070 */
[----:B------:R-:W-:Y:S01]  /*9fa0*/  @!P6 IMAD.MOV R60, RZ, RZ, -R60 ;  /* 0x000000ffff3ce224 */ /* 0x000fe200078e0a3c */
[----:B------:R-:W-:Y:S01]  /*9fb0*/  ISETP.GT.U32.AND P6, PT, R39, R79, PT ;  /* 0x0000004f2700720c */ /* 0x000fe20003fc4070 */
[--C-:B------:R-:W-:Y:S02]  /*9fc0*/  @!P5 IMAD.IADD R83, R83, 0x1, -R39.reuse ;  /* 0x000000015353d824 */ /* 0x100fe400078e0a27 */
[--C-:B------:R-:W-:Y:S01]  /*9fd0*/  @!P2 IMAD.IADD R91, R91, 0x1, -R39.reuse ;  /* 0x000000015b5ba824 */ /* 0x100fe200078e0a27 */
[----:B------:R-:W-:Y:S01]  /*9fe0*/  ISETP.GT.U32.AND P2, PT, R39, R67, PT ;  /* 0x000000432700720c */ /* 0x000fe20003f44070 */
[----:B------:R-:W-:-:S04]  /*9ff0*/  @!P0 IMAD.IADD R63, R63, 0x1, -R39 ;  /* 0x000000013f3f8824 */ /* 0x000fc800078e0a27 */
[--C-:B------:R-:W-:Y:S01]  /*a000*/  @!P3 IMAD.IADD R75, R75, 0x1, -R39.reuse ;  /* 0x000000014b4bb824 */ /* 0x100fe200078e0a27 */
[----:B------:R-:W-:Y:S01]  /*a010*/  ISETP.GE.AND P3, PT, R120, RZ, PT ;  /* 0x000000ff7800720c */ /* 0x000fe20003f66270 */
[--C-:B------:R-:W-:Y:S02]  /*a020*/  @!P4 IMAD.IADD R71, R71, 0x1, -R39.reuse ;  /* 0x000000014747c824 */ /* 0x100fe400078e0a27 */
[----:B------:R-:W-:-:S04]  /*a030*/  @!P6 IMAD.IADD R79, R79, 0x1, -R39 ;  /* 0x000000014f4fe824 */ /* 0x000fc800078e0a27 */
[----:B------:R-:W-:-:S06]  /*a040*/  @!P2 IMAD.IADD R67, R67, 0x1, -R39 ;  /* 0x000000014343a824 */ /* 0x000fcc00078e0a27 */
[----:B------:R-:W-:Y:S01]  /*a050*/  @!P3 IMAD.MOV R91, RZ, RZ, -R91 ;  /* 0x000000ffff5bb224 */ /* 0x000fe200078e0a5b */
[C---:B------:R-:W-:Y:S02]  /*a060*/  ISETP.GT.U32.AND P3, PT, R39.reuse, R71, PT ;  /* 0x000000472700720c */ /* 0x040fe40003f64070 */
[----:B------:R-:W-:-:S11]  /*a070*/  ISETP.GT.U32.AND P6, PT, R39, R59, PT ;  /* 0x0000003b2700720c */ /* 0x000fd60003fc4070 */
[--C-:B------:R-:W-:Y:S01]  /*a080*/  @!P3 IMAD.IADD R71, R71, 0x1, -R39.reuse ;  /* 0x000000014747b824 */ /* 0x100fe200078e0a27 */
[----:B------:R-:W-:Y:S01]  /*a090*/  ISETP.GT.U32.AND P3, PT, R39, R49, PT ;  /* 0x000000312700720c */ /* 0x000fe20003f64070 */
[----:B------:R-:W-:-:S05]  /*a0a0*/  @!P6 IMAD.IADD R59, R59, 0x1, -R39 ;  /* 0x000000013b3be824 */ /* 0x000fca00078e0a27 */
[----:B------:R-:W-:-:S07]  /*a0b0*/  ISETP.GT.U32.AND P6, PT, R39, R59, PT ;  /* 0x0000003b2700720c */ /* 0x000fce0003fc4070 */
[----:B------:R-:W-:Y:S01]  /*a0c0*/  @!P3 IMAD.IADD R49, R49, 0x1, -R39 ;  /* 0x000000013131b824 */ /* 0x000fe200078e0a27 */
[----:B------:R-:W-:-:S05]  /*a0d0*/  ISETP.GE.AND P3, PT, R131, RZ, PT ;  /* 0x000000ff8300720c */ /* 0x000fca0003f66270 */
[----:B------:R-:W-:Y:S01]  /*a0e0*/  @!P6 IMAD.IADD R59, R59, 0x1, -R39 ;  /* 0x000000013b3be824 */ /* 0x000fe200078e0a27 */
[----:B------:R-:W-:Y:S02]  /*a0f0*/  ISETP.GE.AND P6, PT, R127, RZ, PT ;  /* 0x000000ff7f00720c */ /* 0x000fe40003fc6270 */
[----:B--2---:R-:W-:Y:S01]  /*a100*/  ISETP.GE.AND P0, PT, R124, RZ, PT ;  /* 0x000000ff7c00720c */ /* 0x004fe20003f06270 */
[----:B---3--:R-:W-:-:S05]  /*a110*/  IMAD.MOV.U32 R5, RZ, RZ, R121 ;  /* 0x000000ffff057224 */ /* 0x008fca00078e0079 */
[----:B------:R-:W-:Y:S01]  /*a120*/  ISETP.GE.AND P5, PT, R5, RZ, PT ;  /* 0x000000ff0500720c */ /* 0x000fe20003fa6270 */
[----:B------:R-:W-:-:S05]  /*a130*/  IMAD.MOV.U32 R121, RZ, RZ, R128 ;  /* 0x000000ffff797224 */ /* 0x000fca00078e0080 */
[----:B------:R-:W-:Y:S01]  /*a140*/  ISETP.GE.AND P4, PT, R121, RZ, PT ;  /* 0x000000ff7900720c */ /* 0x000fe20003f86270 */
[----:B------:R-:W-:Y:S01]  /*a150*/  @!P0 IMAD.MOV R79, RZ, RZ, -R79 ;  /* 0x000000ffff4f8224 */ /* 0x000fe200078e0a4f */
[----:B------:R-:W-:-:S05]  /*a160*/  ISETP.GE.AND P2, PT, R122, RZ, PT ;  /* 0x000000ff7a00720c */ /* 0x000fca0003f46270 */
[----:B------:R-:W-:Y:S01]  /*a170*/  @!P5 IMAD.MOV R95, RZ, RZ, -R95 ;  /* 0x000000ffff5fd224 */ /* 0x000fe200078e0a5f */
[C---:B------:R-:W-:Y:S02]  /*a180*/  ISETP.GT.U32.AND P5, PT, R39.reuse, R75, PT ;  /* 0x0000004b2700720c */ /* 0x040fe40003fa4070 */
[----:B------:R-:W-:-:S03]  /*a190*/  ISETP.GT.U32.AND P0, PT, R39, R55, PT ;  /* 0x000000372700720c */ /* 0x000fc60003f04070 */
[----:B------:R-:W-:Y:S01]  /*a1a0*/  @!P4 IMAD.MOV R87, RZ, RZ, -R87 ;  /* 0x000000ffff57c224 */ /* 0x000fe200078e0a57 */
[----:B------:R-:W-:Y:S01]  /*a1b0*/  ISETP.GT.U32.AND P4, PT, R39, R67, PT ;  /* 0x000000432700720c */ /* 0x000fe20003f84070 */
[----:B------:R-:W-:Y:S02]  /*a1c0*/  IMAD.MOV.U32 R128, RZ, RZ, R149 ;  /* 0x000000ffff807224 */ /* 0x000fe400078e0095 */
[----:B------:R-:W-:-:S04]  /*a1d0*/  @!P2 IMAD.MOV R83, RZ, RZ, -R83 ;  /* 0x000000ffff53a224 */ /* 0x000fc800078e0a53 */
[--C-:B------:R-:W-:Y:S01]  /*a1e0*/  @!P5 IMAD.IADD R75, R75, 0x1, -R39.reuse ;  /* 0x000000014b4bd824 */ /* 0x100fe200078e0a27 */
[----:B------:R-:W-:Y:S01]  /*a1f0*/  ISETP.GT.U32.AND P5, PT, R39, R52, PT ;  /* 0x000000342700720c */ /* 0x000fe20003fa4070 */
[--C-:B------:R-:W-:Y:S01]  /*a200*/  @!P0 IMAD.IADD R55, R55, 0x1, -R39.reuse ;  /* 0x0000000137378824 */ /* 0x100fe200078e0a27 */
[----:B------:R-:W-:Y:S02]  /*a210*/  ISETP.GT.U32.AND P2, PT, R39, R63, PT ;  /* 0x0000003f2700720c */ /* 0x000fe40003f44070 */
[----:B------:R-:W-:Y:S01]  /*a220*/  ISETP.GE.AND P0, PT, R128, RZ, PT ;  /* 0x000000ff8000720c */ /* 0x000fe20003f06270 */
[----:B------:R-:W-:Y:S01]  /*a230*/  @!P4 IMAD.IADD R67, R67, 0x1, -R39 ;  /* 0x000000014343c824 */ /* 0x000fe200078e0a27 */
[----:B------:R-:W-:-:S07]  /*a240*/  ISETP.GT.U32.AND P4, PT, R39, R98, PT ;  /* 0x000000622700720c */ /* 0x000fce0003f84070 */
[--C-:B------:R-:W-:Y:S01]  /*a250*/  @!P5 IMAD.IADD R52, R52, 0x1, -R39.reuse ;  /* 0x000000013434d824 */ /* 0x100fe200078e0a27 */
[----:B------:R-:W-:Y:S01]  /*a260*/  ISETP.GE.AND P5, PT, R129, RZ, PT ;  /* 0x000000ff8100720c */ /* 0x000fe20003fa6270 */
[----:B------:R-:W-:Y:S01]  /*a270*/  @!P2 IMAD.IADD R63, R63, 0x1, -R39 ;  /* 0x000000013f3fa824 */ /* 0x000fe200078e0a27 */
[C---:B------:R-:W-:Y:S01]  /*a280*/  ISETP.GT.U32.AND P2, PT, R39.reuse, R94, PT ;  /* 0x0000005e2700720c */ /* 0x040fe20003f44070 */
[----:B------:R-:W-:Y:S01]  /*a290*/  @!P0 IMAD.MOV R71, RZ, RZ, -R71 ;  /* 0x000000ffff478224 */ /* 0x000fe200078e0a47 */
[----:B------:R-:W-:Y:S01]  /*a2a0*/  ISETP.GT.U32.AND P0, PT, R39, R52, PT ;  /* 0x000000342700720c */ /* 0x000fe20003f04070 */
[----:B------:R-:W-:Y:S01]  /*a2b0*/  @!P4 IMAD.IADD R98, R98, 0x1, -R39 ;  /* 0x000000016262c824 */ /* 0x000fe200078e0a27 */
[----:B------:R-:W-:Y:S01]  /*a2c0*/  ISETP.GE.AND P4, PT, R133, RZ, PT ;  /* 0x000000ff8500720c */ /* 0x000fe20003f86270 */
[----:B------:R-:W-:-:S03]  /*a2d0*/  @!P3 IMAD.MOV R63, RZ, RZ, -R63 ;  /* 0x000000ffff3fb224 */ /* 0x000fc600078e0a3f */
[----:B------:R-:W-:-:S03]  /*a2e0*/  ISETP.GT.U32.AND P3, PT, R39, R98, PT ;  /* 0x000000622700720c */ /* 0x000fc60003f64070 */
[----:B------:R-:W-:Y:S01]  /*a2f0*/  @!P5 IMAD.MOV R67, RZ, RZ, -R67 ;  /* 0x000000ffff43d224 */ /* 0x000fe200078e0a43 */
[C---:B------:R-:W-:Y:S01]  /*a300*/  ISETP.GT.U32.AND P5, PT, R39.reuse, R49, PT ;  /* 0x000000312700720c */ /* 0x040fe20003fa4070 */
[--C-:B------:R-:W-:Y:S01]  /*a310*/  @!P2 IMAD.IADD R94, R94, 0x1, -R39.reuse ;  /* 0x000000015e5ea824 */ /* 0x100fe200078e0a27 */
[C---:B------:R-:W-:Y:S01]  /*a320*/  ISETP.GT.U32.AND P2, PT, R39.reuse, R55, PT ;  /* 0x000000372700720c */ /* 0x040fe20003f44070 */
[----:B------:R-:W-:Y:S01]  /*a330*/  @!P0 IMAD.IADD R52, R52, 0x1, -R39 ;  /* 0x0000000134348824 */ /* 0x000fe200078e0a27 */
[C---:B------:R-:W-:Y:S01]  /*a340*/  ISETP.GT.U32.AND P0, PT, R39.reuse, R82, PT ;  /* 0x000000522700720c */ /* 0x040fe20003f04070 */
[----:B------:R-:W-:Y:S01]  /*a350*/  @!P4 IMAD.MOV R59, RZ, RZ, -R59 ;  /* 0x000000ffff3bc224 */ /* 0x000fe200078e0a3b */
[----:B------:R-:W-:Y:S01]  /*a360*/  ISETP.GT.U32.AND P4, PT, R39, R90, PT ;  /* 0x0000005a2700720c */ /* 0x000fe20003f84070 */
[----:B------:R-:W-:Y:S02]  /*a370*/  @!P6 IMAD.MOV R75, RZ, RZ, -R75 ;  /* 0x000000ffff4be224 */ /* 0x000fe400078e0a4b */
[----:B------:R-:W-:Y:S01]  /*a380*/  @!P3 IMAD.IADD R98, R98, 0x1, -R39 ;  /* 0x000000016262b824 */ /* 0x000fe200078e0a27 */
[----:B----4-:R-:W-:-:S03]  /*a390*/  ISETP.GE.AND P3, PT, R134, RZ, PT ;  /* 0x000000ff8600720c */ /* 0x010fc60003f66270 */
[--C-:B------:R-:W-:Y:S01]  /*a3a0*/  @!P5 IMAD.IADD R49, R49, 0x1, -R39.reuse ;  /* 0x000000013131d824 */ /* 0x100fe200078e0a27 */
[C---:B------:R-:W-:Y:S02]  /*a3b0*/  ISETP.GT.U32.AND P5, PT, R39.reuse, R78, PT ;  /* 0x0000004e2700720c */ /* 0x040fe40003fa4070 */
[----:B------:R-:W-:Y:S01]  /*a3c0*/  ISETP.GT.U32.AND P6, PT, R39, R94, PT ;  /* 0x0000005e2700720c */ /* 0x000fe20003fc4070 */
[--C-:B------:R-:W-:Y:S01]  /*a3d0*/  @!P2 IMAD.IADD R55, R55, 0x1, -R39.reuse ;  /* 0x000000013737a824 */ /* 0x100fe200078e0a27 */
[----:B------:R-:W-:Y:S01]  /*a3e0*/  ISETP.GT.U32.AND P2, PT, R39, R86, PT ;  /* 0x000000562700720c */ /* 0x000fe20003f44070 */
[--C-:B------:R-:W-:Y:S01]  /*a3f0*/  @!P0 IMAD.IADD R82, R82, 0x1, -R39.reuse ;  /* 0x0000000152528824 */ /* 0x100fe200078e0a27 */
[----:B------:R-:W-:Y:S01]  /*a400*/  ISETP.GE.AND P0, PT, R140, RZ, PT ;  /* 0x000000ff8c00720c */ /* 0x000fe20003f06270 */
[----:B------:R-:W-:Y:S01]  /*a410*/  @!P4 IMAD.IADD R90, R90, 0x1, -R39 ;  /* 0x000000015a5ac824 */ /* 0x000fe200078e0a27 */
[----:B------:R-:W-:Y:S01]  /*a420*/  ISETP.GE.AND P4, PT, R136, RZ, PT ;  /* 0x000000ff8800720c */ /* 0x000fe20003f86270 */
[----:B------:R-:W-:-:S03]  /*a430*/  @!P3 IMAD.MOV R55, RZ, RZ, -R55 ;  /* 0x000000ffff37b224 */ /* 0x000fc600078e0a37 */
[----:B------:R-:W-:Y:S01]  /*a440*/  ISETP.GT.U32.AND P3, PT, R39, R90, PT ;  /* 0x0000005a2700720c */ /* 0x000fe20003f64070 */
[--C-:B------:R-:W-:Y:S01]  /*a450*/  @!P5 IMAD.IADD R78, R78, 0x1, -R39.reuse ;  /* 0x000000014e4ed824 */ /* 0x100fe200078e0a27 */
[----:B------:R-:W-:Y:S01]  /*a460*/  ISETP.GE.AND P5, PT, R141, RZ, PT ;  /* 0x000000ff8d00720c */ /* 0x000fe20003fa6270 */
[--C-:B------:R-:W-:Y:S01]  /*a470*/  @!P6 IMAD.IADD R94, R94, 0x1, -R39.reuse ;  /* 0x000000015e5ee824 */ /* 0x100fe200078e0a27 */
[----:B------:R-:W-:Y:S01]  /*a480*/  ISETP.GT.U32.AND P6, PT, R39, R74, PT ;  /* 0x0000004a2700720c */ /* 0x000fe20003fc4070 */
[----:B------:R-:W-:Y:S01]  /*a490*/  @!P2 IMAD.IADD R86, R86, 0x1, -R39 ;  /* 0x000000015656a824 */ /* 0x000fe200078e0a27 */
[----:B------:R-:W-:Y:S01]  /*a4a0*/  ISETP.GE.AND P2, PT, R137, RZ, PT ;  /* 0x000000ff8900720c */ /* 0x000fe20003f46270 */
[----:B------:R-:W-:Y:S01]  /*a4b0*/  @!P0 IMAD.MOV R98, RZ, RZ, -R98 ;  /* 0x000000ffff628224 */ /* 0x000fe200078e0a62 */
[C---:B------:R-:W-:Y:S01]  /*a4c0*/  ISETP.GT.U32.AND P0, PT, R39.reuse, R78, PT ;  /* 0x0000004e2700720c */ /* 0x040fe20003f04070 */
[----:B------:R-:W-:Y:S01]  /*a4d0*/  @!P4 IMAD.MOV R52, RZ, RZ, -R52 ;  /* 0x000000ffff34c224 */ /* 0x000fe200078e0a34 */
[----:B------:R-:W-:-:S03]  /*a4e0*/  ISETP.GT.U32.AND P4, PT, R39, R86, PT ;  /* 0x000000562700720c */ /* 0x000fc60003f84070 */
[--C-:B------:R-:W-:Y:S01]  /*a4f0*/  @!P3 IMAD.IADD R90, R90, 0x1, -R39.reuse ;  /* 0x000000015a5ab824 */ /* 0x100fe200078e0a27 */
[C---:B------:R-:W-:Y:S01]  /*a500*/  ISETP.GT.U32.AND P3, PT, R39.reuse, R66, PT ;  /* 0x000000422700720c */ /* 0x040fe20003f64070 */
[----:B------:R-:W-:Y:S01]  /*a510*/  @!P5 IMAD.MOV R94, RZ, RZ, -R94 ;  /* 0x000000ffff5ed224 */ /* 0x000fe200078e0a5e */
[C---:B------:R-:W-:Y:S01]  /*a520*/  ISETP.GT.U32.AND P5, PT, R39.reuse, R70, PT ;  /* 0x000000462700720c */ /* 0x040fe20003fa4070 */
[----:B------:R-:W-:Y:S02]  /*a530*/  @!P6 IMAD.IADD R74, R74, 0x1, -R39 ;  /* 0x000000014a4ae824 */ /* 0x000fe400078e0a27 */
[----:B------:R-:W-:Y:S01]  /*a540*/  @!P2 IMAD.MOV R49, RZ, RZ, -R49 ;  /* 0x000000ffff31a224 */ /* 0x000fe200078e0a31 */
[C---:B------:R-:W-:Y:S01]  /*a550*/  ISETP.GT.U32.AND P2, PT, R39.reuse, R82, PT ;  /* 0x000000522700720c */ /* 0x040fe20003f44070 */
[--C-:B------:R-:W-:Y:S01]  /*a560*/  @!P0 IMAD.IADD R78, R78, 0x1, -R39.reuse ;  /* 0x000000014e4e8824 */ /* 0x100fe200078e0a27 */
[C---:B------:R-:W-:Y:S02]  /*a570*/  ISETP.GT.U32.AND P0, PT, R39.reuse, R54, PT ;  /* 0x000000362700720c */ /* 0x040fe40003f04070 */
[C---:B------:R-:W-:Y:S01]  /*a580*/  ISETP.GT.U32.AND P6, PT, R39.reuse, R74, PT ;  /* 0x0000004a2700720c */ /* 0x040fe20003fc4070 */
[--C-:B------:R-:W-:Y:S01]  /*a590*/  @!P4 IMAD.IADD R86, R86, 0x1, -R39.reuse ;  /* 0x000000015656c824 */ /* 0x100fe200078e0a27 */
[----:B------:R-:W-:Y:S01]  /*a5a0*/  ISETP.GT.U32.AND P4, PT, R39, R62, PT ;  /* 0x0000003e2700720c */ /* 0x000fe20003f84070 */
[--C-:B------:R-:W-:Y:S01]  /*a5b0*/  @!P3 IMAD.IADD R66, R66, 0x1, -R39.reuse ;  /* 0x000000014242b824 */ /* 0x100fe200078e0a27 */
[----:B------:R-:W-:Y:S01]  /*a5c0*/  ISETP.GE.AND P3, PT, R144, RZ, PT ;  /* 0x000000ff9000720c */ /* 0x000fe20003f66270 */
[----:B------:R-:W-:Y:S01]  /*a5d0*/  @!P5 IMAD.IADD R70, R70, 0x1, -R39 ;  /* 0x000000014646d824 */ /* 0x000fe200078e0a27 */
[----:B------:R-:W-:-:S03]  /*a5e0*/  ISETP.GE.AND P5, PT, R143, RZ, PT ;  /* 0x000000ff8f00720c */ /* 0x000fc60003fa6270 */
[--C-:B------:R-:W-:Y:S01]  /*a5f0*/  @!P2 IMAD.IADD R82, R82, 0x1, -R39.reuse ;  /* 0x000000015252a824 */ /* 0x100fe200078e0a27 */
[C---:B------:R-:W-:Y:S01]  /*a600*/  ISETP.GT.U32.AND P2, PT, R39.reuse, R58, PT ;  /* 0x0000003a2700720c */ /* 0x040fe20003f44070 */
[--C-:B------:R-:W-:Y:S01]  /*a610*/  @!P0 IMAD.IADD R54, R54, 0x1, -R39.reuse ;  /* 0x0000000136368824 */ /* 0x100fe200078e0a27 */
[----:B------:R-:W-:Y:S01]  /*a620*/  ISETP.GT.U32.AND P0, PT, R39, R70, PT ;  /* 0x000000462700720c */ /* 0x000fe20003f04070 */
[--C-:B------:R-:W-:Y:S01]  /*a630*/  @!P6 IMAD.IADD R74, R74, 0x1, -R39.reuse ;  /* 0x000000014a4ae824 */ /* 0x100fe200078e0a27 */
[----:B------:R-:W-:Y:S01]  /*a640*/  ISETP.GE.AND P6, PT, R142, RZ, PT ;  /* 0x000000ff8e00720c */ /* 0x000fe20003fc6270 */
[----:B------:R-:W-:Y:S01]  /*a650*/  @!P4 IMAD.IADD R62, R62, 0x1, -R39 ;  /* 0x000000013e3ec824 */ /* 0x000fe200078e0a27 */
[----:B------:R-:W-:Y:S01]  /*a660*/  ISETP.GE.AND P4, PT, R145, RZ, PT ;  /* 0x000000ff9100720c */ /* 0x000fe20003f86270 */
[----:B------:R-:W-:Y:S02]  /*a670*/  @!P3 IMAD.MOV R82, RZ, RZ, -R82 ;  /* 0x000000ffff52b224 */ /* 0x000fe400078e0a52 */
[----:B------:R-:W-:Y:S01]  /*a680*/  @!P5 IMAD.MOV R86, RZ, RZ, -R86 ;  /* 0x000000ffff56d224 */ /* 0x000fe200078e0a56 */
[----:B------:R-:W-:-:S02]  /*a690*/  ISETP.GT.U32.AND P5, PT, R39, R66, PT ;  /* 0x000000422700720c */ /* 0x000fc40003fa4070 */
[----:B------:R-:W-:Y:S01]  /*a6a0*/  ISETP.GT.U32.AND P3, PT, R39, R62, PT ;  /* 0x0000003e2700720c */ /* 0x000fe20003f64070 */
[--C-:B------:R-:W-:Y:S01]  /*a6b0*/  @!P2 IMAD.IADD R58, R58, 0x1, -R39.reuse ;  /* 0x000000013a3aa824 */ /* 0x100fe200078e0a27 */
[----:B------:R-:W-:Y:S01]  /*a6c0*/  ISETP.GE.AND P2, PT, R147, RZ, PT ;  /* 0x000000ff9300720c */ /* 0x000fe20003f46270 */
[----:B------:R-:W-:Y:S01]  /*a6d0*/  @!P0 IMAD.IADD R70, R70, 0x1, -R39 ;  /* 0x0000000146468824 */ /* 0x000fe200078e0a27 */
[C---:B------:R-:W-:Y:S01]  /*a6e0*/  ISETP.GT.U32.AND P0, PT, R39.reuse, R48, PT ;  /* 0x000000302700720c */ /* 0x040fe20003f04070 */
[----:B------:R-:W-:Y:S01]  /*a6f0*/  @!P6 IMAD.MOV R90, RZ, RZ, -R90 ;  /* 0x000000ffff5ae224 */ /* 0x000fe200078e0a5a */
[C---:B------:R-:W-:Y:S01]  /*a700*/  ISETP.GT.U32.AND P6, PT, R39.reuse, R54, PT ;  /* 0x000000362700720c */ /* 0x040fe20003fc4070 */
[----:B------:R-:W-:Y:S01]  /*a710*/  @!P4 IMAD.MOV R78, RZ, RZ, -R78 ;  /* 0x000000ffff4ec224 */ /* 0x000fe200078e0a4e */
[----:B------:R-:W-:-:S03]  /*a720*/  ISETP.GT.U32.AND P4, PT, R39, R58, PT ;  /* 0x0000003a2700720c */ /* 0x000fc60003f84070 */
[--C-:B------:R-:W-:Y:S01]  /*a730*/  @!P5 IMAD.IADD R66, R66, 0x1, -R39.reuse ;  /* 0x000000014242d824 */ /* 0x100fe200078e0a27 */
[C---:B------:R-:W-:Y:S01]  /*a740*/  ISETP.GT.U32.AND P5, PT, R39.reuse, R97, PT ;  /* 0x000000612700720c */ /* 0x040fe20003fa4070 */
[--C-:B------:R-:W-:Y:S01]  /*a750*/  @!P3 IMAD.IADD R62, R62, 0x1, -R39.reuse ;  /* 0x000000013e3eb824 */ /* 0x100fe200078e0a27 */
[C---:B------:R-:W-:Y:S01]  /*a760*/  ISETP.GT.U32.AND P3, PT, R39.reuse, R93, PT ;  /* 0x0000005d2700720c */ /* 0x040fe20003f64070 */
[----:B------:R-:W-:Y:S01]  /*a770*/  @!P2 IMAD.MOV R74, RZ, RZ, -R74 ;  /* 0x000000ffff4aa224 */ /* 0x000fe200078e0a4a */
[C---:B------:R-:W-:Y:S01]  /*a780*/  ISETP.GT.U32.AND P2, PT, R39.reuse, R51, PT ;  /* 0x000000332700720c */ /* 0x040fe20003f44070 */
[--C-:B------:R-:W-:Y:S01]  /*a790*/  @!P0 IMAD.IADD R48, R48, 0x1, -R39.reuse ;  /* 0x0000000130308824 */ /* 0x100fe200078e0a27 */
[----:B------:R-:W-:Y:S01]  /*a7a0*/  ISETP.GE.AND P0, PT, R152, RZ, PT ;  /* 0x000000ff9800720c */ /* 0x000fe20003f06270 */
[--C-:B------:R-:W-:Y:S01]  /*a7b0*/  @!P6 IMAD.IADD R54, R54, 0x1, -R39.reuse ;  /* 0x000000013636e824 */ /* 0x100fe200078e0a27 */
[----:B------:R-:W-:Y:S01]  /*a7c0*/  ISETP.GT.U32.AND P6, PT, R39, R89, PT ;  /* 0x000000592700720c */ /* 0x000fe20003fc4070 */
[----:B------:R-:W-:Y:S01]  /*a7d0*/  @!P4 IMAD.IADD R58, R58, 0x1, -R39 ;  /* 0x000000013a3ac824 */ /* 0x000fe200078e0a27 */
[----:B------:R-:W-:-:S03]  /*a7e0*/  ISETP.GE.AND P4, PT, R148, RZ, PT ;  /* 0x000000ff9400720c */ /* 0x000fc60003f86270 */
[--C-:B------:R-:W-:Y:S02]  /*a7f0*/  @!P5 IMAD.IADD R97, R97, 0x1, -R39.reuse ;  /* 0x000000016161d824 */ /* 0x100fe400078e0a27 */
[--C-:B------:R-:W-:Y:S01]  /*a800*/  @!P3 IMAD.IADD R93, R93, 0x1, -R39.reuse ;  /* 0x000000015d5db824 */ /* 0x100fe200078e0a27 */
[----:B------:R-:W-:Y:S01]  /*a810*/  ISETP.GE.AND P3, PT, R154, RZ, PT ;  /* 0x000000ff9a00720c */ /* 0x000fe20003f66270 */
[--C-:B------:R-:W-:Y:S01]  /*a820*/  @!P2 IMAD.IADD R51, R51, 0x1, -R39.reuse ;  /* 0x000000013333a824 */ /* 0x100fe200078e0a27 */
[----:B------:R-:W-:Y:S01]  /*a830*/  ISETP.GE.AND P2, PT, R151, RZ, PT ;  /* 0x000000ff9700720c */ /* 0x000fe20003f46270 */
[----:B------:R-:W-:Y:S01]  /*a840*/  @!P0 IMAD.MOV R62, RZ, RZ, -R62 ;  /* 0x000000ffff3e8224 */ /* 0x000fe200078e0a3e */
[----:B------:R-:W-:Y:S01]  /*a850*/  ISETP.GT.U32.AND P0, PT, R39, R97, PT ;  /* 0x000000612700720c */ /* 0x000fe20003f04070 */
[----:B------:R-:W-:Y:S02]  /*a860*/  @!P6 IMAD.IADD R89, R89, 0x1, -R39 ;  /* 0x000000015959e824 */ /* 0x000fe400078e0a27 */
[----:B------:R-:W-:Y:S01]  /*a870*/  @!P4 IMAD.MOV R70, RZ, RZ, -R70 ;  /* 0x000000ffff46c224 */ /* 0x000fe200078e0a46 */
[----:B------:R-:W-:-:S02]  /*a880*/  ISETP.GT.U32.AND P4, PT, R39, R51, PT ;  /* 0x000000332700720c */ /* 0x000fc40003f84070 */
[----:B------:R-:W-:-:S03]  /*a890*/  ISETP.GT.U32.AND P6, PT, R39, R89, PT ;  /* 0x000000592700720c */ /* 0x000fc60003fc4070 */
[----:B------:R-:W-:Y:S01]  /*a8a0*/  @!P3 IMAD.MOV R54, RZ, RZ, -R54 ;  /* 0x000000ffff36b224 */ /* 0x000fe200078e0a36 */
[C---:B------:R-:W-:Y:S01]  /*a8b0*/  ISETP.GT.U32.AND P3, PT, R39.reuse, R85, PT ;  /* 0x000000552700720c */ /* 0x040fe20003f64070 */
[----:B------:R-:W-:Y:S01]  /*a8c0*/  @!P2 IMAD.MOV R66, RZ, RZ, -R66 ;  /* 0x000000ffff42a224 */ /* 0x000fe200078e0a42 */
[----:B------:R-:W-:Y:S01]  /*a8d0*/  ISETP.GT.U32.AND P2, PT, R39, R48, PT ;  /* 0x000000302700720c */ /* 0x000fe20003f44070 */
[--C-:B------:R-:W-:Y:S01]  /*a8e0*/  @!P0 IMAD.IADD R97, R97, 0x1, -R39.reuse ;  /* 0x0000000161618824 */ /* 0x100fe200078e0a27 */
[----:B------:R-:W-:Y:S02]  /*a8f0*/  ISETP.GT.U32.AND P0, PT, R39, R73, PT ;  /* 0x000000492700720c */ /* 0x000fe40003f04070 */
[----:B------:R-:W-:Y:S01]  /*a900*/  ISETP.GE.AND P5, PT, R153, RZ, PT ;  /* 0x000000ff9900720c */ /* 0x000fe20003fa6270 */
[--C-:B------:R-:W-:Y:S02]  /*a910*/  @!P4 IMAD.IADD R51, R51, 0x1, -R39.reuse ;  /* 0x000000013333c824 */ /* 0x100fe400078e0a27 */
[----:B------:R-:W-:Y:S01]  /*a920*/  @!P6 IMAD.IADD R89, R89, 0x1, -R39 ;  /* 0x000000015959e824 */ /* 0x000fe200078e0a27 */
[----:B------:R-:W-:-:S02]  /*a930*/  ISETP.GT.U32.AND P6, PT, R39, R69, PT ;  /* 0x000000452700720c */ /* 0x000fc40003fc4070 */
        /* <DEDUP_REMOVED lines=8> */
[----:B------:R-:W-:-:S03]  /*a9c0*/  ISETP.GT.U32.AND P5, PT, R39, R93, PT ;  /* 0x0000005d2700720c */ /* 0x000fc60003fa4070 */
[--C-:B------:R-:W-:Y:S01]  /*a9d0*/  @!P6 IMAD.IADD R69, R69, 0x1, -R39.reuse ;  /* 0x000000014545e824 */ /* 0x100fe200078e0a27 */
[----:B------:R-:W-:Y:S01]  /*a9e0*/  ISETP.GT.U32.AND P6, PT, R39, R85, PT ;  /* 0x000000552700720c */ /* 0x000fe20003fc4070 */
[----:B------:R-:W-:Y:S01]  /*a9f0*/  @!P4 IMAD.IADD R81, R81, 0x1, -R39 ;  /* 0x000000015151c824 */ /* 0x000fe200078e0a27 */
[----:B------:R-:W-:Y:S01]  /*aa00*/  ISETP.GE.AND P4, PT, R160, RZ, PT ;  /* 0x000000ffa000720c */ /* 0x000fe20003f86270 */
[----:B------:R-:W-:-:S03]  /*aa10*/  @!P3 IMAD.MOV R48, RZ, RZ, -R48 ;  /* 0x000000ffff30b224 */ /* 0x000fc600078e0a30 */
[----:B------:R-:W-:Y:S01]  /*aa20*/  ISETP.GT.U32.AND P3, PT, R39, R81, PT ;  /* 0x000000512700720c */ /* 0x000fe20003f64070 */
[----:B------:R-:W-:Y:S01]  /*aa30*/  @!P2 IMAD.IADD R77, R77, 0x1, -R39 ;  /* 0x000000014d4da824 */ /* 0x000fe200078e0a27 */
[----:B------:R-:W-:Y:S01]  /*aa40*/  ISETP.GE.AND P2, PT, R161, RZ, PT ;  /* 0x000000ffa100720c */ /* 0x000fe20003f46270 */
[----:B------:R-:W-:Y:S01]  /*aa50*/  @!P0 IMAD.MOV R89, RZ, RZ, -R89 ;  /* 0x000000ffff598224 */ /* 0x000fe200078e0a59 */
[----:B------:R-:W-:Y:S01]  /*aa60*/  ISETP.GT.U32.AND P0, PT, R39, R65, PT ;  /* 0x000000412700720c */ /* 0x000fe20003f04070 */
[--C-:B------:R-:W-:Y:S01]  /*aa70*/  @!P5 IMAD.IADD R93, R93, 0x1, -R39.reuse ;  /* 0x000000015d5dd824 */ /* 0x100fe200078e0a27 */
[----:B------:R-:W-:Y:S01]  /*aa80*/  ISETP.GE.AND P5, PT, R155, RZ, PT ;  /* 0x000000ff9b00720c */ /* 0x000fe20003fa6270 */
[----:B------:R-:W-:Y:S01]  /*aa90*/  @!P6 IMAD.IADD R85, R85, 0x1, -R39 ;  /* 0x000000015555e824 */ /* 0x000fe200078e0a27 */
[C---:B------:R-:W-:Y:S01]  /*aaa0*/  ISETP.GT.U32.AND P6, PT, R39.reuse, R61, PT ;  /* 0x0000003d2700720c */ /* 0x040fe20003fc4070 */
[----:B------:R-:W-:Y:S01]  /*aab0*/  @!P4 IMAD.MOV R97, RZ, RZ, -R97 ;  /* 0x000000ffff61c224 */ /* 0x000fe200078e0a61 */
[----:B------:R-:W-:-:S03]  /*aac0*/  ISETP.GT.U32.AND P4, PT, R39, R77, PT ;  /* 0x0000004d2700720c */ /* 0x000fc60003f84070 */
[----:B------:R-:W-:Y:S01]  /*aad0*/  @!P3 IMAD.IADD R81, R81, 0x1, -R39 ;  /* 0x000000015151b824 */ /* 0x000fe200078e0a27 */
[C---:B------:R-:W-:Y:S01]  /*aae0*/  ISETP.GT.U32.AND P3, PT, R39.reuse, R57, PT ;  /* 0x000000392700720c */ /* 0x040fe20003f64070 */
[----:B------:R-:W-:Y:S01]  /*aaf0*/  @!P2 IMAD.MOV R93, RZ, RZ, -R93 ;  /* 0x000000ffff5da224 */ /* 0x000fe200078e0a5d */
[----:B------:R-:W-:Y:S01]  /*ab00*/  ISETP.GT.U32.AND P2, PT, R39, R69, PT ;  /* 0x000000452700720c */ /* 0x000fe20003f44070 */
[----:B------:R-:W-:Y:S01]  /*ab10*/  @!P0 IMAD.IADD R65, R65, 0x1, -R39 ;  /* 0x0000000141418824 */ /* 0x000fe200078e0a27 */
[----:B------:R-:W-:Y:S01]  /*ab20*/  ISETP.GE.AND P0, PT, R116, RZ, PT ;  /* 0x000000ff7400720c */ /* 0x000fe20003f06270 */
[----:B------:R-:W-:Y:S01]  /*ab30*/  @!P5 IMAD.MOV R51, RZ, RZ, -R51 ;  /* 0x000000ffff33d224 */ /* 0x000fe200078e0a33 */
[----:B------:R-:W-:Y:S01]  /*ab40*/  ISETP.GT.U32.AND P5, PT, R39, R73, PT ;  /* 0x000000492700720c */ /* 0x000fe20003fa4070 */
[----:B------:R-:W-:Y:S01]  /*ab50*/  @!P6 IMAD.IADD R61, R61, 0x1, -R39 ;  /* 0x000000013d3de824 */ /* 0x000fe200078e0a27 */
[----:B------:R-:W-:Y:S01]  /*ab60*/  ISETP.GE.AND P6, PT, R115, RZ, PT ;  /* 0x000000ff7300720c */ /* 0x000fe20003fc6270 */
[----:B------:R-:W-:-:S02]  /*ab70*/  VIADD R149, R0, 0x1c ;  /* 0x0000001c00957836 */ /* 0x000fc40000000000 */
[--C-:B------:R-:W-:Y:S01]  /*ab80*/  @!P4 IMAD.IADD R77, R77, 0x1, -R39.reuse ;  /* 0x000000014d4dc824 */ /* 0x100fe200078e0a27 */
[----:B------:R-:W-:Y:S01]  /*ab90*/  ISETP.GT.U32.AND P4, PT, R39, R31, PT ;  /* 0x0000001f2700720c */ /* 0x000fe20003f84070 */
[--C-:B------:R-:W-:Y:S01]  /*aba0*/  @!P3 IMAD.IADD R57, R57, 0x1, -R39.reuse ;  /* 0x000000013939b824 */ /* 0x100fe200078e0a27 */
[----:B------:R-:W-:Y:S01]  /*abb0*/  ISETP.GE.AND P3, PT, R114, RZ, PT ;  /* 0x000000ff7200720c */ /* 0x000fe20003f66270 */
[----:B------:R-:W-:Y:S01]  /*abc0*/  @!P2 IMAD.IADD R69, R69, 0x1, -R39 ;  /* 0x000000014545a824 */ /* 0x000fe200078e0a27 */
[----:B------:R-:W-:Y:S01]  /*abd0*/  IABS R41, R149 ;  /* 0x0000009500297213 */ /* 0x000fe20000000000 */
[----:B------:R-:W-:Y:S01]  /*abe0*/  @!P0 IMAD.MOV R77, RZ, RZ, -R77 ;  /* 0x000000ffff4d8224 */ /* 0x000fe200078e0a4d */
[----:B------:R-:W-:Y:S01]  /*abf0*/  ISETP.GE.AND P2, PT, R117, RZ, PT ;  /* 0x000000ff7500720c */ /* 0x000fe20003f46270 */
[----:B------:R-:W-:Y:S01]  /*ac00*/  @!P5 IMAD.IADD R73, R73, 0x1, -R39 ;  /* 0x000000014949d824 */ /* 0x000fe200078e0a27 */
[----:B------:R-:W-:Y:S01]  /*ac10*/  ISETP.GT.U32.AND P0, PT, R39, R57, PT ;  /* 0x000000392700720c */ /* 0x000fe20003f04070 */
[----:B------:R-:W-:-:S02]  /*ac20*/  VIADD R120, R0, 0x24 ;  /* 0x0000002400787836 */ /* 0x000fc40000000000 */
[----:B------:R-:W-:-:S04]  /*ac30*/  IMAD.HI.U32 R32, R40, R41, RZ ;  /* 0x0000002928207227 */ /* 0x000fc800078e00ff */
[----:B------:R-:W-:Y:S01]  /*ac40*/  @!P6 IMAD.MOV R73, RZ, RZ, -R73 ;  /* 0x000000ffff49e224 */ /* 0x000fe200078e0a49 */
[----:B------:R-:W-:Y:S01]  /*ac50*/  ISETP.GT.U32.AND P6, PT, R39, R30, PT ;  /* 0x0000001e2700720c */ /* 0x000fe20003fc4070 */
[----:B------:R-:W-:Y:S01]  /*ac60*/  IMAD.MOV R32, RZ, RZ, -R32 ;  /* 0x000000ffff207224 */ /* 0x000fe200078e0a20 */
[----:B------:R-:W-:Y:S01]  /*ac70*/  IABS R34, R120 ;  /* 0x0000007800227213 */ /* 0x000fe20000000000 */
[----:B------:R-:W-:Y:S01]  /*ac80*/  @!P4 IMAD.IADD R31, R31, 0x1, -R39 ;  /* 0x000000011f1fc824 */ /* 0x000fe200078e0a27 */
[C---:B------:R-:W-:Y:S01]  /*ac90*/  ISETP.GT.U32.AND P4, PT, R39.reuse, R61, PT ;  /* 0x0000003d2700720c */ /* 0x040fe20003f84070 */
[----:B------:R-:W-:Y:S01]  /*aca0*/  @!P3 IMAD.MOV R69, RZ, RZ, -R69 ;  /* 0x000000ffff45b224 */ /* 0x000fe200078e0a45 */
[C---:B------:R-:W-:Y:S01]  /*acb0*/  ISETP.GT.U32.AND P3, PT, R39.reuse, R28, PT ;  /* 0x0000001c2700720c */ /* 0x040fe20003f64070 */
[----:B------:R-:W-:Y:S02]  /*acc0*/  IMAD R41, R39, R32, R41 ;  /* 0x0000002027297224 */ /* 0x000fe400078e0229 */
[----:B------:R-:W-:-:S04]  /*acd0*/  IMAD.HI.U32 R32, R40, R34, RZ ;  /* 0x0000002228207227 */ /* 0x000fc800078e00ff */
[----:B------:R-:W-:Y:S01]  /*ace0*/  @!P2 IMAD.MOV R81, RZ, RZ, -R81 ;  /* 0x000000ffff51a224 */ /* 0x000fe200078e0a51 */
[----:B------:R-:W-:Y:S01]  /*acf0*/  ISETP.GT.U32.AND P2, PT, R39, R31, PT ;  /* 0x0000001f2700720c */ /* 0x000fe20003f44070 */
[--C-:B------:R-:W-:Y:S01]  /*ad00*/  @!P0 IMAD.IADD R57, R57, 0x1, -R39.reuse ;  /* 0x0000000139398824 */ /* 0x100fe200078e0a27 */
[----:B------:R-:W-:Y:S01]  /*ad10*/  ISETP.GE.AND P0, PT, R109, RZ, PT ;  /* 0x000000ff6d00720c */ /* 0x000fe20003f06270 */
[----:B------:R-:W-:Y:S01]  /*ad20*/  IMAD.MOV R32, RZ, RZ, -R32 ;  /* 0x000000ffff207224 */ /* 0x000fe200078e0a20 */
[----:B------:R-:W-:Y:S01]  /*ad30*/  IABS R33, R13 ;  /* 0x0000000d00217213 */ /* 0x000fe20000000000 */
[----:B------:R-:W-:Y:S02]  /*ad40*/  IMAD.MOV.U32 R162, RZ, RZ, R106 ;  /* 0x000000ffffa27224 */ /* 0x000fe400078e006a */
[----:B------:R-:W-:Y:S01]  /*ad50*/  @!P6 IMAD.IADD R30, R30, 0x1, -R39 ;  /* 0x000000011e1ee824 */ /* 0x000fe200078e0a27 */
[----:B------:R-:W-:Y:S01]  /*ad60*/  ISETP.GE.AND P6, PT, R4, RZ, PT ;  /* 0x000000ff0400720c */ /* 0x000fe20003fc6270 */
[----:B------:R-:W-:Y:S01]  /*ad70*/  IMAD R34, R39, R32, R34 ;  /* 0x0000002027227224 */ /* 0x000fe200078e0222 */
[----:B------:R-:W-:Y:S01]  /*ad80*/  ISETP.GE.AND P5, PT, R162, RZ, PT ;  /* 0x000000ffa200720c */ /* 0x000fe20003fa6270 */
[----:B------:R-:W-:-:S04]  /*ad90*/  IMAD.HI.U32 R32, R40, R33, RZ ;  /* 0x0000002128207227 */ /* 0x000fc800078e00ff */
[--C-:B------:R-:W-:Y:S02]  /*ada0*/  @!P4 IMAD.IADD R61, R61, 0x1, -R39.reuse ;  /* 0x000000013d3dc824 */ /* 0x100fe400078e0a27 */
[--C-:B------:R-:W-:Y:S01]  /*adb0*/  @!P3 IMAD.IADD R28, R28, 0x1, -R39.reuse ;  /* 0x000000011c1cb824 */ /* 0x100fe200078e0a27 */
[----:B------:R-:W-:Y:S01]  /*adc0*/  STL [R1+0x8d0], R149 ;  /* 0x0008d09501007387 */ /* 0x000fe20000100800 */
[----:B------:R-:W-:Y:S01]  /*add0*/  IMAD.MOV R32, RZ, RZ, -R32 ;  /* 0x000000ffff207224 */ /* 0x000fe200078e0a20 */
[----:B------:R-:W-:Y:S01]  /*ade0*/  ISETP.GT.U32.AND P3, PT, R39, R30, PT ;  /* 0x0000001e2700720c */ /* 0x000fe20003f64070 */
[----:B------:R-:W-:Y:S01]  /*adf0*/  @!P2 IMAD.IADD R31, R31, 0x1, -R39 ;  /* 0x000000011f1fa824 */ /* 0x000fe200078e0a27 */
[----:B------:R-:W-:Y:S01]  /*ae00*/  STL [R1+0xba4], R149 ;  /* 0x000ba49501007387 */ /* 0x000fe20000100800 */
[----:B------:R-:W-:Y:S01]  /*ae10*/  @!P0 IMAD.MOV R61, RZ, RZ, -R61 ;  /* 0x000000ffff3d8224 */ /* 0x000fe200078e0a3d */
[----:B------:R-:W-:Y:S02]  /*ae20*/  ISETP.GE.AND P2, PT, R108, RZ, PT ;  /* 0x000000ff6c00720c */ /* 0x000fe40003f46270 */
[C---:B------:R-:W-:Y:S01]  /*ae30*/  ISETP.GT.U32.AND P0, PT, R39.reuse, R28, PT ;  /* 0x0000001c2700720c */ /* 0x040fe20003f04070 */
[----:B------:R-:W-:Y:S01]  /*ae40*/  STL [R1+0xba8], R41 ;  /* 0x000ba82901007387 */ /* 0x000fe20000100800 */
[----:B------:R-:W-:-:S03]  /*ae50*/  IMAD R33, R39, R32, R33 ;  /* 0x0000002027217224 */ /* 0x000fc600078e0221 */
[----:B------:R-:W-:Y:S01]  /*ae60*/  STL [R1+0x8c0], R120 ;  /* 0x0008c07801007387 */ /* 0x000fe20000100800 */
[----:B------:R-:W-:Y:S01]  /*ae70*/  @!P6 IMAD.MOV R31, RZ, RZ, -R31 ;  /* 0x000000ffff1fe224 */ /* 0x000fe200078e0a1f */
[----:B------:R-:W-:Y:S02]  /*ae80*/  ISETP.GE.AND P6, PT, R2, RZ, PT ;  /* 0x000000ff0200720c */ /* 0x000fe40003fc6270 */
[----:B------:R-:W-:Y:S01]  /*ae90*/  STL [R1+0xbac], R120 ;  /* 0x000bac7801007387 */ /* 0x000fe20000100800 */
[----:B------:R-:W-:-:S03]  /*aea0*/  IABS R32, R22 ;  /* 0x0000001600207213 */ /* 0x000fc60000000000 */
[----:B------:R-:W-:Y:S01]  /*aeb0*/  STL [R1+0xbb0], R34 ;  /* 0x000bb02201007387 */ /* 0x000fe20000100800 */
[----:B------:R-:W-:-:S03]  /*aec0*/  @!P5 IMAD.MOV R85, RZ, RZ, -R85 ;  /* 0x000000ffff55d224 */ /* 0x000fc600078e0a55 */
[----:B------:R-:W-:Y:S01]  /*aed0*/  STL [R1+0x8cc], R13 ;  /* 0x0008cc0d01007387 */ /* 0x000fe20000100800 */
[----:B------:R-:W-:-:S03]  /*aee0*/  ISETP.GT.U32.AND P5, PT, R39, R65, PT ;  /* 0x000000412700720c */ /* 0x000fc60003fa4070 */
[----:B------:R-:W-:Y:S04]  /*aef0*/  STL [R1+0xbb4], R13 ;  /* 0x000bb40d01007387 */ /* 0x000fe80000100800 */
[----:B------:R-:W-:Y:S04]  /*af00*/  STL [R1+0xbb8], R33 ;  /* 0x000bb82101007387 */ /* 0x000fe80000100800 */
[----:B------:R2:W-:Y:S01]  /*af10*/  STL [R1+0xbbc], R0 ;  /* 0x000bbc0001007387 */ /* 0x0005e20000100800 */
[----:B------:R-:W-:Y:S01]  /*af20*/  IMAD.HI.U32 R106, R40, R32, RZ ;  /* 0x00000020286a7227 */ /* 0x000fe200078e00ff */
[----:B------:R-:W-:-:S03]  /*af30*/  LOP3.LUT R5, RZ, R29, RZ, 0x33, !PT ;  /* 0x0000001dff057212 */ /* 0x000fc600078e33ff */
[----:B------:R-:W-:Y:S02]  /*af40*/  @!P2 IMAD.MOV R57, RZ, RZ, -R57 ;  /* 0x000000ffff39a224 */ /* 0x000fe400078e0a39 */
[----:B--2---:R-:W-:Y:S01]  /*af50*/  VIADD R0, R12, 0x7f ;  /* 0x0000007f0c007836 */ /* 0x004fe20000000000 */
[----:B------:R-:W-:Y:S01]  /*af60*/  ISETP.GE.AND P2, PT, R3, RZ, PT ;  /* 0x000000ff0300720c */ /* 0x000fe20003f46270 */
[--C-:B------:R-:W-:Y:S01]  /*af70*/  @!P3 IMAD.IADD R30, R30, 0x1, -R39.reuse ;  /* 0x000000011e1eb824 */ /* 0x100fe200078e0a27 */
[----:B------:R-:W-:Y:S01]  /*af80*/  ISETP.NE.AND P3, PT, R29, RZ, PT ;  /* 0x000000ff1d00720c */ /* 0x000fe20003f65270 */
[--C-:B------:R-:W-:Y:S01]  /*af90*/  @!P0 IMAD.IADD R28, R28, 0x1, -R39.reuse ;  /* 0x000000011c1c8824 */ /* 0x100fe200078e0a27 */
[----:B------:R-:W-:Y:S01]  /*afa0*/  ISETP.GT.AND P0, PT, R0, 0x7f, PT ;  /* 0x0000007f0000780c */ /* 0x000fe20003f04270 */
[----:B------:R-:W-:Y:S01]  /*afb0*/  IMAD.MOV R106, RZ, RZ, -R106 ;  /* 0x000000ffff6a7224 */ /* 0x000fe200078e0a6a */
[----:B------:R-:W-:Y:S01]  /*afc0*/  SEL R103, R5, R103, !P3 ;  /* 0x0000006705677207 */ /* 0x000fe20005800000 */
[----:B------:R-:W-:Y:S01]  /*afd0*/  @!P6 IMAD.MOV R28, RZ, RZ, -R28 ;  /* 0x000000ffff1ce224 */ /* 0x000fe200078e0a1c */
[----:B------:R-:W-:Y:S01]  /*afe0*/  ISETP.LT.AND P0, PT, R107, R12, P0 ;  /* 0x0000000c6b00720c */ /* 0x000fe20000701270 */
[----:B------:R-:W-:Y:S01]  /*aff0*/  IMAD R32, R39, R106, R32 ;  /* 0x0000006a27207224 */ /* 0x000fe200078e0220 */
[----:B------:R-:W-:Y:S01]  /*b000*/  SEL R107, R5, R46, !P3 ;  /* 0x0000002e056b7207 */ /* 0x000fe20005800000 */
[----:B------:R-:W-:Y:S01]  /*b010*/  @!P5 IMAD.IADD R65, R65, 0x1, -R39 ;  /* 0x000000014141d824 */ /* 0x000fe200078e0a27 */
[----:B------:R-:W-:Y:S01]  /*b020*/  STL [R1+0x8c8], R22 ;  /* 0x0008c81601007387 */ /* 0x000fe20000100800 */
[----:B------:R-:W-:Y:S01]  /*b030*/  ISETP.GE.AND P5, PT, R113, RZ, PT ;  /* 0x000000ff7100720c */ /* 0x000fe20003fa6270 */
[----:B------:R-:W-:Y:S01]  /*b040*/  IMAD R103, R103, UR11, RZ ;  /* 0x0000000b67677c24 */ /* 0x000fe2000f8e02ff */
[C---:B------:R-:W-:Y:S01]  /*b050*/  SEL R116, R5.reuse, R28, !P3 ;  /* 0x0000001c05747207 */ /* 0x040fe20005800000 */
[----:B------:R-:W-:Y:S01]  /*b060*/  STL [R1+0xbc0], R22 ;  /* 0x000bc01601007387 */ /* 0x000fe20000100800 */
[----:B------:R-:W-:Y:S01]  /*b070*/  SEL R96, R5, R96, !P3 ;  /* 0x0000006005607207 */ /* 0x000fe20005800000 */
[----:B------:R-:W-:Y:S01]  /*b080*/  IMAD R28, R107, UR11, RZ ;  /* 0x0000000b6b1c7c24 */ /* 0x000fe2000f8e02ff */
[C---:B------:R-:W-:Y:S01]  /*b090*/  SEL R29, R5.reuse, R100, !P3 ;  /* 0x00000064051d7207 */ /* 0x040fe20005800000 */
[----:B------:R-:W-:Y:S01]  /*b0a0*/  STL [R1+0xbc4], R40 ;  /* 0x000bc42801007387 */ /* 0x000fe20000100800 */
[----:B------:R-:W-:Y:S01]  /*b0b0*/  VIADD R106, R12, 0xffffffa8 ;  /* 0xffffffa80c6a7836 */ /* 0x000fe20000000000 */
[----:B------:R-:W-:-:S02]  /*b0c0*/  SEL R92, R5, R92, !P3 ;  /* 0x0000005c055c7207 */ /* 0x000fc40005800000 */
[----:B------:R-:W-:Y:S01]  /*b0d0*/  STL [R1+0xbc8], R32 ;  /* 0x000bc82001007387 */ /* 0x000fe20000100800 */
[C---:B------:R-:W-:Y:S01]  /*b0e0*/  SEL R99, R5.reuse, R99, !P3 ;  /* 0x0000006305637207 */ /* 0x040fe20005800000 */
[----:B------:R-:W-:Y:S01]  /*b0f0*/  @!P2 IMAD.MOV R30, RZ, RZ, -R30 ;  /* 0x000000ffff1ea224 */ /* 0x000fe200078e0a1e */
[----:B------:R-:W-:Y:S01]  /*b100*/  SEL R95, R5, R95, !P3 ;  /* 0x0000005f055f7207 */ /* 0x000fe20005800000 */
[----:B------:R-:W-:Y:S01]  /*b110*/  STL [R1+0xbcc], R12 ;  /* 0x000bcc0c01007387 */ /* 0x000fe20000100800 */
[----:B------:R-:W-:-:S03]  /*b120*/  IADD3 R26, P2, PT, R103, R38, RZ ;  /* 0x00000026671a7210 */ /* 0x000fc60007f5e0ff */
[----:B------:R-:W-:Y:S01]  /*b130*/  STL [R1+0xbd0], R5 ;  /* 0x000bd00501007387 */ /* 0x000fe20000100800 */
[----:B------:R-:W-:Y:S01]  /*b140*/  IADD3 R0, P6, PT, R28, R38, RZ ;  /* 0x000000261c007210 */ /* 0x000fe20007fde0ff */
[----:B------:R-:W-:Y:S01]  /*b150*/  IMAD R29, R29, UR5, RZ ;  /* 0x000000051d1d7c24 */ /* 0x000fe2000f8e02ff */
[----:B------:R-:W-:Y:S01]  /*b160*/  ISETP.GE.U32.AND P4, PT, R106, 0x7fffff29, PT ;  /* 0x7fffff296a00780c */ /* 0x000fe20003f86070 */
[----:B------:R-:W-:Y:S01]  /*b170*/  STL [R1+0xbd4], R107 ;  /* 0x000bd46b01007387 */ /* 0x000fe20000100800 */
[C---:B------:R-:W-:Y:S01]  /*b180*/  VIADD R106, R12.reuse, 0xffffffa0 ;  /* 0xffffffa00c6a7836 */ /* 0x040fe20000000000 */
[C---:B------:R-:W-:Y:S01]  /*b190*/  SEL R109, R5.reuse, R101, !P3 ;  /* 0x00000065056d7207 */ /* 0x040fe20005800000 */
[----:B------:R-:W-:Y:S01]  /*b1a0*/  @!P5 IMAD.MOV R65, RZ, RZ, -R65 ;  /* 0x000000ffff41d224 */ /* 0x000fe200078e0a41 */
[----:B------:R-:W-:Y:S01]  /*b1b0*/  STL [R1+0xbd8], R96 ;  /* 0x000bd86001007387 */ /* 0x000fe20000100800 */
[C---:B------:R-:W-:Y:S01]  /*b1c0*/  SEL R101, R5.reuse, R43, !P3 ;  /* 0x0000002b05657207 */ /* 0x040fe20005800000 */
[----:B------:R-:W-:Y:S01]  /*b1d0*/  VIADD R117, R12, 0xffffff98 ;  /* 0xffffff980c757836 */ /* 0x000fe20000000000 */
[C---:B------:R-:W-:Y:S01]  /*b1e0*/  SEL R115, R5.reuse, R30, !P3 ;  /* 0x0000001e05737207 */ /* 0x040fe20005800000 */
[----:B------:R-:W-:Y:S01]  /*b1f0*/  STL [R1+0xbdc], R92 ;  /* 0x000bdc5c01007387 */ /* 0x000fe20000100800 */
[----:B------:R-:W-:Y:S01]  /*b200*/  SEL R43, R5, R88, !P3 ;  /* 0x00000058052b7207 */ /* 0x000fe20005800000 */
[----:B------:R-:W-:Y:S01]  /*b210*/  IMAD R30, R96, UR16, RZ ;  /* 0x00000010601e7c24 */ /* 0x000fe2000f8e02ff */
[----:B------:R-:W-:Y:S01]  /*b220*/  LEA.HI.X.SX32 R42, R103, R35, 0x1, P2 ;  /* 0x00000023672a7211 */ /* 0x000fe200010f0eff */
[----:B------:R-:W-:Y:S01]  /*b230*/  STL [R1+0xbe0], R99 ;  /* 0x000be06301007387 */ /* 0x000fe20000100800 */
[----:B------:R-:W-:Y:S01]  /*b240*/  SEL R113, R5, R102, !P3 ;  /* 0x0000006605717207 */ /* 0x000fe20005800000 */
[----:B------:R-:W2:Y:S02]  /*b250*/  LDCU UR5, c[0x0][0x3b0] ;  /* 0x00007600ff0577ac */ /* 0x000ea40008000800 */
[----:B------:R-:W-:Y:S01]  /*b260*/  STL [R1+0xbe4], R95 ;  /* 0x000be45f01007387 */ /* 0x000fe20000100800 */
[----:B------:R-:W-:-:S03]  /*b270*/  ISETP.GE.U32.AND P5, PT, R106, 0x7fffff21, PT ;  /* 0x7fffff216a00780c */ /* 0x000fc60003fa6070 */
[----:B------:R-:W-:Y:S01]  /*b280*/  STL [R1+0x128], R26 ;  /* 0x0001281a01007387 */ /* 0x000fe20000100800 */
[----:B------:R-:W-:-:S03]  /*b290*/  SEL R102, R5, R44, !P3 ;  /* 0x0000002c05667207 */ /* 0x000fc60005800000 */
[----:B------:R3:W-:Y:S01]  /*b2a0*/  STL [R1+0x168], R0 ;  /* 0x0001680001007387 */ /* 0x0007e20000100800 */
[----:B------:R-:W-:Y:S01]  /*b2b0*/  SEL R100, R5, R57, !P3 ;  /* 0x0000003905647207 */ /* 0x000fe20005800000 */
[----:B------:R-:W-:Y:S01]  /*b2c0*/  IMAD R57, R95, UR17, RZ ;  /* 0x000000115f397c24 */ /* 0x000fe2000f8e02ff */
[C---:B------:R-:W-:Y:S01]  /*b2d0*/  SEL R114, R5.reuse, R31, !P3 ;  /* 0x0000001f05727207 */ /* 0x040fe20005800000 */
[----:B------:R-:W-:Y:S01]  /*b2e0*/  IMAD R31, R92, UR21, RZ ;  /* 0x000000155c1f7c24 */ /* 0x000fe2000f8e02ff */
[----:B------:R-:W-:Y:S01]  /*b2f0*/  SEL R106, R5, R45, !P3 ;  /* 0x0000002d056a7207 */ /* 0x000fe20005800000 */
[----:B------:R-:W-:Y:S01]  /*b300*/  IMAD R43, R43, UR25, RZ ;  /* 0x000000192b2b7c24 */ /* 0x000fe2000f8e02ff */
[----:B------:R-:W-:Y:S02]  /*b310*/  SEL R44, R5, R84, !P3 ;  /* 0x00000054052c7207 */ /* 0x000fe40005800000 */
[----:B---3--:R-:W-:Y:S01]  /*b320*/  IADD3 R0, P2, PT, R29, R38, RZ ;  /* 0x000000261d007210 */ /* 0x008fe20007f5e0ff */
[----:B------:R3:W-:Y:S01]  /*b330*/  STL [R1+0xbe8], R103 ;  /* 0x000be86701007387 */ /* 0x0007e20000100800 */
[----:B------:R-:W-:-:S02]  /*b340*/  LEA.HI.X.SX32 R2, R28, R35, 0x1, P6 ;  /* 0x000000231c027211 */ /* 0x000fc400030f0eff */
[C---:B------:R-:W-:Y:S01]  /*b350*/  SEL R45, R5.reuse, R80, !P3 ;  /* 0x00000050052d7207 */ /* 0x040fe20005800000 */
[----:B------:R-:W-:Y:S01]  /*b360*/  STL [R1+0x124], R42 ;  /* 0x0001242a01007387 */ /* 0x000fe20000100800 */
[----:B------:R-:W-:Y:S01]  /*b370*/  IADD3 R95, P6, PT, R30, R38, RZ ;  /* 0x000000261e5f7210 */ /* 0x000fe20007fde0ff */
[----:B------:R-:W-:Y:S02]  /*b380*/  IMAD R44, R44, UR29, RZ ;  /* 0x0000001d2c2c7c24 */ /* 0x000fe4000f8e02ff */
[----:B------:R4:W-:Y:S01]  /*b390*/  STL [R1+0x1a8], R0 ;  /* 0x0001a80001007387 */ /* 0x0009e20000100800 */
[----:B------:R-:W-:Y:S01]  /*b3a0*/  SEL R108, R5, R47, !P3 ;  /* 0x0000002f056c7207 */ /* 0x000fe20005800000 */
[----:B------:R-:W-:Y:S01]  /*b3b0*/  IMAD R45, R45, UR33, RZ ;  /* 0x000000212d2d7c24 */ /* 0x000fe2000f8e02ff */
[----:B------:R-:W-:Y:S02]  /*b3c0*/  SEL R46, R5, R76, !P3 ;  /* 0x0000004c052e7207 */ /* 0x000fe40005800000 */
[----:B---3--:R-:W-:-:S02]  /*b3d0*/  LEA.HI.X.SX32 R103, R30, R35, 0x1, P6 ;  /* 0x000000231e677211 */ /* 0x008fc400030f0eff */
[----:B------:R-:W-:Y:S02]  /*b3e0*/  SEL R47, R5, R72, !P3 ;  /* 0x00000048052f7207 */ /* 0x000fe40005800000 */
[-C--:B----4-:R-:W-:Y:S02]  /*b3f0*/  LEA.HI.X.SX32 R0, R29, R35.reuse, 0x1, P2 ;  /* 0x000000231d007211 */ /* 0x090fe400010f0eff */
[-C--:B------:R-:W-:Y:S02]  /*b400*/  IADD3 R92, P2, PT, R31, R38.reuse, RZ ;  /* 0x000000261f5c7210 */ /* 0x080fe40007f5e0ff */
[----:B------:R-:W-:Y:S02]  /*b410*/  IADD3 R107, P6, PT, R43, R38, RZ ;  /* 0x000000262b6b7210 */ /* 0x000fe40007fde0ff */
[----:B------:R-:W-:Y:S01]  /*b420*/  SEL R80, R5, R54, !P3 ;  /* 0x0000003605507207 */ /* 0x000fe20005800000 */
[----:B------:R-:W-:Y:S01]  /*b430*/  IMAD R54, R99, UR12, RZ ;  /* 0x0000000c63367c24 */ /* 0x000fe2000f8e02ff */
[----:B------:R-:W-:Y:S01]  /*b440*/  SEL R72, R5, R68, !P3 ;  /* 0x0000004405487207 */ /* 0x000fe20005800000 */
[----:B------:R-:W-:Y:S01]  /*b450*/  IMAD R46, R46, UR37, RZ ;  /* 0x000000252e2e7c24 */ /* 0x000fe2000f8e02ff */
[----:B------:R-:W-:Y:S01]  /*b460*/  LEA.HI.X.SX32 R99, R31, R35, 0x1, P2 ;  /* 0x000000231f637211 */ /* 0x000fe200010f0eff */
[----:B------:R-:W-:Y:S01]  /*b470*/  IMAD R47, R47, UR41, RZ ;  /* 0x000000292f2f7c24 */ /* 0x000fe2000f8e02ff */
[----:B------:R-:W-:-:S02]  /*b480*/  SEL R68, R5, R64, !P3 ;  /* 0x0000004005447207 */ /* 0x000fc40005800000 */
[----:B------:R-:W-:Y:S01]  /*b490*/  LEA.HI.X.SX32 R96, R43, R35, 0x1, P6 ;  /* 0x000000232b607211 */ /* 0x000fe200030f0eff */
[----:B------:R-:W-:Y:S01]  /*b4a0*/  STL [R1+0x164], R2 ;  /* 0x0001640201007387 */ /* 0x000fe20000100800 */
[----:B------:R-:W-:Y:S02]  /*b4b0*/  IADD3 R12, P2, PT, R44, R38, RZ ;  /* 0x000000262c0c7210 */ /* 0x000fe40007f5e0ff */
[C---:B------:R-:W-:Y:S02]  /*b4c0*/  SEL R53, R5.reuse, R53, !P3 ;  /* 0x0000003505357207 */ /* 0x040fe40005800000 */
[C---:B------:R-:W-:Y:S02]  /*b4d0*/  SEL R91, R5.reuse, R91, !P3 ;  /* 0x0000005b055b7207 */ /* 0x040fe40005800000 */
[C---:B------:R-:W-:Y:S02]  /*b4e0*/  SEL R87, R5.reuse, R87, !P3 ;  /* 0x0000005705577207 */ /* 0x040fe40005800000 */
[----:B------:R-:W-:-:S02]  /*b4f0*/  SEL R83, R5, R83, !P3 ;  /* 0x0000005305537207 */ /* 0x000fc40005800000 */
[C---:B------:R-:W-:Y:S02]  /*b500*/  SEL R79, R5.reuse, R79, !P3 ;  /* 0x0000004f054f7207 */ /* 0x040fe40005800000 */
[C---:B------:R-:W-:Y:S02]  /*b510*/  SEL R75, R5.reuse, R75, !P3 ;  /* 0x0000004b054b7207 */ /* 0x040fe40005800000 */
        /* <DEDUP_REMOVED lines=29> */
[----:B------:R-:W-:Y:S01]  /*b6f0*/  SEL R61, R5, R61, !P3 ;  /* 0x0000003d053d7207 */ /* 0x000fe20005800000 */
[----:B------:R-:W-:Y:S01]  /*b700*/  IMAD R113, R113, UR11, RZ ;  /* 0x0000000b71717c24 */ /* 0x000fe2000f8e02ff */
[----:B------:R-:W-:Y:S01]  /*b710*/  SEL R64, R5, R60, !P3 ;  /* 0x0000003c05407207 */ /* 0x000fe20005800000 */
[----:B------:R-:W-:Y:S01]  /*b720*/  IMAD R106, R106, UR11, RZ ;  /* 0x0000000b6a6a7c24 */ /* 0x000fe2000f8e02ff */
[----:B------:R-:W-:Y:S01]  /*b730*/  IADD3 R40, P6, PT, R45, R38, RZ ;  /* 0x000000262d287210 */ /* 0x000fe20007fde0ff */
[----:B------:R-:W-:Y:S01]  /*b740*/  IMAD R109, R109, UR11, RZ ;  /* 0x0000000b6d6d7c24 */ /* 0x000fe2000f8e02ff */
[C---:B------:R-:W-:Y:S01]  /*b750*/  SEL R60, R5.reuse, R56, !P3 ;  /* 0x00000038053c7207 */ /* 0x040fe20005800000 */
[----:B------:R3:W-:Y:S01]  /*b760*/  STL [R1+0x1a4], R0 ;  /* 0x0001a40001007387 */ /* 0x0007e20000100800 */
[----:B------:R-:W-:Y:S01]  /*b770*/  SEL R56, R5, R50, !P3 ;  /* 0x0000003205387207 */ /* 0x000fe20005800000 */
[----:B------:R-:W-:Y:S01]  /*b780*/  IMAD R48, R72, UR45, RZ ;  /* 0x0000002d48307c24 */ /* 0x000fe2000f8e02ff */
[-C--:B------:R-:W-:Y:S01]  /*b790*/  LEA.HI.X.SX32 R5, R44, R35.reuse, 0x1, P2 ;  /* 0x000000232c057211 */ /* 0x080fe200010f0eff */
[----:B------:R-:W-:Y:S01]  /*b7a0*/  IMAD R49, R68, UR49, RZ ;  /* 0x0000003144317c24 */ /* 0x000fe2000f8e02ff */
[-C--:B------:R-:W-:Y:S01]  /*b7b0*/  LEA.HI.X.SX32 R32, R45, R35.reuse, 0x1, P6 ;  /* 0x000000232d207211 */ /* 0x080fe200030f0eff */
[----:B------:R-:W-:Y:S01]  /*b7c0*/  IMAD R102, R102, UR11, RZ ;  /* 0x0000000b66667c24 */ /* 0x000fe2000f8e02ff */
[CC--:B------:R-:W-:Y:S01]  /*b7d0*/  IADD3 R13, P6, PT, R47.reuse, R38.reuse, RZ ;  /* 0x000000262f0d7210 */ /* 0x0c0fe20007fde0ff */
[----:B------:R-:W-:Y:S01]  /*b7e0*/  IMAD R30, R80, UR59, RZ ;  /* 0x0000003b501e7c24 */ /* 0x000fe2000f8e02ff */
[----:B------:R-:W-:Y:S01]  /*b7f0*/  PRMT R23, RZ, 0x7610, R23 ;  /* 0x00007610ff177816 */ /* 0x000fe20000000017 */
[----:B------:R-:W-:Y:S01]  /*b800*/  IMAD R108, R108, UR11, RZ ;  /* 0x0000000b6c6c7c24 */ /* 0x000fe2000f8e02ff */
[-C--:B---3--:R-:W-:Y:S01]  /*b810*/  IADD3 R0, P2, PT, R46, R38.reuse, RZ ;  /* 0x000000262e007210 */ /* 0x088fe20007f5e0ff */
[----:B------:R-:W-:Y:S01]  /*b820*/  IMAD R50, R64, UR53, RZ ;  /* 0x0000003540327c24 */ /* 0x000fe2000f8e02ff */
[-C--:B------:R-:W-:Y:S01]  /*b830*/  LEA.HI.X.SX32 R33, R47, R35.reuse, 0x1, P6 ;  /* 0x000000232f217211 */ /* 0x080fe200030f0eff */
[----:B------:R-:W-:Y:S01]  /*b840*/  IMAD R101, R101, UR11, RZ ;  /* 0x0000000b65657c24 */ /* 0x000fe2000f8e02ff */
[-C--:B------:R-:W-:Y:S01]  /*b850*/  LEA.HI.X.SX32 R22, R46, R35.reuse, 0x1, P2 ;  /* 0x000000232e167211 */ /* 0x080fe200010f0eff */
[----:B------:R-:W-:Y:S01]  /*b860*/  IMAD R51, R60, UR57, RZ ;  /* 0x000000393c337c24 */ /* 0x000fe2000f8e02ff */
[CC--:B------:R-:W-:Y:S01]  /*b870*/  IADD3 R120, P2, PT, R48.reuse, R38.reuse, RZ ;  /* 0x0000002630787210 */ /* 0x0c0fe20007f5e0ff */
[----:B------:R-:W3:Y:S01]  /*b880*/  LDCU UR12, c[0x0][0x3b0] ;  /* 0x00007600ff0c77ac */ /* 0x000ee20008000800 */
[-C--:B------:R-:W-:Y:S01]  /*b890*/  IADD3 R149, P6, PT, R49, R38.reuse, RZ ;  /* 0x0000002631957210 */ /* 0x080fe20007fde0ff */
[----:B------:R-:W-:Y:S01]  /*b8a0*/  IMAD R53, R53, UR61, RZ ;  /* 0x0000003d35357c24 */ /* 0x000fe2000f8e02ff */
[----:B------:R-:W-:Y:S01]  /*b8b0*/  LEA.HI.X.SX32 R34, R48, R35, 0x1, P2 ;  /* 0x0000002330227211 */ /* 0x000fe200010f0eff */
[----:B------:R-:W-:Y:S01]  /*b8c0*/  IMAD R56, R56, UR65, RZ ;  /* 0x0000004138387c24 */ /* 0x000fe2000f8e02ff */
[----:B------:R-:W-:-:S02]  /*b8d0*/  IADD3 R105, P2, PT, R50, R38, RZ ;  /* 0x0000002632697210 */ /* 0x000fc40007f5e0ff */
[-C--:B------:R-:W-:Y:S02]  /*b8e0*/  LEA.HI.X.SX32 R41, R49, R35.reuse, 0x1, P6 ;  /* 0x0000002331297211 */ /* 0x080fe400030f0eff */
[-C--:B------:R-:W-:Y:S02]  /*b8f0*/  IADD3 R2, P6, PT, R51, R38.reuse, RZ ;  /* 0x0000002633027210 */ /* 0x080fe40007fde0ff */
[-C--:B------:R-:W-:Y:S02]  /*b900*/  LEA.HI.X.SX32 R104, R50, R35.reuse, 0x1, P2 ;  /* 0x0000002332687211 */ /* 0x080fe400010f0eff */
[-C--:B------:R-:W-:Y:S02]  /*b910*/  IADD3 R4, P2, PT, R53, R38.reuse, RZ ;  /* 0x0000002635047210 */ /* 0x080fe40007f5e0ff */
[----:B------:R-:W-:Y:S02]  /*b920*/  LEA.HI.X.SX32 R3, R51, R35, 0x1, P6 ;  /* 0x0000002333037211 */ /* 0x000fe400030f0eff */
[----:B------:R-:W-:-:S02]  /*b930*/  IADD3 R162, P6, PT, R56, R38, RZ ;  /* 0x0000002638a27210 */ /* 0x000fc40007fde0ff */
[-C--:B------:R-:W-:Y:S01]  /*b940*/  LEA.HI.X.SX32 R36, R53, R35.reuse, 0x1, P2 ;  /* 0x0000002335247211 */ /* 0x080fe200010f0eff */
[----:B------:R-:W-:Y:S01]  /*b950*/  STL [R1+0x1e8], R95 ;  /* 0x0001e85f01007387 */ /* 0x000fe20000100800 */
[-C--:B------:R-:W-:Y:S02]  /*b960*/  IADD3 R161, P2, PT, R113, R38.reuse, RZ ;  /* 0x0000002671a17210 */ /* 0x080fe40007f5e0ff */
[-C--:B------:R-:W-:Y:S01]  /*b970*/  LEA.HI.X.SX32 R125, R56, R35.reuse, 0x1, P6 ;  /* 0x00000023387d7211 */ /* 0x080fe200030f0eff */
[----:B------:R4:W-:Y:S01]  /*b980*/  STL [R1+0xbec], R95 ;  /* 0x000bec5f01007387 */ /* 0x0009e20000100800 */
[-C--:B------:R-:W-:Y:S01]  /*b990*/  IADD3 R160, P6, PT, R106, R38.reuse, RZ ;  /* 0x000000266aa07210 */ /* 0x080fe20007fde0ff */
[----:B------:R-:W-:Y:S01]  /*b9a0*/  IMAD R91, R91, UR22, RZ ;  /* 0x000000165b5b7c24 */ /* 0x000fe2000f8e02ff */
[-C--:B------:R-:W-:Y:S01]  /*b9b0*/  LEA.HI.X.SX32 R126, R113, R35.reuse, 0x1, P2 ;  /* 0x00000023717e7211 */ /* 0x080fe200010f0eff */
[----:B------:R-:W-:Y:S01]  /*b9c0*/  STL [R1+0x240], R92 ;  /* 0x0002405c01007387 */ /* 0x000fe20000100800 */
[-C--:B------:R-:W-:Y:S01]  /*b9d0*/  IADD3 R130, P2, PT, R54, R38.reuse, RZ ;  /* 0x0000002636827210 */ /* 0x080fe20007f5e0ff */
[----:B------:R-:W-:Y:S01]  /*b9e0*/  IMAD R87, R87, UR26, RZ ;  /* 0x0000001a57577c24 */ /* 0x000fe2000f8e02ff */
[----:B------:R-:W-:Y:S01]  /*b9f0*/  LEA.HI.X.SX32 R7, R106, R35, 0x1, P6 ;  /* 0x000000236a077211 */ /* 0x000fe200030f0eff */
[----:B------:R-:W-:Y:S01]  /*ba00*/  STL [R1+0x1e4], R103 ;  /* 0x0001e46701007387 */ /* 0x000fe20000100800 */
[----:B------:R-:W-:-:S03]  /*ba10*/  IADD3 R155, P6, PT, R57, R38, RZ ;  /* 0x00000026399b7210 */ /* 0x000fc60007fde0ff */
[----:B------:R-:W-:Y:S01]  /*ba20*/  STL [R1+0x288], R107 ;  /* 0x0002886b01007387 */ /* 0x000fe20000100800 */
[----:B------:R-:W-:-:S03]  /*ba30*/  LEA.HI.X.SX32 R6, R54, R35, 0x1, P2 ;  /* 0x0000002336067211 */ /* 0x000fc600010f0eff */
[----:B------:R-:W-:Y:S01]  /*ba40*/  STL [R1+0x224], R99 ;  /* 0x0002246301007387 */ /* 0x000fe20000100800 */
[----:B------:R-:W-:-:S03]  /*ba50*/  IMAD R83, R83, UR30, RZ ;  /* 0x0000001e53537c24 */ /* 0x000fc6000f8e02ff */
[----:B------:R-:W-:Y:S01]  /*ba60*/  STL [R1+0x2c8], R12 ;  /* 0x0002c80c01007387 */ /* 0x000fe20000100800 */
[----:B------:R-:W-:-:S03]  /*ba70*/  IADD3 R9, P2, PT, R91, R38, RZ ;  /* 0x000000265b097210 */ /* 0x000fc60007f5e0ff */
[----:B------:R-:W-:Y:S01]  /*ba80*/  STL [R1+0x284], R96 ;  /* 0x0002846001007387 */ /* 0x000fe20000100800 */
[----:B------:R-:W-:Y:S01]  /*ba90*/  LEA.HI.X.SX32 R159, R57, R35, 0x1, P6 ;  /* 0x00000023399f7211 */ /* 0x000fe200030f0eff */
[----:B------:R-:W-:Y:S02]  /*baa0*/  IMAD R79, R79, UR34, RZ ;  /* 0x000000224f4f7c24 */ /* 0x000fe4000f8e02ff */
        /* <DEDUP_REMOVED lines=49> */
[----:B------:R-:W-:-:S03]  /*bdc0*/  IADD3 R142, P2, PT, R52, R38, RZ ;  /* 0x00000026348e7210 */ /* 0x000fc60007f5e0ff */
[----:B------:R-:W-:Y:S01]  /*bdd0*/  STL [R1+0x16c], R7 ;  /* 0x00016c0701007387 */ /* 0x000fe20000100800 */
[----:B------:R-:W-:-:S03]  /*bde0*/  LEA.HI.X.SX32 R144, R55, R35, 0x1, P6 ;  /* 0x0000002337907211 */ /* 0x000fc600030f0eff */
[----:B------:R-:W-:Y:S01]  /*bdf0*/  STL [R1+0x1f0], R155 ;  /* 0x0001f09b01007387 */ /* 0x000fe20000100800 */
[----:B------:R-:W-:-:S03]  /*be00*/  IADD3 R141, P6, PT, R28, R38, RZ ;  /* 0x000000261c8d7210 */ /* 0x000fc60007fde0ff */
[----:B------:R-:W-:Y:S04]  /*be10*/  STL [R1+0x1ac], R6 ;  /* 0x0001ac0601007387 */ /* 0x000fe80000100800 */
[----:B------:R-:W-:Y:S01]  /*be20*/  STL [R1+0x250], R9 ;  /* 0x0002500901007387 */ /* 0x000fe20000100800 */
[----:B------:R-:W-:-:S03]  /*be30*/  LEA.HI.X.SX32 R143, R52, R35, 0x1, P2 ;  /* 0x00000023348f7211 */ /* 0x000fc600010f0eff */
[----:B------:R-:W-:Y:S01]  /*be40*/  STL [R1+0x1ec], R159 ;  /* 0x0001ec9f01007387 */ /* 0x000fe20000100800 */
[----:B------:R-:W-:Y:S01]  /*be50*/  IMAD R98, R98, UR13, RZ ;  /* 0x0000000d62627c24 */ /* 0x000fe2000f8e02ff */
[-C--:B------:R-:W-:Y:S01]  /*be60*/  IADD3 R137, P2, PT, R109, R38.reuse, RZ ;  /* 0x000000266d897210 */ /* 0x080fe20007f5e0ff */
[----:B------:R-:W-:Y:S01]  /*be70*/  IMAD R94, R94, UR20, RZ ;  /* 0x000000145e5e7c24 */ /* 0x000fe2000f8e02ff */
[----:B------:R-:W-:Y:S01]  /*be80*/  STL [R1+0x290], R154 ;  /* 0x0002909a01007387 */ /* 0x000fe20000100800 */
[----:B------:R-:W-:Y:S01]  /*be90*/  LEA.HI.X.SX32 R10, R28, R35, 0x1, P6 ;  /* 0x000000231c0a7211 */ /* 0x000fe200030f0eff */
[----:B------:R-:W-:Y:S02]  /*bea0*/  IMAD R90, R90, UR23, RZ ;  /* 0x000000175a5a7c24 */ /* 0x000fe4000f8e02ff */
[----:B------:R-:W-:Y:S01]  /*beb0*/  IMAD R49, R86, UR27, RZ ;  /* 0x0000001b56317c24 */ /* 0x000fe2000f8e02ff */
[----:B------:R-:W-:Y:S01]  /*bec0*/  STL [R1+0x24c], R132 ;  /* 0x00024c8401007387 */ /* 0x000fe20000100800 */
[----:B------:R-:W-:Y:S01]  /*bed0*/  IADD3 R134, P6, PT, R102, R38, RZ ;  /* 0x0000002666867210 */ /* 0x000fe20007fde0ff */
[----:B------:R-:W-:-:S02]  /*bee0*/  IMAD R48, R82, UR31, RZ ;  /* 0x0000001f52307c24 */ /* 0x000fc4000f8e02ff */
[----:B------:R-:W-:Y:S01]  /*bef0*/  IMAD R47, R78, UR35, RZ ;  /* 0x000000234e2f7c24 */ /* 0x000fe2000f8e02ff */
[----:B------:R-:W-:Y:S01]  /*bf00*/  STL [R1+0x2d0], R11 ;  /* 0x0002d00b01007387 */ /* 0x000fe20000100800 */
[----:B------:R-:W-:Y:S02]  /*bf10*/  IMAD R29, R84, UR63, RZ ;  /* 0x0000003f541d7c24 */ /* 0x000fe4000f8e02ff */
        /* <DEDUP_REMOVED lines=10> */
[-C--:B------:R-:W-:Y:S01]  /*bfc0*/  LEA.HI.X.SX32 R136, R102, R35.reuse, 0x1, P6 ;  /* 0x0000002366887211 */ /* 0x080fe200030f0eff */
[----:B0-----:R-:W-:Y:S02]  /*bfd0*/  IMAD R51, R97, UR14, RZ ;  /* 0x0000000e61337c24 */ /* 0x001fe4000f8e02ff */
[----:B-1----:R-:W-:Y:S01]  /*bfe0*/  IMAD R50, R93, UR15, RZ ;  /* 0x0000000f5d327c24 */ /* 0x002fe2000f8e02ff */
[----:B------:R-:W-:Y:S01]  /*bff0*/  STL [R1+0x350], R147 ;  /* 0x0003509301007387 */ /* 0x000fe20000100800 */
[----:B------:R-:W-:Y:S01]  /*c000*/  IADD3 R128, P6, PT, R94, R38, RZ ;  /* 0x000000265e807210 */ /* 0x000fe20007fde0ff */
[----:B------:R-:W0:Y:S02]  /*c010*/  LDCU UR13, c[0x0][0x3b0] ;  /* 0x00007600ff0d77ac */ /* 0x000e240008000800 */
[----:B------:R-:W-:Y:S04]  /*c020*/  STL [R1+0x30c], R152 ;  /* 0x00030c9801007387 */ /* 0x000fe80000100800 */
        /* <DEDUP_REMOVED lines=43> */
[----:B------:R-:W-:Y:S01]  /*c2e0*/  IMAD R28, R88, UR67, RZ ;  /* 0x00000043581c7c24 */ /* 0x000fe2000f8e02ff */
[----:B------:R-:W-:Y:S02]  /*c2f0*/  IADD3 R70, P6, PT, R30, R38, RZ ;  /* 0x000000261e467210 */ /* 0x000fe40007fde0ff */
        /* <DEDUP_REMOVED lines=15> */
[----:B------:R-:W2:Y:S01]  /*c3f0*/  LDL R85, [R1+0x1a8] ;  /* 0x0001a80001557983 */ /* 0x000ea20000100800 */
[----:B------:R-:W-:-:S03]  /*c400*/  LEA.HI.X.SX32 R54, R28, R35, 0x1, P6 ;  /* 0x000000231c367211 */ /* 0x000fc600030f0eff */
[----:B------:R-:W-:Y:S01]  /*c410*/  STL [R1+0x398], R58 ;  /* 0x0003983a01007387 */ /* 0x000fe20000100800 */
[----:B------:R-:W-:-:S03]  /*c420*/  IADD3 R86, P6, PT, R101, R38, RZ ;  /* 0x0000002665567210 */ /* 0x000fc60007fde0ff */
[----:B------:R-:W-:Y:S04]  /*c430*/  STL [R1+0x354], R80 ;  /* 0x0003545001007387 */ /* 0x000fe80000100800 */
[----:B------:R-:W-:Y:S01]  /*c440*/  STL [R1+0x3d8], R71 ;  /* 0x0003d84701007387 */ /* 0x000fe20000100800 */
[----:B------:R-:W-:-:S03]  /*c450*/  LEA.HI.X.SX32 R56, R108, R35, 0x1, P2 ;  /* 0x000000236c387211 */ /* 0x000fc600010f0eff */
[----:B------:R-:W-:Y:S01]  /*c460*/  STL [R1+0x394], R63 ;  /* 0x0003943f01007387 */ /* 0x000fe20000100800 */
[----:B------:R-:W-:-:S03]  /*c470*/  IMAD R48, R89, UR24, RZ ;  /* 0x0000001859307c24 */ /* 0x000fc6000f8e02ff */
        /* <DEDUP_REMOVED lines=62> */
[----:B------:R-:W-:-:S03]  /*c860*/  LEA.HI.X.SX32 R37, R28, R35, 0x1, P6 ;  /* 0x000000231c257211 */ /* 0x000fc600030f0eff */
[----:B------:R-:W-:Y:S01]  /*c870*/  STL [R1+0x3e0], R119 ;  /* 0x0003e07701007387 */ /* 0x000fe20000100800 */
[----:B------:R-:W-:-:S03]  /*c880*/  @P0 IMAD.MOV.U32 R28, RZ, RZ, R26 ;  /* 0x000000ffff1c0224 */ /* 0x000fc600078e001a */
[----:B------:R-:W-:Y:S01]  /*c890*/  STL [R1+0x39c], R138 ;  /* 0x00039c8a01007387 */ /* 0x000fe20000100800 */
[----:B------:R-:W-:-:S03]  /*c8a0*/  @P0 IMAD.MOV.U32 R29, RZ, RZ, R42 ;  /* 0x000000ffff1d0224 */ /* 0x000fc600078e002a */
[----:B------:R-:W-:Y:S04]  /*c8b0*/  STL [R1+0x420], R112 ;  /* 0x0004207001007387 */ /* 0x000fe80000100800 */
[----:B------:R-:W-:Y:S04]  /*c8c0*/  STL [R1+0x3dc], R123 ;  /* 0x0003dc7b01007387 */ /* 0x000fe80000100800 */
[----:B------:R-:W-:Y:S04]  /*c8d0*/  STL [R1+0x460], R110 ;  /* 0x0004606e01007387 */ /* 0x000fe80000100800 */
[----:B------:R-:W-:Y:S04]  /*c8e0*/  STL [R1+0x41c], R118 ;  /* 0x00041c7601007387 */ /* 0x000fe80000100800 */
[----:B------:R-:W-:Y:S04]  /*c8f0*/  STL [R1+0x4a0], R27 ;  /* 0x0004a01b01007387 */ /* 0x000fe80000100800 */
[----:B------:R-:W-:Y:S04]  /*c900*/  STL [R1+0x45c], R111 ;  /* 0x00045c6f01007387 */ /* 0x000fe80000100800 */
[----:B------:R-:W2:Y:S04]  /*c910*/  LDL.LU R42, [R1+0xbf0] ;  /* 0x000bf000012a7983 */ /* 0x000ea80000300800 */
[----:B------:R-:W-:Y:S04]  /*c920*/  STL [R1+0x49c], R37 ;  /* 0x00049c2501007387 */ /* 0x000fe80000100800 */
[----:B------:R-:W2:Y:S04]  /*c930*/  @P0 LDG.E.U8 R23, desc[UR18][R28.64] ;  /* 0x000000121c170981 */ /* 0x000ea8000c1e1100 */
[----:B------:R-:W3:Y:S04]  /*c940*/  LDL R28, [R1+0x164] ;  /* 0x00016400011c7983 */ /* 0x000ee80000100800 */
[----:B------:R-:W3:Y:S01]  /*c950*/  LDL R29, [R1+0x168] ;  /* 0x00016800011d7983 */ /* 0x000ee20000100800 */
[----:B------:R-:W-:Y:S01]  /*c960*/  IMAD R30, R115, UR64, RZ ;  /* 0x00000040731e7c24 */ /* 0x000fe2000f8e02ff */
[----:B------:R-:W-:-:S04]  /*c970*/  PRMT R24, RZ, 0x7610, R24 ;  /* 0x00007610ff187816 */ /* 0x000fc80000000018 */
[----:B------:R-:W-:-:S05]  /*c980*/  IADD3 R25, P6, PT, R30, R38, RZ ;  /* 0x000000261e197210 */ /* 0x000fca0007fde0ff */
[----:B------:R-:W-:Y:S04]  /*c990*/  STL [R1+0x4e0], R25 ;  /* 0x0004e01901007387 */ /* 0x000fe80000100800 */
[----:B--2---:R1:W-:Y:S01]  /*c9a0*/  STL [R1+0x60], R23 ;  /* 0x0000601701007387 */ /* 0x0043e20000100800 */
[----:B---3--:R-:W-:-:S04]  /*c9b0*/  @P0 LOP3.LUT R29, R29, R28, RZ, 0x3c, !PT ;  /* 0x0000001c1d1d0212 */ /* 0x008fc800078e3cff */
[----:B------:R-:W-:-:S04]  /*c9c0*/  @P0 LOP3.LUT R28, R29, R28, RZ, 0x3c, !PT ;  /* 0x0000001c1d1c0212 */ /* 0x000fc800078e3cff */
[----:B------:R-:W-:-:S05]  /*c9d0*/  @P0 LOP3.LUT R29, R29, R28, RZ, 0x3c, !PT ;  /* 0x0000001c1d1d0212 */ /* 0x000fca00078e3cff */
[----:B------:R2:W3:Y:S04]  /*c9e0*/  @P0 LDG.E.U8 R24, desc[UR18][R28.64] ;  /* 0x000000121c180981 */ /* 0x0004e8000c1e1100 */
[----:B------:R-:W3:Y:S01]  /*c9f0*/  LDL R29, [R1+0x1a4] ;  /* 0x0001a400011d7983 */ /* 0x000ee20000100800 */
[----:B----4-:R-:W-:Y:S01]  /*ca00*/  PRMT R95, RZ, 0x7610, R95 ;  /* 0x00007610ff5f7816 */ /* 0x010fe2000000005f */
[----:B--2---:R-:W-:Y:S02]  /*ca10*/  @P0 IMAD.MOV.U32 R28, RZ, RZ, R85 ;  /* 0x000000ffff1c0224 */ /* 0x004fe400078e0055 */
[----:B------:R-:W-:Y:S01]  /*ca20*/  IMAD R31, R116, UR68, RZ ;  /* 0x00000044741f7c24 */ /* 0x000fe2000f8e02ff */
[----:B------:R-:W-:Y:S02]  /*ca30*/  LEA.HI.X.SX32 R26, R30, R35, 0x1, P6 ;  /* 0x000000231e1a7211 */ /* 0x000fe400030f0eff */
[----:B---3--:R-:W2:Y:S02]  /*ca40*/  @P0 LDG.E.U8 R95, desc[UR18][R28.64] ;  /* 0x000000121c5f0981 */ /* 0x008ea4000c1e1100 */
[----:B-1----:R-:W-:-:S02]  /*ca50*/  IADD3 R23, P6, PT, R31, R38, RZ ;  /* 0x000000261f177210 */ /* 0x002fc40007fde0ff */
[----:B------:R-:W-:Y:S04]  /*ca60*/  STL [R1+0x4dc], R26 ;  /* 0x0004dc1a01007387 */ /* 0x000fe80000100800 */
[----:B------:R-:W-:Y:S04]  /*ca70*/  STL [R1+0x518], R23 ;  /* 0x0005181701007387 */ /* 0x000fe80000100800 */
[----:B------:R-:W-:Y:S04]  /*ca80*/  STL [R1+0x5c], R24 ;  /* 0x00005c1801007387 */ /* 0x000fe80000100800 */
[----:B------:R-:W3:Y:S04]  /*ca90*/  LDL R85, [R1+0x8c4] ;  /* 0x0008c40001557983 */ /* 0x000ee80000100800 */
[----:B--2---:R1:W-:Y:S04]  /*caa0*/  STL [R1+0x54], R95 ;  /* 0x0000545f01007387 */ /* 0x0043e80000100800 */
[----:B-1----:R-:W2:Y:S01]  /*cab0*/  LDL.LU R95, [R1+0xbec] ;  /* 0x000bec00015f7983 */ /* 0x002ea20000300800 */
[----:B------:R-:W-:Y:S01]  /*cac0*/  PRMT R81, RZ, 0x7610, R81 ;  /* 0x00007610ff517816 */ /* 0x000fe20000000051 */
[----:B------:R-:W-:Y:S01]  /*cad0*/  @P0 IMAD.MOV.U32 R29, RZ, RZ, R103 ;  /* 0x000000ffff1d0224 */ /* 0x000fe200078e0067 */
[----:B------:R-:W-:-:S02]  /*cae0*/  PRMT R77, RZ, 0x7610, R77 ;  /* 0x00007610ff4d7816 */ /* 0x000fc4000000004d */
[----:B------:R-:W-:Y:S02]  /*caf0*/  PRMT R73, RZ, 0x7610, R73 ;  /* 0x00007610ff497816 */ /* 0x000fe40000000049 */
[----:B------:R-:W-:Y:S02]  /*cb00*/  PRMT R69, RZ, 0x7610, R69 ;  /* 0x00007610ff457816 */ /* 0x000fe40000000045 */
[----:B------:R-:W-:Y:S02]  /*cb10*/  PRMT R65, RZ, 0x7610, R65 ;  /* 0x00007610ff417816 */ /* 0x000fe40000000041 */
[----:B------:R-:W-:Y:S02]  /*cb20*/  PRMT R61, RZ, 0x7610, R61 ;  /* 0x00007610ff3d7816 */ /* 0x000fe4000000003d */
[----:B------:R-:W-:Y:S02]  /*cb30*/  PRMT R51, RZ, 0x7610, R51 ;  /* 0x00007610ff337816 */ /* 0x000fe40000000033 */
[----:B------:R-:W-:-:S02]  /*cb40*/  PRMT R50, RZ, 0x7610, R50 ;  /* 0x00007610ff327816 */ /* 0x000fc40000000032 */
[----:B------:R-:W-:Y:S02]  /*cb50*/  PRMT R48, RZ, 0x7610, R48 ;  /* 0x00007610ff307816 */ /* 0x000fe40000000030 */
[----:B------:R-:W-:Y:S02]  /*cb60*/  PRMT R47, RZ, 0x7610, R47 ;  /* 0x00007610ff2f7816 */ /* 0x000fe4000000002f */
[----:B------:R-:W-:Y:S01]  /*cb70*/  PRMT R46, RZ, 0x7610, R46 ;  /* 0x00007610ff2e7816 */ /* 0x000fe2000000002e */
[----:B--2---:R-:W-:-:S05]  /*cb80*/  @P0 IMAD.MOV.U32 R28, RZ, RZ, R95 ;  /* 0x000000ffff1c0224 */ /* 0x004fca00078e005f */
[----:B------:R1:W2:Y:S02]  /*cb90*/  @P0 LDG.E.U8 R81, desc[UR18][R28.64] ;  /* 0x000000121c510981 */ /* 0x0002a4000c1e1100 */
[----:B-1----:R-:W-:Y:S02]  /*cba0*/  @P0 IMAD.MOV.U32 R28, RZ, RZ, R92 ;  /* 0x000000ffff1c0224 */ /* 0x002fe400078e005c */
[----:B------:R-:W-:-:S05]  /*cbb0*/  @P0 IMAD.MOV.U32 R29, RZ, RZ, R99 ;  /* 0x000000ffff1d0224 */ /* 0x000fca00078e0063 */
[----:B------:R1:W4:Y:S02]  /*cbc0*/  @P0 LDG.E.U8 R77, desc[UR18][R28.64] ;  /* 0x000000121c4d0981 */ /* 0x000324000c1e1100 */
[----:B-1----:R-:W-:Y:S02]  /*cbd0*/  @P0 IMAD.MOV.U32 R28, RZ, RZ, R107 ;  /* 0x000000ffff1c0224 */ /* 0x002fe400078e006b */
[----:B------:R-:W-:-:S05]  /*cbe0*/  @P0 IMAD.MOV.U32 R29, RZ, RZ, R96 ;  /* 0x000000ffff1d0224 */ /* 0x000fca00078e0060 */
[----:B------:R1:W3:Y:S02]  /*cbf0*/  @P0 LDG.E.U8 R73, desc[UR18][R28.64] ;  /* 0x000000121c490981 */ /* 0x0002e4000c1e1100 */
        /* <DEDUP_REMOVED lines=23> */
[----:B------:R1:W3:Y:S01]  /*cd70*/  @P0 LDG.E.U8 R46, desc[UR18][R28.64] ;  /* 0x000000121c2e0981 */ /* 0x0002e2000c1e1100 */
[----:B------:R-:W-:-:S05]  /*cd80*/  LEA.HI.X.SX32 R24, R31, R35, 0x1, P6 ;  /* 0x000000231f187211 */ /* 0x000fca00030f0eff */
[----:B------:R-:W-:Y:S04]  /*cd90*/  STL [R1+0x514], R24 ;  /* 0x0005141801007387 */ /* 0x000fe80000100800 */
[----:B------:R-:W3:Y:S04]  /*cda0*/  LDL.LU R103, [R1+0xbe8] ;  /* 0x000be80001677983 */ /* 0x000ee80000300800 */
        /* <DEDUP_REMOVED lines=12> */
[----:B------:R-:W3:Y:S01]  /*ce70*/  LDL.LU R13, [R1+0xbb4] ;  /* 0x000bb400010d7983 */ /* 0x000ee20000300800 */
[----:B------:R-:W-:Y:S01]  /*ce80*/  PRMT R45, RZ, 0x7610, R45 ;  /* 0x00007610ff2d7816 */ /* 0x000fe2000000002d */
[----:B-1----:R-:W-:-:S02]  /*ce90*/  @P0 IMAD.MOV.U32 R28, RZ, RZ, R4 ;  /* 0x000000ffff1c0224 */ /* 0x002fc400078e0004 */
[----:B------:R-:W-:Y:S01]  /*cea0*/  @P0 IMAD.MOV.U32 R29, RZ, RZ, R36 ;  /* 0x000000ffff1d0224 */ /* 0x000fe200078e0024 */
[----:B------:R-:W-:-:S04]  /*ceb0*/  PRMT R44, RZ, 0x7610, R44 ;  /* 0x00007610ff2c7816 */ /* 0x000fc8000000002c */
[----:B------:R1:W3:Y:S01]  /*cec0*/  @P0 LDG.E.U8 R45, desc[UR18][R28.64] ;  /* 0x000000121c2d0981 */ /* 0x0002e2000c1e1100 */
[----:B------:R-:W-:Y:S01]  /*ced0*/  PRMT R43, RZ, 0x7610, R43 ;  /* 0x00007610ff2b7816 */ /* 0x000fe2000000002b */
[----:B-1----:R-:W-:Y:S02]  /*cee0*/  @P0 IMAD.MOV.U32 R28, RZ, RZ, R162 ;  /* 0x000000ffff1c0224 */ /* 0x002fe400078e00a2 */
[----:B------:R-:W-:-:S05]  /*cef0*/  @P0 IMAD.MOV.U32 R29, RZ, RZ, R125 ;  /* 0x000000ffff1d0224 */ /* 0x000fca00078e007d */
[----:B------:R1:W3:Y:S01]  /*cf00*/  @P0 LDG.E.U8 R44, desc[UR18][R28.64] ;  /* 0x000000121c2c0981 */ /* 0x0002e2000c1e1100 */
[----:B------:R-:W-:Y:S01]  /*cf10*/  PRMT R31, RZ, 0x7610, R31 ;  /* 0x00007610ff1f7816 */ /* 0x000fe2000000001f */
[----:B-1----:R-:W-:Y:S02]  /*cf20*/  @P0 IMAD.MOV.U32 R28, RZ, RZ, R161 ;  /* 0x000000ffff1c0224 */ /* 0x002fe400078e00a1 */
[----:B------:R-:W-:-:S05]  /*cf30*/  @P0 IMAD.MOV.U32 R29, RZ, RZ, R126 ;  /* 0x000000ffff1d0224 */ /* 0x000fca00078e007e */
[----:B------:R1:W3:Y:S04]  /*cf40*/  @P0 LDG.E.U8 R43, desc[UR18][R28.64] ;  /* 0x000000121c2b0981 */ /* 0x0002e8000c1e1100 */
[----:B--2---:R-:W-:Y:S04]  /*cf50*/  STL [R1+0x50], R81 ;  /* 0x0000505101007387 */ /* 0x004fe80000100800 */
[----:B------:R-:W2:Y:S04]  /*cf60*/  LDL.LU R34, [R1+0xbb0] ;  /* 0x000bb00001227983 */ /* 0x000ea80000300800 */
[----:B------:R-:W2:Y:S04]  /*cf70*/  LDL.LU R120, [R1+0xbac] ;  /* 0x000bac0001787983 */ /* 0x000ea80000300800 */
[----:B----4-:R-:W-:Y:S04]  /*cf80*/  STL [R1+0x4c], R77 ;  /* 0x00004c4d01007387 */ /* 0x010fe80000100800 */
[----:B---3--:R-:W-:Y:S04]  /*cf90*/  STL [R1+0x48], R73 ;  /* 0x0000484901007387 */ /* 0x008fe80000100800 */
[----:B------:R-:W3:Y:S04]  /*cfa0*/  LDL.LU R41, [R1+0xba8] ;  /* 0x000ba80001297983 */ /* 0x000ee80000300800 */
[----:B------:R-:W4:Y:S04]  /*cfb0*/  LDL.LU R149, [R1+0xba4] ;  /* 0x000ba40001957983 */ /* 0x000f280000300800 */
[----:B------:R-:W2:Y:S04]  /*cfc0*/  LDL.LU R104, [R1+0xba0] ;  /* 0x000ba00001687983 */ /* 0x000ea80000300800 */
[----:B------:R-:W-:Y:S04]  /*cfd0*/  STL [R1+0x44], R69 ;  /* 0x0000444501007387 */ /* 0x000fe80000100800 */
[----:B------:R-:W2:Y:S04]  /*cfe0*/  LDL.LU R105, [R1+0xb9c] ;  /* 0x000b9c0001697983 */ /* 0x000ea80000300800 */
[----:B------:R-:W2:Y:S04]  /*cff0*/  LDL.LU R3, [R1+0xb98] ;  /* 0x000b980001037983 */ /* 0x000ea80000300800 */
[----:B------:R-:W2:Y:S04]  /*d000*/  LDL.LU R2, [R1+0xb94] ;  /* 0x000b940001027983 */ /* 0x000ea80000300800 */
[----:B------:R-:W-:Y:S04]  /*d010*/  STL [R1+0x40], R65 ;  /* 0x0000404101007387 */ /* 0x000fe80000100800 */
[----:B------:R-:W2:Y:S04]  /*d020*/  LDL.LU R36, [R1+0xb90] ;  /* 0x000b900001247983 */ /* 0x000ea80000300800 */
[----:B------:R-:W2:Y:S04]  /*d030*/  LDL.LU R4, [R1+0xb8c] ;  /* 0x000b8c0001047983 */ /* 0x000ea80000300800 */
[----:B------:R-:W-:Y:S01]  /*d040*/  STL [R1+0x3c], R61 ;  /* 0x00003c3d01007387 */ /* 0x000fe20000100800 */
[----:B-1----:R-:W-:-:S02]  /*d050*/  @P0 IMAD.MOV.U32 R28, RZ, RZ, R160 ;  /* 0x000000ffff1c0224 */ /* 0x002fc400078e00a0 */
[----:B------:R-:W-:Y:S01]  /*d060*/  @P0 IMAD.MOV.U32 R29, RZ, RZ, R7 ;  /* 0x000000ffff1d0224 */ /* 0x000fe200078e0007 */
[----:B------:R-:W-:-:S04]  /*d070*/  PRMT R30, RZ, 0x7610, R30 ;  /* 0x00007610ff1e7816 */ /* 0x000fc8000000001e */
[----:B------:R1:W2:Y:S04]  /*d080*/  @P0 LDG.E.U8 R31, desc[UR18][R28.64] ;  /* 0x000000121c1f0981 */ /* 0x0002a8000c1e1100 */
[----:B------:R-:W-:Y:S04]  /*d090*/  STL [R1+0x38], R51 ;  /* 0x0000383301007387 */ /* 0x000fe80000100800 */
[----:B------:R-:W2:Y:S04]  /*d0a0*/  LDL.LU R125, [R1+0xb88] ;  /* 0x000b8800017d7983 */ /* 0x000ea80000300800 */
[----:B------:R-:W2:Y:S01]  /*d0b0*/  LDL.LU R162, [R1+0xb84] ;  /* 0x000b840001a27983 */ /* 0x000ea20000300800 */
[----:B-1----:R-:W-:-:S03]  /*d0c0*/  @P0 IMAD.MOV.U32 R28, RZ, RZ, R130 ;  /* 0x000000ffff1c0224 */ /* 0x002fc600078e0082 */
[----:B------:R-:W-:Y:S04]  /*d0d0*/  STL [R1+0x34], R50 ;  /* 0x0000343201007387 */ /* 0x000fe80000100800 */
[----:B------:R-:W3:Y:S04]  /*d0e0*/  LDL.LU R126, [R1+0xb80] ;  /* 0x000b8000017e7983 */ /* 0x000ee80000300800 */
[----:B------:R-:W3:Y:S01]  /*d0f0*/  LDL.LU R161, [R1+0xb7c] ;  /* 0x000b7c0001a17983 */ /* 0x000ee20000300800 */
[----:B------:R-:W-:-:S03]  /*d100*/  @P0 IMAD.MOV.U32 R29, RZ, RZ, R6 ;  /* 0x000000ffff1d0224 */ /* 0x000fc600078e0006 */
[----:B------:R-:W4:Y:S04]  /*d110*/  LDL.LU R7, [R1+0xb78] ;  /* 0x000b780001077983 */ /* 0x000f280000300800 */
[----:B------:R1:W4:Y:S04]  /*d120*/  @P0 LDG.E.U8 R30, desc[UR18][R28.64] ;  /* 0x000000121c1e0981 */ /* 0x000328000c1e1100 */
[----:B------:R-:W-:Y:S04]  /*d130*/  STL [R1+0x30], R48 ;  /* 0x0000303001007387 */ /* 0x000fe80000100800 */
[----:B------:R-:W4:Y:S04]  /*d140*/  LDL.LU R160, [R1+0xb74] ;  /* 0x000b740001a07983 */ /* 0x000f280000300800 */
[----:B------:R-:W4:Y:S01]  /*d150*/  LDL.LU R6, [R1+0xb70] ;  /* 0x000b700001067983 */ /* 0x000f220000300800 */
[----:B-1----:R-:W-:-:S03]  /*d160*/  @P0 IMAD.MOV.U32 R29, RZ, RZ, R159 ;  /* 0x000000ffff1d0224 */ /* 0x002fc600078e009f */
[----:B------:R-:W-:Y:S04]  /*d170*/  STL [R1+0x28], R47 ;  /* 0x0000282f01007387 */ /* 0x000fe80000100800 */
[----:B------:R-:W4:Y:S01]  /*d180*/  LDL.LU R130, [R1+0xb6c] ;  /* 0x000b6c0001827983 */ /* 0x000f220000300800 */
[----:B------:R-:W-:-:S03]  /*d190*/  @P0 IMAD.MOV.U32 R28, RZ, RZ, R155 ;  /* 0x000000ffff1c0224 */ /* 0x000fc600078e009b */
[----:B------:R-:W-:Y:S04]  /*d1a0*/  STL [R1+0x24], R46 ;  /* 0x0000242e01007387 */ /* 0x000fe80000100800 */
[----:B------:R-:W4:Y:S04]  /*d1b0*/  LDL.LU R159, [R1+0xb68] ;  /* 0x000b6800019f7983 */ /* 0x000f280000300800 */
[----:B------:R-:W4:Y:S01]  /*d1c0*/  LDL.LU R155, [R1+0xb64] ;  /* 0x000b6400019b7983 */ /* 0x000f220000300800 */
[----:B--2---:R-:W-:-:S06]  /*d1d0*/  PRMT R162, RZ, 0x7610, R162 ;  /* 0x00007610ffa27816 */ /* 0x004fcc00000000a2 */
[----:B------:R1:W2:Y:S02]  /*d1e0*/  @P0 LDG.E.U8 R162, desc[UR18][R28.64] ;  /* 0x000000121ca20981 */ /* 0x0002a4000c1e1100 */
[----:B-1----:R-:W-:Y:S01]  /*d1f0*/  @P0 IMAD.MOV.U32 R28, RZ, RZ, R9 ;  /* 0x000000ffff1c0224 */ /* 0x002fe200078e0009 */
[----:B---3--:R-:W-:Y:S01]  /*d200*/  PRMT R161, RZ, 0x7610, R161 ;  /* 0x00007610ffa17816 */ /* 0x008fe200000000a1 */
[----:B------:R-:W-:-:S05]  /*d210*/  @P0 IMAD.MOV.U32 R29, RZ, RZ, R132 ;  /* 0x000000ffff1d0224 */ /* 0x000fca00078e0084 */
[----:B------:R1:W3:Y:S01]  /*d220*/  @P0 LDG.E.U8 R161, desc[UR18][R28.64] ;  /* 0x000000121ca10981 */ /* 0x0002e2000c1e1100 */
[----:B----4-:R-:W-:Y:S01]  /*d230*/  PRMT R160, RZ, 0x7610, R160 ;  /* 0x00007610ffa07816 */ /* 0x010fe200000000a0 */
[----:B-1----:R-:W-:Y:S02]  /*d240*/  @P0 IMAD.MOV.U32 R28, RZ, RZ, R154 ;  /* 0x000000ffff1c0224 */ /* 0x002fe400078e009a */
[----:B------:R-:W-:-:S05]  /*d250*/  @P0 IMAD.MOV.U32 R29, RZ, RZ, R8 ;  /* 0x000000ffff1d0224 */ /* 0x000fca00078e0008 */
[----:B------:R1:W4:Y:S02]  /*d260*/  @P0 LDG.E.U8 R160, desc[UR18][R28.64] ;  /* 0x000000121ca00981 */ /* 0x000324000c1e1100 */
[----:B-1----:R-:W-:Y:S02]  /*d270*/  @P0 IMAD.MOV.U32 R28, RZ, RZ, R11 ;  /* 0x000000ffff1c0224 */ /* 0x002fe400078e000b */
[----:B------:R-:W-:Y:S01]  /*d280*/  @P0 IMAD.MOV.U32 R29, RZ, RZ, R153 ;  /* 0x000000ffff1d0224 */ /* 0x000fe200078e0099 */
[----:B------:R-:W-:-:S06]  /*d290*/  PRMT R159, RZ, 0x7610, R159 ;  /* 0x00007610ff9f7816 */ /* 0x000fcc000000009f */
[----:B------:R1:W4:Y:S01]  /*d2a0*/  @P0 LDG.E.U8 R159, desc[UR18][R28.64] ;  /* 0x000000121c9f0981 */ /* 0x000322000c1e1100 */
[----:B------:R-:W-:Y:S01]  /*d2b0*/  PRMT R155, RZ, 0x7610, R155 ;  /* 0x00007610ff9b7816 */ /* 0x000fe2000000009b */
[----:B-1----:R-:W-:Y:S02]  /*d2c0*/  @P0 IMAD.MOV.U32 R28, RZ, RZ, R151 ;  /* 0x000000ffff1c0224 */ /* 0x002fe400078e0097 */
[----:B------:R-:W-:-:S05]  /*d2d0*/  @P0 IMAD.MOV.U32 R29, RZ, RZ, R152 ;  /* 0x000000ffff1d0224 */ /* 0x000fca00078e0098 */
[----:B------:R-:W4:Y:S01]  /*d2e0*/  @P0 LDG.E.U8 R155, desc[UR18][R28.64] ;  /* 0x000000121c9b0981 */ /* 0x000f22000c1e1100 */
[----:B------:R-:W-:-:S13]  /*d2f0*/  ISETP.GT.U32.AND P6, PT, R39, R42, PT ;  /* 0x0000002a2700720c */ /* 0x000fda0003fc4070 */
[----:B------:R-:W-:-:S05]  /*d300*/  @!P6 IMAD.IADD R42, R42, 0x1, -R39 ;  /* 0x000000012a2ae824 */ /* 0x000fca00078e0a27 */
[----:B------:R-:W-:-:S13]  /*d310*/  ISETP.GT.U32.AND P6, PT, R39, R42, PT ;  /* 0x0000002a2700720c */ /* 0x000fda0003fc4070 */
[----:B------:R-:W-:Y:S01]  /*d320*/  @!P6 IMAD.IADD R42, R42, 0x1, -R39 ;  /* 0x000000012a2ae824 */ /* 0x000fe200078e0a27 */
[----:B------:R-:W-:-:S13]  /*d330*/  ISETP.GE.AND P6, PT, R85, RZ, PT ;  /* 0x000000ff5500720c */ /* 0x000fda0003fc6270 */
[----:B------:R-:W-:Y:S01]  /*d340*/  @!P6 IMAD.MOV R42, RZ, RZ, -R42 ;  /* 0x000000ffff2ae224 */ /* 0x000fe200078e0a2a */
[----:B------:R-:W-:-:S13]  /*d350*/  ISETP.GT.U32.AND P6, PT, R39, R41, PT ;  /* 0x000000292700720c */ /* 0x000fda0003fc4070 */
[----:B------:R-:W-:-:S05]  /*d360*/  @!P6 IMAD.IADD R41, R41, 0x1, -R39 ;  /* 0x000000012929e824 */ /* 0x000fca00078e0a27 */
[----:B------:R-:W-:-:S13]  /*d370*/  ISETP.GT.U32.AND P6, PT, R39, R41, PT ;  /* 0x000000292700720c */ /* 0x000fda0003fc4070 */
[----:B------:R-:W-:Y:S01]  /*d380*/  @!P6 IMAD.IADD R41, R41, 0x1, -R39 ;  /* 0x000000012929e824 */ /* 0x000fe200078e0a27 */
[----:B------:R-:W-:Y:S01]  /*d390*/  ISETP.GE.AND P6, PT, R149, RZ, PT ;  /* 0x000000ff9500720c */ /* 0x000fe20003fc6270 */
[----:B--2---:R-:W-:Y:S04]  /*d3a0*/  STL [R1+0xa94], R162 ;  /* 0x000a94a201007387 */ /* 0x004fe80000100800 */
[----:B------:R-:W-:Y:S04]  /*d3b0*/  STL [R1+0x1c], R45 ;  /* 0x00001c2d01007387 */ /* 0x000fe80000100800 */
[----:B------:R-:W2:Y:S04]  /*d3c0*/  LDL.LU R132, [R1+0xb60] ;  /* 0x000b600001847983 */ /* 0x000ea80000300800 */
[----:B------:R-:W2:Y:S04]  /*d3d0*/  LDL.LU R9, [R1+0xb5c] ;  /* 0x000b5c0001097983 */ /* 0x000ea80000300800 */
[----:B---3--:R-:W-:Y:S04]  /*d3e0*/  STL [R1+0xa98], R161 ;  /* 0x000a98a101007387 */ /* 0x008fe80000100800 */
[----:B------:R-:W-:Y:S04]  /*d3f0*/  STL [R1+0x8], R44 ;  /* 0x0000082c01007387 */ /* 0x000fe80000100800 */
[----:B------:R-:W3:Y:S04]  /*d400*/  LDL.LU R8, [R1+0xb58] ;  /* 0x000b580001087983 */ /* 0x000ee80000300800 */
[----:B------:R-:W2:Y:S04]  /*d410*/  LDL.LU R154, [R1+0xb54] ;  /* 0x000b5400019a7983 */ /* 0x000ea80000300800 */
[----:B----4-:R-:W-:Y:S04]  /*d420*/  STL [R1+0xa9c], R160 ;  /* 0x000a9ca001007387 */ /* 0x010fe80000100800 */
[----:B------:R-:W-:Y:S04]  /*d430*/  STL [R1+0xc], R43 ;  /* 0x00000c2b01007387 */ /* 0x000fe80000100800 */
[----:B------:R-:W4:Y:S04]  /*d440*/  LDL.LU R153, [R1+0xb50] ;  /* 0x000b500001997983 */ /* 0x000f280000300800 */
[----:B------:R-:W3:Y:S04]  /*d450*/  LDL.LU R11, [R1+0xb4c] ;  /* 0x000b4c00010b7983 */ /* 0x000ee80000300800 */
[----:B------:R-:W-:Y:S04]  /*d460*/  STL [R1+0xaa0], R159 ;  /* 0x000aa09f01007387 */ /* 0x000fe80000100800 */
[----:B------:R-:W-:Y:S04]  /*d470*/  STL [R1+0x4], R31 ;  /* 0x0000041f01007387 */ /* 0x000fe80000100800 */
[----:B------:R-:W3:Y:S04]  /*d480*/  LDL.LU R152, [R1+0xb48] ;  /* 0x000b480001987983 */ /* 0x000ee80000300800 */
[----:B------:R-:W3:Y:S04]  /*d490*/  LDL.LU R151, [R1+0xb44] ;  /* 0x000b440001977983 */ /* 0x000ee80000300800 */
[----:B------:R-:W-:Y:S04]  /*d4a0*/  STL [R1+0xaa4], R155 ;  /* 0x000aa49b01007387 */ /* 0x000fe80000100800 */
[----:B------:R-:W-:Y:S04]  /*d4b0*/  STL [R1], R30 ;  /* 0x0000001e01007387 */ /* 0x000fe80000100800 */
[----:B------:R-:W3:Y:S01]  /*d4c0*/  LDL.LU R149, [R1+0xb40] ;  /* 0x000b400001957983 */ /* 0x000ee20000300800 */
[----:B------:R-:W-:-:S02]  /*d4d0*/  @P0 IMAD.MOV.U32 R28, RZ, RZ, R147 ;  /* 0x000000ffff1c0224 */ /* 0x000fc400078e0093 */
[----:B------:R-:W-:Y:S02]  /*d4e0*/  @P0 IMAD.MOV.U32 R29, RZ, RZ, R148 ;  /* 0x000000ffff1d0224 */ /* 0x000fe400078e0094 */
[----:B------:R-:W3:Y:S01]  /*d4f0*/  LDL.LU R148, [R1+0xb3c] ;  /* 0x000b3c0001947983 */ /* 0x000ee20000300800 */
[----:B------:R-:W-:-:S03]  /*d500*/  SEL R105, R5, R105, !P3 ;  /* 0x0000006905697207 */ /* 0x000fc60005800000 */
[----:B------:R-:W3:Y:S01]  /*d510*/  LDL.LU R147, [R1+0xb38] ;  /* 0x000b380001937983 */ /* 0x000ee20000300800 */
[----:B--2---:R-:W-:-:S06]  /*d520*/  PRMT R154, RZ, 0x7610, R154 ;  /* 0x00007610ff9a7816 */ /* 0x004fcc000000009a */
[----:B------:R1:W2:Y:S01]  /*d530*/  @P0 LDG.E.U8 R154, desc[UR18][R28.64] ;  /* 0x000000121c9a0981 */ /* 0x0002a2000c1e1100 */
[----:B----4-:R-:W-:Y:S01]  /*d540*/  PRMT R153, RZ, 0x7610, R153 ;  /* 0x00007610ff997816 */ /* 0x010fe20000000099 */
[----:B-1----:R-:W-:Y:S02]  /*d550*/  @P0 IMAD.MOV.U32 R28, RZ, RZ, R21 ;  /* 0x000000ffff1c0224 */ /* 0x002fe400078e0015 */
[----:B------:R-:W-:-:S05]  /*d560*/  @P0 IMAD.MOV.U32 R29, RZ, RZ, R145 ;  /* 0x000000ffff1d0224 */ /* 0x000fca00078e0091 */
[----:B------:R1:W4:Y:S02]  /*d570*/  @P0 LDG.E.U8 R153, desc[UR18][R28.64] ;  /* 0x000000121c990981 */ /* 0x000324000c1e1100 */
[----:B-1----:R-:W-:Y:S02]  /*d580*/  @P0 IMAD.MOV.U32 R28, RZ, RZ, R18 ;  /* 0x000000ffff1c0224 */ /* 0x002fe400078e0012 */
[----:B------:R-:W-:Y:S01]  /*d590*/  @P0 IMAD.MOV.U32 R29, RZ, RZ, R20 ;  /* 0x000000ffff1d0224 */ /* 0x000fe200078e0014 */
[----:B---3--:R-:W-:Y:S02]  /*d5a0*/  PRMT R152, RZ, 0x7610, R152 ;  /* 0x00007610ff987816 */ /* 0x008fe40000000098 */
[----:B------:R-:W-:-:S04]  /*d5b0*/  PRMT R151, RZ, 0x7610, R151 ;  /* 0x00007610ff977816 */ /* 0x000fc80000000097 */
[----:B------:R1:W3:Y:S02]  /*d5c0*/  @P0 LDG.E.U8 R152, desc[UR18][R28.64] ;  /* 0x000000121c980981 */ /* 0x0002e4000c1e1100 */
[----:B-1----:R-:W-:Y:S02]  /*d5d0*/  @P0 IMAD.MOV.U32 R28, RZ, RZ, R16 ;  /* 0x000000ffff1c0224 */ /* 0x002fe400078e0010 */
[----:B------:R-:W-:Y:S01]  /*d5e0*/  @P0 IMAD.MOV.U32 R29, RZ, RZ, R19 ;  /* 0x000000ffff1d0224 */ /* 0x000fe200078e0013 */
[----:B------:R-:W-:-:S04]  /*d5f0*/  PRMT R149, RZ, 0x7610, R149 ;  /* 0x00007610ff957816 */ /* 0x000fc80000000095 */
[----:B------:R1:W3:Y:S02]  /*d600*/  @P0 LDG.E.U8 R151, desc[UR18][R28.64] ;  /* 0x000000121c970981 */ /* 0x0002e4000c1e1100 */
[----:B-1----:R-:W-:Y:S02]  /*d610*/  @P0 IMAD.MOV.U32 R28, RZ, RZ, R14 ;  /* 0x000000ffff1c0224 */ /* 0x002fe400078e000e */
[----:B------:R-:W-:-:S05]  /*d620*/  @P0 IMAD.MOV.U32 R29, RZ, RZ, R17 ;  /* 0x000000ffff1d0224 */ /* 0x000fca00078e0011 */
[----:B------:R1:W3:Y:S01]  /*d630*/  @P0 LDG.E.U8 R149, desc[UR18][R28.64] ;  /* 0x000000121c950981 */ /* 0x0002e2000c1e1100 */
[----:B------:R-:W-:Y:S01]  /*d640*/  SEL R104, R5, R104, !P3 ;  /* 0x0000006805687207 */ /* 0x000fe20005800000 */
[----:B------:R-:W-:Y:S01]  /*d650*/  IMAD R105, R105, UR11, RZ ;  /* 0x0000000b69697c24 */ /* 0x000fe2000f8e02ff */
[----:B------:R-:W-:Y:S01]  /*d660*/  SEL R42, R5, R42, !P3 ;  /* 0x0000002a052a7207 */ /* 0x000fe20005800000 */
[----:B------:R-:W-:Y:S02]  /*d670*/  @!P6 IMAD.MOV R41, RZ, RZ, -R41 ;  /* 0x000000ffff29e224 */ /* 0x000fe400078e0a29 */
[----:B------:R-:W-:Y:S01]  /*d680*/  IMAD R104, R104, UR11, RZ ;  /* 0x0000000b68687c24 */ /* 0x000fe2000f8e02ff */
[CC--:B------:R-:W-:Y:S01]  /*d690*/  IADD3 R20, P6, PT, R105.reuse, R38.reuse, RZ ;  /* 0x0000002669147210 */ /* 0x0c0fe20007fde0ff */
[----:B------:R-:W-:Y:S02]  /*d6a0*/  IMAD R42, R42, UR5, RZ ;  /* 0x000000052a2a7c24 */ /* 0x000fe4000f8e02ff */
[----:B-1----:R-:W-:Y:S01]  /*d6b0*/  @P0 IMAD.MOV.U32 R29, RZ, RZ, R144 ;  /* 0x000000ffff1d0224 */ /* 0x002fe200078e0090 */
[-C--:B------:R-:W-:Y:S01]  /*d6c0*/  LEA.HI.X.SX32 R21, R105, R35.reuse, 0x1, P6 ;  /* 0x0000002369157211 */ /* 0x080fe200030f0eff */
[----:B--2---:R-:W-:Y:S01]  /*d6d0*/  STL [R1+0xaa8], R154 ;  /* 0x000aa89a01007387 */ /* 0x004fe20000100800 */
[CC--:B------:R-:W-:Y:S01]  /*d6e0*/  IADD3 R18, P6, PT, R104.reuse, R38.reuse, RZ ;  /* 0x0000002668127210 */ /* 0x0c0fe20007fde0ff */
[----:B------:R-:W-:Y:S01]  /*d6f0*/  @P0 IMAD.MOV.U32 R28, RZ, RZ, R15 ;  /* 0x000000ffff1c0224 */ /* 0x000fe200078e000f */
[----:B------:R-:W-:Y:S01]  /*d700*/  PRMT R148, RZ, 0x7610, R148 ;  /* 0x00007610ff947816 */ /* 0x000fe20000000094 */
[----:B------:R-:W2:Y:S01]  /*d710*/  LDL.LU R145, [R1+0xb34] ;  /* 0x000b340001917983 */ /* 0x000ea20000300800 */
[----:B------:R-:W-:Y:S01]  /*d720*/  LEA.HI.X.SX32 R19, R104, R35, 0x1, P6 ;  /* 0x0000002368137211 */ /* 0x000fe200030f0eff */
[----:B------:R-:W1:Y:S01]  /*d730*/  LDCU UR5, c[0x0][0x3b0] ;  /* 0x00007600ff0577ac */ /* 0x000e620008000800 */
[----:B------:R-:W-:-:S02]  /*d740*/  IADD3 R16, P6, PT, R42, R38, RZ ;  /* 0x000000262a107210 */ /* 0x000fc40007fde0ff */
[----:B------:R0:W2:Y:S04]  /*d750*/  @P0 LDG.E.U8 R148, desc[UR18][R28.64] ;  /* 0x000000121c940981 */ /* 0x0000a8000c1e1100 */
[----:B----4-:R-:W-:Y:S04]  /*d760*/  STL [R1+0xaac], R153 ;  /* 0x000aac9901007387 */ /* 0x010fe80000100800 */
[----:B---3--:R-:W-:Y:S04]  /*d770*/  STL [R1+0xab0], R152 ;  /* 0x000ab09801007387 */ /* 0x008fe80000100800 */
[----:B------:R-:W-:Y:S04]  /*d780*/  STL [R1+0x148], R20 ;  /* 0x0001481401007387 */ /* 0x000fe80000100800 */
[----:B------:R-:W-:Y:S04]  /*d790*/  STL [R1+0x144], R21 ;  /* 0x0001441501007387 */ /* 0x000fe80000100800 */
[----:B------:R-:W-:Y:S04]  /*d7a0*/  STL [R1+0xab4], R151 ;  /* 0x000ab49701007387 */ /* 0x000fe80000100800 */
[----:B------:R-:W-:Y:S04]  /*d7b0*/  STL [R1+0x188], R18 ;  /* 0x0001881201007387 */ /* 0x000fe80000100800 */
[----:B------:R-:W-:Y:S04]  /*d7c0*/  STL [R1+0x184], R19 ;  /* 0x0001841301007387 */ /* 0x000fe80000100800 */
[----:B------:R3:W-:Y:S04]  /*d7d0*/  STL [R1+0x1c8], R16 ;  /* 0x0001c81001007387 */ /* 0x0007e80000100800 */
[----:B------:R-:W-:Y:S04]  /*d7e0*/  STL [R1+0xab8], R149 ;  /* 0x000ab89501007387 */ /* 0x000fe80000100800 */
[----:B------:R-:W4:Y:S01]  /*d7f0*/  LDL.LU R144, [R1+0xb30] ;  /* 0x000b300001907983 */ /* 0x000f220000300800 */
[----:B------:R-:W-:Y:S01]  /*d800*/  PRMT R147, RZ, 0x7610, R147 ;  /* 0x00007610ff937816 */ /* 0x000fe20000000093 */
[----:B0-----:R-:W-:-:S02]  /*d810*/  @P0 IMAD.MOV.U32 R28, RZ, RZ, R142 ;  /* 0x000000ffff1c0224 */ /* 0x001fc400078e008e */
[----:B------:R-:W-:-:S05]  /*d820*/  @P0 IMAD.MOV.U32 R29, RZ, RZ, R143 ;  /* 0x000000ffff1d0224 */ /* 0x000fca00078e008f */
[----:B------:R0:W3:Y:S02]  /*d830*/  @P0 LDG.E.U8 R147, desc[UR18][R28.64] ;  /* 0x000000121c930981 */ /* 0x0000e4000c1e1100 */
[----:B0-----:R-:W-:Y:S02]  /*d840*/  @P0 IMAD.MOV.U32 R28, RZ, RZ, R141 ;  /* 0x000000ffff1c0224 */ /* 0x001fe400078e008d */
[----:B------:R-:W-:Y:S01]  /*d850*/  @P0 IMAD.MOV.U32 R29, RZ, RZ, R10 ;  /* 0x000000ffff1d0224 */ /* 0x000fe200078e000a */
[----:B--2---:R-:W-:-:S06]  /*d860*/  PRMT R145, RZ, 0x7610, R145 ;  /* 0x00007610ff917816 */ /* 0x004fcc0000000091 */
[----:B------:R0:W2:Y:S02]  /*d870*/  @P0 LDG.E.U8 R145, desc[UR18][R28.64] ;  /* 0x000000121c910981 */ /* 0x0000a4000c1e1100 */
[----:B0-----:R-:W-:Y:S02]  /*d880*/  @P0 IMAD.MOV.U32 R28, RZ, RZ, R137 ;  /* 0x000000ffff1c0224 */ /* 0x001fe400078e0089 */
[----:B------:R-:W-:Y:S01]  /*d890*/  @P0 IMAD.MOV.U32 R29, RZ, RZ, R140 ;  /* 0x000000ffff1d0224 */ /* 0x000fe200078e008c */
[----:B----4-:R-:W-:-:S06]  /*d8a0*/  PRMT R144, RZ, 0x7610, R144 ;  /* 0x00007610ff907816 */ /* 0x010fcc0000000090 */
[----:B------:R0:W4:Y:S01]  /*d8b0*/  @P0 LDG.E.U8 R144, desc[UR18][R28.64] ;  /* 0x000000121c900981 */ /* 0x000122000c1e1100 */
[----:B------:R-:W-:Y:S02]  /*d8c0*/  SEL R41, R5, R41, !P3 ;  /* 0x0000002905297207 */ /* 0x000fe40005800000 */
[----:B------:R-:W-:-:S03]  /*d8d0*/  LEA.HI.X.SX32 R17, R42, R35, 0x1, P6 ;  /* 0x000000232a117211 */ /* 0x000fc600030f0eff */
[----:B------:R-:W-:Y:S01]  /*d8e0*/  IMAD R41, R41, UR12, RZ ;  /* 0x0000000c29297c24 */ /* 0x000fe2000f8e02ff */
[----:B------:R-:W-:Y:S01]  /*d8f0*/  ISETP.GE.U32.AND P2, PT, R117, 0x7fffff19, PT ;  /* 0x7fffff197500780c */ /* 0x000fe20003f46070 */
[----:B------:R1:W-:Y:S01]  /*d900*/  STL [R1+0x1c4], R17 ;  /* 0x0001c41101007387 */ /* 0x0003e20000100800 */
[----:B------:R-:W-:Y:S01]  /*d910*/  PRMT R116, RZ, 0x7610, R116 ;  /* 0x00007610ff747816 */ /* 0x000fe20000000074 */
[----:B0-----:R-:W-:Y:S01]  /*d920*/  @P0 IMAD.MOV.U32 R29, RZ, RZ, R136 ;  /* 0x000000ffff1d0224 */ /* 0x001fe200078e0088 */
[C---:B------:R-:W-:Y:S01]  /*d930*/  IADD3 R14, P6, PT, R41.reuse, R38, RZ ;  /* 0x00000026290e7210 */ /* 0x040fe20007fde0ff */
[----:B------:R-:W-:Y:S01]  /*d940*/  STL [R1+0xabc], R148 ;  /* 0x000abc9401007387 */ /* 0x000fe20000100800 */
[----:B------:R-:W-:Y:S01]  /*d950*/  @P0 IMAD.MOV.U32 R28, RZ, RZ, R134 ;  /* 0x000000ffff1c0224 */ /* 0x000fe200078e0086 */
[----:B------:R-:W-:Y:S01]  /*d960*/  PRMT R115, RZ, 0x7610, R115 ;  /* 0x00007610ff737816 */ /* 0x000fe20000000073 */
[----:B------:R-:W0:Y:S01]  /*d970*/  LDCU UR12, c[0x0][0x3b0] ;  /* 0x00007600ff0c77ac */ /* 0x000e220008000800 */
[----:B------:R0:W-:Y:S04]  /*d980*/  STL [R1+0x208], R14 ;  /* 0x0002080e01007387 */ /* 0x0001e80000100800 */
[----:B------:R-:W4:Y:S04]  /*d990*/  LDL.LU R143, [R1+0xb2c] ;  /* 0x000b2c00018f7983 */ /* 0x000f280000300800 */
[----:B------:R-:W4:Y:S01]  /*d9a0*/  LDL.LU R142, [R1+0xb28] ;  /* 0x000b2800018e7983 */ /* 0x000f220000300800 */
[----:B------:R-:W-:-:S05]  /*d9b0*/  LEA.HI.X.SX32 R15, R41, R35, 0x1, P6 ;  /* 0x00000023290f7211 */ /* 0x000fca00030f0eff */
[----:B------:R0:W-:Y:S04]  /*d9c0*/  STL [R1+0x204], R15 ;  /* 0x0002040f01007387 */ /* 0x0001e80000100800 */
[----:B---3--:R-:W-:Y:S04]  /*d9d0*/  STL [R1+0xac0], R147 ;  /* 0x000ac09301007387 */ /* 0x008fe80000100800 */
[----:B------:R-:W3:Y:S04]  /*d9e0*/  LDL.LU R10, [R1+0xb24] ;  /* 0x000b2400010a7983 */ /* 0x000ee80000300800 */
[----:B------:R-:W3:Y:S04]  /*d9f0*/  LDL.LU R141, [R1+0xb20] ;  /* 0x000b2000018d7983 */ /* 0x000ee80000300800 */
[----:B--2---:R-:W-:Y:S04]  /*da00*/  STL [R1+0xac4], R145 ;  /* 0x000ac49101007387 */ /* 0x004fe80000100800 */
[----:B------:R-:W2:Y:S04]  /*da10*/  LDL.LU R140, [R1+0xb1c] ;  /* 0x000b1c00018c7983 */ /* 0x000ea80000300800 */
[----:B------:R-:W2:Y:S04]  /*da20*/  LDL.LU R137, [R1+0xb18] ;  /* 0x000b180001897983 */ /* 0x000ea80000300800 */
[----:B----4-:R-:W-:Y:S04]  /*da30*/  STL [R1+0xac8], R144 ;  /* 0x000ac89001007387 */ /* 0x010fe80000100800 */
[----:B------:R-:W4:Y:S04]  /*da40*/  LDL.LU R136, [R1+0xb14] ;  /* 0x000b140001887983 */ /* 0x000f280000300800 */
[----:B------:R-:W4:Y:S01]  /*da50*/  LDL.LU R134, [R1+0xb10] ;  /* 0x000b100001867983 */ /* 0x000f220000300800 */
[----:B------:R-:W-:-:S06]  /*da60*/  PRMT R143, RZ, 0x7610, R143 ;  /* 0x00007610ff8f7816 */ /* 0x000fcc000000008f */
[----:B------:R0:W4:Y:S01]  /*da70*/  @P0 LDG.E.U8 R143, desc[UR18][R28.64] ;  /* 0x000000121c8f0981 */ /* 0x000122000c1e1100 */
[----:B------:R-:W-:Y:S01]  /*da80*/  PRMT R142, RZ, 0x7610, R142 ;  /* 0x00007610ff8e7816 */ /* 0x000fe2000000008e */
[----:B0-----:R-:W-:Y:S02]  /*da90*/  @P0 IMAD.MOV.U32 R28, RZ, RZ, R131 ;  /* 0x000000ffff1c0224 */ /* 0x001fe400078e0083 */
[----:B------:R-:W-:-:S05]  /*daa0*/  @P0 IMAD.MOV.U32 R29, RZ, RZ, R133 ;  /* 0x000000ffff1d0224 */ /* 0x000fca00078e0085 */
[----:B------:R0:W4:Y:S01]  /*dab0*/  @P0 LDG.E.U8 R142, desc[UR18][R28.64] ;  /* 0x000000121c8e0981 */ /* 0x000122000c1e1100 */
[----:B---3--:R-:W-:Y:S01]  /*dac0*/  PRMT R141, RZ, 0x7610, R141 ;  /* 0x00007610ff8d7816 */ /* 0x008fe2000000008d */
[----:B0-----:R-:W-:Y:S02]  /*dad0*/  @P0 IMAD.MOV.U32 R28, RZ, RZ, R128 ;  /* 0x000000ffff1c0224 */ /* 0x001fe400078e0080 */
[----:B------:R-:W-:-:S05]  /*dae0*/  @P0 IMAD.MOV.U32 R29, RZ, RZ, R129 ;  /* 0x000000ffff1d0224 */ /* 0x000fca00078e0081 */
[----:B------:R0:W3:Y:S02]  /*daf0*/  @P0 LDG.E.U8 R141, desc[UR18][R28.64] ;  /* 0x000000121c8d0981 */ /* 0x0000e4000c1e1100 */
[----:B0-----:R-:W-:Y:S02]  /*db00*/  @P0 IMAD.MOV.U32 R28, RZ, RZ, R124 ;  /* 0x000000ffff1c0224 */ /* 0x001fe400078e007c */
[----:B------:R-:W-:Y:S01]  /*db10*/  @P0 IMAD.MOV.U32 R29, RZ, RZ, R127 ;  /* 0x000000ffff1d0224 */ /* 0x000fe200078e007f */
[----:B--2---:R-:W-:Y:S02]  /*db20*/  PRMT R140, RZ, 0x7610, R140 ;  /* 0x00007610ff8c7816 */ /* 0x004fe4000000008c */
[----:B------:R-:W-:-:S04]  /*db30*/  PRMT R137, RZ, 0x7610, R137 ;  /* 0x00007610ff897816 */ /* 0x000fc80000000089 */
[----:B------:R0:W2:Y:S02]  /*db40*/  @P0 LDG.E.U8 R140, desc[UR18][R28.64] ;  /* 0x000000121c8c0981 */ /* 0x0000a4000c1e1100 */
[----:B0-----:R-:W-:Y:S02]  /*db50*/  @P0 IMAD.MOV.U32 R28, RZ, RZ, R121 ;  /* 0x000000ffff1c0224 */ /* 0x001fe400078e0079 */
[----:B------:R-:W-:-:S05]  /*db60*/  @P0 IMAD.MOV.U32 R29, RZ, RZ, R122 ;  /* 0x000000ffff1d0224 */ /* 0x000fca00078e007a */
[----:B------:R0:W2:Y:S02]  /*db70*/  @P0 LDG.E.U8 R137, desc[UR18][R28.64] ;  /* 0x000000121c890981 */ /* 0x0000a4000c1e1100 */
[----:B0-----:R-:W-:Y:S02]  /*db80*/  @P0 IMAD.MOV.U32 R28, RZ, RZ, R84 ;  /* 0x000000ffff1c0224 */ /* 0x001fe400078e0054 */
[----:B------:R-:W-:Y:S01]  /*db90*/  @P0 IMAD.MOV.U32 R29, RZ, RZ, R49 ;  /* 0x000000ffff1d0224 */ /* 0x000fe200078e0031 */
[----:B----4-:R-:W-:-:S06]  /*dba0*/  PRMT R136, RZ, 0x7610, R136 ;  /* 0x00007610ff887816 */ /* 0x010fcc0000000088 */
[----:B------:R-:W4:Y:S04]  /*dbb0*/  @P0 LDG.E.U8 R136, desc[UR18][R28.64] ;  /* 0x000000121c880981 */ /* 0x000f28000c1e1100 */
[----:B------:R-:W-:Y:S04]  /*dbc0*/  STL [R1+0xacc], R143 ;  /* 0x000acc8f01007387 */ /* 0x000fe80000100800 */
[----:B------:R-:W4:Y:S04]  /*dbd0*/  LDL.LU R133, [R1+0xb0c] ;  /* 0x000b0c0001857983 */ /* 0x000f280000300800 */
[----:B------:R-:W4:Y:S01]  /*dbe0*/  LDL.LU R131, [R1+0xb08] ;  /* 0x000b080001837983 */ /* 0x000f220000300800 */
[----:B------:R-:W-:-:S03]  /*dbf0*/  ISETP.GT.U32.AND P6, PT, R39, R34, PT ;  /* 0x000000222700720c */ /* 0x000fc60003fc4070 */
[----:B------:R-:W-:Y:S04]  /*dc00*/  STL [R1+0xad0], R142 ;  /* 0x000ad08e01007387 */ /* 0x000fe80000100800 */
[----:B------:R-:W4:Y:S04]  /*dc10*/  LDL.LU R129, [R1+0xb04] ;  /* 0x000b040001817983 */ /* 0x000f280000300800 */
[----:B------:R-:W4:Y:S02]  /*dc20*/  LDL.LU R128, [R1+0xb00] ;  /* 0x000b000001807983 */ /* 0x000f240000300800 */
[----:B------:R-:W-:-:S02]  /*dc30*/  @!P6 IMAD.IADD R34, R34, 0x1, -R39 ;  /* 0x000000012222e824 */ /* 0x000fc400078e0a27 */
[----:B---3--:R-:W-:Y:S04]  /*dc40*/  STL [R1+0xad4], R141 ;  /* 0x000ad48d01007387 */ /* 0x008fe80000100800 */
[----:B------:R-:W3:Y:S01]  /*dc50*/  LDL.LU R127, [R1+0xafc] ;  /* 0x000afc00017f7983 */ /* 0x000ee20000300800 */
[----:B------:R-:W-:-:S03]  /*dc60*/  ISETP.GT.U32.AND P6, PT, R39, R34, PT ;  /* 0x000000222700720c */ /* 0x000fc60003fc4070 */
[----:B------:R-:W3:Y:S10]  /*dc70*/  LDL.LU R124, [R1+0xaf8] ;  /* 0x000af800017c7983 */ /* 0x000ef40000300800 */
[----:B------:R-:W-:Y:S01]  /*dc80*/  @!P6 IMAD.IADD R34, R34, 0x1, -R39 ;  /* 0x000000012222e824 */ /* 0x000fe200078e0a27 */
[----:B------:R-:W-:Y:S01]  /*dc90*/  ISETP.GE.AND P6, PT, R120, RZ, PT ;  /* 0x000000ff7800720c */ /* 0x000fe20003fc6270 */
[----:B--2---:R-:W-:Y:S04]  /*dca0*/  STL [R1+0xad8], R140 ;  /* 0x000ad88c01007387 */ /* 0x004fe80000100800 */
[----:B------:R-:W2:Y:S04]  /*dcb0*/  LDL.LU R122, [R1+0xaf4] ;  /* 0x000af400017a7983 */ /* 0x000ea80000300800 */
[----:B------:R-:W2:Y:S04]  /*dcc0*/  LDL.LU R121, [R1+0xaf0] ;  /* 0x000af00001797983 */ /* 0x000ea80000300800 */
[----:B------:R-:W-:Y:S04]  /*dcd0*/  STL [R1+0xadc], R137 ;  /* 0x000adc8901007387 */ /* 0x000fe80000100800 */
[----:B----4-:R-:W-:Y:S04]  /*dce0*/  STL [R1+0xae0], R136 ;  /* 0x000ae08801007387 */ /* 0x010fe80000100800 */
[----:B------:R-:W4:Y:S01]  /*dcf0*/  LDL.LU R120, [R1+0xaec] ;  /* 0x000aec0001787983 */ /* 0x000f220000300800 */
[----:B------:R-:W-:Y:S01]  /*dd00*/  PRMT R134, RZ, 0x7610, R134 ;  /* 0x00007610ff867816 */ /* 0x000fe20000000086 */
[----:B------:R-:W-:-:S02]  /*dd10*/  @P0 IMAD.MOV.U32 R28, RZ, RZ, R55 ;  /* 0x000000ffff1c0224 */ /* 0x000fc400078e0037 */
[----:B------:R-:W-:-:S05]  /*dd20*/  @P0 IMAD.MOV.U32 R29, RZ, RZ, R52 ;  /* 0x000000ffff1d0224 */ /* 0x000fca00078e0034 */
[----:B------:R0:W4:Y:S01]  /*dd30*/  @P0 LDG.E.U8 R134, desc[UR18][R28.64] ;  /* 0x000000121c860981 */ /* 0x000122000c1e1100 */
[----:B------:R-:W-:Y:S01]  /*dd40*/  PRMT R133, RZ, 0x7610, R133 ;  /* 0x00007610ff857816 */ /* 0x000fe20000000085 */
[----:B0-----:R-:W-:Y:S02]  /*dd50*/  @P0 IMAD.MOV.U32 R28, RZ, RZ, R59 ;  /* 0x000000ffff1c0224 */ /* 0x001fe400078e003b */
[----:B------:R-:W-:Y:S01]  /*dd60*/  @P0 IMAD.MOV.U32 R29, RZ, RZ, R80 ;  /* 0x000000ffff1d0224 */ /* 0x000fe200078e0050 */
[----:B------:R-:W-:-:S04]  /*dd70*/  PRMT R131, RZ, 0x7610, R131 ;  /* 0x00007610ff837816 */ /* 0x000fc80000000083 */
[----:B------:R0:W4:Y:S02]  /*dd80*/  @P0 LDG.E.U8 R133, desc[UR18][R28.64] ;  /* 0x000000121c850981 */ /* 0x000124000c1e1100 */
[----:B0-----:R-:W-:Y:S02]  /*dd90*/  @P0 IMAD.MOV.U32 R28, RZ, RZ, R58 ;  /* 0x000000ffff1c0224 */ /* 0x001fe400078e003a */
[----:B------:R-:W-:Y:S01]  /*dda0*/  @P0 IMAD.MOV.U32 R29, RZ, RZ, R63 ;  /* 0x000000ffff1d0224 */ /* 0x000fe200078e003f */
[----:B------:R-:W-:-:S04]  /*ddb0*/  PRMT R129, RZ, 0x7610, R129 ;  /* 0x00007610ff817816 */ /* 0x000fc80000000081 */
        /* <DEDUP_REMOVED lines=8> */
[----:B------:R0:W3:Y:S01]  /*de40*/  @P0 LDG.E.U8 R128, desc[UR18][R28.64] ;  /* 0x000000121c800981 */ /* 0x0000e2000c1e1100 */
[----:B------:R-:W-:Y:S01]  /*de50*/  PRMT R124, RZ, 0x7610, R124 ;  /* 0x00007610ff7c7816 */ /* 0x000fe2000000007c */
[----:B0-----:R-:W-:Y:S02]  /*de60*/  @P0 IMAD.MOV.U32 R28, RZ, RZ, R66 ;  /* 0x000000ffff1c0224 */ /* 0x001fe400078e0042 */
[----:B------:R-:W-:-:S05]  /*de70*/  @P0 IMAD.MOV.U32 R29, RZ, RZ, R79 ;  /* 0x000000ffff1d0224 */ /* 0x000fca00078e004f */
[----:B------:R0:W3:Y:S02]  /*de80*/  @P0 LDG.E.U8 R127, desc[UR18][R28.64] ;  /* 0x000000121c7f0981 */ /* 0x0000e4000c1e1100 */
[----:B0-----:R-:W-:Y:S02]  /*de90*/  @P0 IMAD.MOV.U32 R28, RZ, RZ, R70 ;  /* 0x000000ffff1c0224 */ /* 0x001fe400078e0046 */
[----:B------:R-:W-:-:S05]  /*dea0*/  @P0 IMAD.MOV.U32 R29, RZ, RZ, R83 ;  /* 0x000000ffff1d0224 */ /* 0x000fca00078e0053 */
[----:B------:R0:W3:Y:S02]  /*deb0*/  @P0 LDG.E.U8 R124, desc[UR18][R28.64] ;  /* 0x000000121c7c0981 */ /* 0x0000e4000c1e1100 */
[----:B0-----:R-:W-:Y:S02]  /*dec0*/  @P0 IMAD.MOV.U32 R28, RZ, RZ, R74 ;  /* 0x000000ffff1c0224 */ /* 0x001fe400078e004a */
[----:B------:R-:W-:Y:S01]  /*ded0*/  @P0 IMAD.MOV.U32 R29, RZ, RZ, R57 ;  /* 0x000000ffff1d0224 */ /* 0x000fe200078e0039 */
[----:B------:R-:W-:Y:S02]  /*dee0*/  PRMT R117, RZ, 0x7610, R117 ;  /* 0x00007610ff757816 */ /* 0x000fe40000000075 */
[----:B------:R-:W-:Y:S02]  /*def0*/  PRMT R114, RZ, 0x7610, R114 ;  /* 0x00007610ff727816 */ /* 0x000fe40000000072 */
[----:B------:R-:W-:Y:S02]  /*df00*/  PRMT R113, RZ, 0x7610, R113 ;  /* 0x00007610ff717816 */ /* 0x000fe40000000071 */
[----:B------:R-:W-:-:S02]  /*df10*/  PRMT R109, RZ, 0x7610, R109 ;  /* 0x00007610ff6d7816 */ /* 0x000fc4000000006d */
[----:B------:R-:W-:Y:S02]  /*df20*/  PRMT R108, RZ, 0x7610, R108 ;  /* 0x00007610ff6c7816 */ /* 0x000fe4000000006c */
[----:B------:R-:W-:Y:S02]  /*df30*/  PRMT R107, RZ, 0x7610, R107 ;  /* 0x00007610ff6b7816 */ /* 0x000fe4000000006b */
[----:B------:R-:W-:Y:S02]  /*df40*/  PRMT R106, RZ, 0x7610, R106 ;  /* 0x00007610ff6a7816 */ /* 0x000fe4000000006a */
[----:B------:R-:W-:Y:S02]  /*df50*/  PRMT R103, RZ, 0x7610, R103 ;  /* 0x00007610ff677816 */ /* 0x000fe40000000067 */
[----:B------:R-:W-:Y:S02]  /*df60*/  PRMT R102, RZ, 0x7610, R102 ;  /* 0x00007610ff667816 */ /* 0x000fe40000000066 */
[----:B--2---:R-:W-:-:S02]  /*df70*/  PRMT R122, RZ, 0x7610, R122 ;  /* 0x00007610ff7a7816 */ /* 0x004fc4000000007a */
        /* <DEDUP_REMOVED lines=8> */
[----:B------:R0:W4:Y:S02]  /*e000*/  @P0 LDG.E.U8 R120, desc[UR18][R28.64] ;  /* 0x000000121c780981 */ /* 0x000124000c1e1100 */
[----:B0-----:R-:W-:Y:S02]  /*e010*/  @P0 IMAD.MOV.U32 R28, RZ, RZ, R86 ;  /* 0x000000ffff1c0224 */ /* 0x001fe400078e0056 */
[----:B------:R-:W-:-:S05]  /*e020*/  @P0 IMAD.MOV.U32 R29, RZ, RZ, R53 ;  /* 0x000000ffff1d0224 */ /* 0x000fca00078e0035 */
[----:B------:R0:W2:Y:S02]  /*e030*/  @P0 LDG.E.U8 R117, desc[UR18][R28.64] ;  /* 0x000000121c750981 */ /* 0x0000a4000c1e1100 */
        /* <DEDUP_REMOVED lines=26> */
[----:B------:R0:W2:Y:S01]  /*e1e0*/  @P0 LDG.E.U8 R103, desc[UR18][R28.64] ;  /* 0x000000121c670981 */ /* 0x0000a2000c1e1100 */
[----:B------:R-:W-:Y:S01]  /*e1f0*/  PRMT R101, RZ, 0x7610, R101 ;  /* 0x00007610ff657816 */ /* 0x000fe20000000065 */
        /* <DEDUP_REMOVED lines=30> */
[----:B------:R0:W2:Y:S02]  /*e3e0*/  @P0 LDG.E.U8 R97, desc[UR18][R28.64] ;  /* 0x000000121c610981 */ /* 0x0000a4000c1e1100 */
[----:B0-----:R-:W-:Y:S02]  /*e3f0*/  @P0 IMAD.MOV.U32 R28, RZ, RZ, R14 ;  /* 0x000000ffff1c0224 */ /* 0x001fe400078e000e */
[----:B------:R-:W-:-:S05]  /*e400*/  @P0 IMAD.MOV.U32 R29, RZ, RZ, R15 ;  /* 0x000000ffff1d0224 */ /* 0x000fca00078e000f */
[----:B------:R0:W2:Y:S01]  /*e410*/  @P0 LDG.E.U8 R96, desc[UR18][R28.64] ;  /* 0x000000121c600981 */ /* 0x0000a2000c1e1100 */
[----:B------:R-:W-:Y:S01]  /*e420*/  @!P6 IMAD.MOV R34, RZ, RZ, -R34 ;  /* 0x000000ffff22e224 */ /* 0x000fe200078e0a22 */
        /* <DEDUP_REMOVED lines=8> */
[----:B------:R-:W-:Y:S02]  /*e4b0*/  ISETP.GT.U32.AND P6, PT, R39, R32, PT ;  /* 0x000000202700720c */ /* 0x000fe40003fc4070 */
[----:B------:R-:W-:-:S11]  /*e4c0*/  SEL R34, R5, R34, !P3 ;  /* 0x0000002205227207 */ /* 0x000fd60005800000 */
[----:B------:R-:W-:Y:S01]  /*e4d0*/  @!P6 IMAD.IADD R32, R32, 0x1, -R39 ;  /* 0x000000012020e824 */ /* 0x000fe200078e0a27 */
[----:B------:R-:W-:Y:S01]  /*e4e0*/  ISETP.GE.AND P6, PT, R22, RZ, PT ;  /* 0x000000ff1600720c */ /* 0x000fe20003fc6270 */
[----:B-1----:R-:W-:Y:S01]  /*e4f0*/  IMAD R34, R34, UR5, RZ ;  /* 0x0000000522227c24 */ /* 0x002fe2000f8e02ff */
[----:B------:R-:W-:-:S05]  /*e500*/  SEL R33, R5, R33, !P3 ;  /* 0x0000002105217207 */ /* 0x000fca0005800000 */
[----:B------:R-:W-:-:S06]  /*e510*/  IMAD R33, R33, UR12, RZ ;  /* 0x0000000c21217c24 */ /* 0x000fcc000f8e02ff */
[----:B------:R-:W-:Y:S01]  /*e520*/  @!P6 IMAD.MOV R32, RZ, RZ, -R32 ;  /* 0x000000ffff20e224 */ /* 0x000fe200078e0a20 */
[-C--:B------:R-:W-:Y:S01]  /*e530*/  IADD3 R16, P6, PT, R34, R38.reuse, RZ ;  /* 0x0000002622107210 */ /* 0x080fe20007fde0ff */
[----:B------:R-:W-:Y:S01]  /*e540*/  IMAD R30, R36, 0x57, RZ ;  /* 0x00000057241e7824 */ /* 0x000fe200078e02ff */
[----:B------:R-:W-:Y:S01]  /*e550*/  STL [R1+0xae4], R134 ;  /* 0x000ae48601007387 */ /* 0x000fe20000100800 */
[----:B------:R-:W-:Y:S02]  /*e560*/  PRMT R95, RZ, 0x7610, R95 ;  /* 0x00007610ff5f7816 */ /* 0x000fe4000000005f */
[----:B------:R-:W-:Y:S01]  /*e570*/  PRMT R94, RZ, 0x7610, R94 ;  /* 0x00007610ff5e7816 */ /* 0x000fe2000000005e */
[----:B------:R-:W3:Y:S01]  /*e580*/  LDL.LU R13, [R1+0xae8] ;  /* 0x000ae800010d7983 */ /* 0x000ee20000300800 */
[-C--:B------:R-:W-:Y:S02]  /*e590*/  LEA.HI.X.SX32 R17, R34, R35.reuse, 0x1, P6 ;  /* 0x0000002322117211 */ /* 0x080fe400030f0eff */
[----:B------:R-:W-:Y:S01]  /*e5a0*/  PRMT R92, RZ, 0x7610, R92 ;  /* 0x00007610ff5c7816 */ /* 0x000fe2000000005c */
[----:B------:R-:W-:Y:S01]  /*e5b0*/  IMAD R31, R36, 0x67, RZ ;  /* 0x00000067241f7824 */ /* 0x000fe200078e02ff */
[C---:B------:R-:W-:Y:S01]  /*e5c0*/  IADD3 R14, P6, PT, R33.reuse, R38, RZ ;  /* 0x00000026210e7210 */ /* 0x040fe20007fde0ff */
[----:B0-----:R-:W-:Y:S01]  /*e5d0*/  @P0 IMAD.MOV.U32 R28, RZ, RZ, R16 ;  /* 0x000000ffff1c0224 */ /* 0x001fe200078e0010 */
[----:B------:R-:W-:Y:S01]  /*e5e0*/  PRMT R93, RZ, 0x7610, R93 ;  /* 0x00007610ff5d7816 */ /* 0x000fe2000000005d */
[----:B------:R-:W-:Y:S01]  /*e5f0*/  @P0 IMAD.MOV.U32 R29, RZ, RZ, R17 ;  /* 0x000000ffff1d0224 */ /* 0x000fe200078e0011 */
[----:B------:R-:W-:-:S02]  /*e600*/  LEA.HI.X.SX32 R15, R33, R35, 0x1, P6 ;  /* 0x00000023210f7211 */ /* 0x000fc400030f0eff */
[----:B------:R-:W-:Y:S02]  /*e610*/  PRMT R91, RZ, 0x7610, R91 ;  /* 0x00007610ff5b7816 */ /* 0x000fe4000000005b */
[----:B------:R-:W-:Y:S01]  /*e620*/  PRMT R90, RZ, 0x7610, R90 ;  /* 0x00007610ff5a7816 */ /* 0x000fe2000000005a */
[----:B------:R0:W3:Y:S01]  /*e630*/  @P0 LDG.E.U8 R95, desc[UR18][R28.64] ;  /* 0x000000121c5f0981 */ /* 0x0000e2000c1e1100 */
[----:B------:R-:W-:Y:S02]  /*e640*/  SEL R32, R5, R32, !P3 ;  /* 0x0000002005207207 */ /* 0x000fe40005800000 */
[----:B------:R-:W-:Y:S02]  /*e650*/  PRMT R89, RZ, 0x7610, R89 ;  /* 0x00007610ff597816 */ /* 0x000fe40000000059 */
[----:B------:R-:W-:Y:S01]  /*e660*/  PRMT R88, RZ, 0x7610, R88 ;  /* 0x00007610ff587816 */ /* 0x000fe20000000058 */
[----:B------:R-:W-:Y:S01]  /*e670*/  IMAD R32, R32, UR13, RZ ;  /* 0x0000000d20207c24 */ /* 0x000fe2000f8e02ff */
[----:B------:R-:W1:Y:S01]  /*e680*/  S2R R149, SR_TID.X ;  /* 0x0000000000957919 */ /* 0x000e620000002100 */
[----:B------:R-:W-:-:S02]  /*e690*/  VIADD R37, R0, 0x6 ;  /* 0x0000000600257836 */ /* 0x000fc40000000000 */
[C---:B------:R-:W-:Y:S02]  /*e6a0*/  VIADD R165, R0.reuse, 0x7 ;  /* 0x0000000700a57836 */ /* 0x040fe40000000000 */
[C---:B------:R-:W-:Y:S02]  /*e6b0*/  VIADD R123, R0.reuse, 0xe ;  /* 0x0000000e007b7836 */ /* 0x040fe40000000000 */
[C---:B------:R-:W-:Y:S02]  /*e6c0*/  VIADD R119, R0.reuse, 0xf ;  /* 0x0000000f00777836 */ /* 0x040fe40000000000 */
[C---:B------:R-:W-:Y:S02]  /*e6d0*/  VIADD R26, R0.reuse, 0x15 ;  /* 0x00000015001a7836 */ /* 0x040fe40000000000 */
[C---:B------:R-:W-:Y:S02]  /*e6e0*/  VIADD R27, R0.reuse, 0x16 ;  /* 0x00000016001b7836 */ /* 0x040fe40000000000 */
[----:B------:R-:W-:Y:S01]  /*e6f0*/  VIADD R164, R0, 0x17 ;  /* 0x0000001700a47836 */ /* 0x000fe20000000000 */
[----:B------:R-:W-:-:S04]  /*e700*/  @!UP1 UIADD3 UR4, UPT, UPT, -UR4, 0x100000, URZ ;  /* 0x0010000004049890 */ /* 0x000fc8000fffe1ff */
[----:B------:R-:W-:Y:S02]  /*e710*/  @!UP1 USHF.L.U32 UR5, UR4, 0xb, URZ ;  /* 0x0000000b04059899 */ /* 0x000fe400080006ff */
[----:B------:R-:W-:Y:S01]  /*e720*/  @!UP1 USHF.L.U32 UR4, UR4, 0x1, URZ ;  /* 0x0000000104049899 */ /* 0x000fe200080006ff */
[----:B0-----:R-:W-:Y:S01]  /*e730*/  @P0 IMAD.MOV.U32 R28, RZ, RZ, R14 ;  /* 0x000000ffff1c0224 */ /* 0x001fe200078e000e */
[----:B------:R-:W-:Y:S01]  /*e740*/  PRMT R87, RZ, 0x7610, R87 ;  /* 0x00007610ff577816 */ /* 0x000fe20000000057 */
[----:B------:R-:W-:Y:S01]  /*e750*/  @P0 IMAD.MOV.U32 R29, RZ, RZ, R15 ;  /* 0x000000ffff1d0224 */ /* 0x000fe200078e000f */
[----:B------:R-:W0:Y:S04]  /*e760*/  LDCU UR12, c[0x0][0x3b0] ;  /* 0x00007600ff0c77ac */ /* 0x000e280008000800 */
[----:B------:R0:W3:Y:S04]  /*e770*/  @P0 LDG.E.U8 R94, desc[UR18][R28.64] ;  /* 0x000000121c5e0981 */ /* 0x0000e8000c1e1100 */
[----:B--2---:R-:W-:Y:S01]  /*e780*/  STL [R1+0xa90], R96 ;  /* 0x000a906001007387 */ /* 0x004fe20000100800 */
[----:B------:R-:W-:Y:S01]  /*e790*/  VIADD R163, R0, 0x1d ;  /* 0x0000001d00a37836 */ /* 0x000fe20000000000 */
[----:B------:R-:W2:Y:S02]  /*e7a0*/  LDCU UR13, c[0x0][0x3b0] ;  /* 0x00007600ff0d77ac */ /* 0x000ea40008000800 */
[----:B------:R0:W-:Y:S04]  /*e7b0*/  STL [R1+0x268], R16 ;  /* 0x0002681001007387 */ /* 0x0001e80000100800 */
[----:B------:R1:W-:Y:S01]  /*e7c0*/  STL [R1+0x264], R17 ;  /* 0x0002641101007387 */ /* 0x0003e20000100800 */
[----:B0-----:R-:W-:-:S04]  /*e7d0*/  IADD3 R16, P6, PT, R30, R2, RZ ;  /* 0x000000021e107210 */ /* 0x001fc80007fde0ff */
[----:B-1----:R-:W-:Y:S01]  /*e7e0*/  LEA.HI.X.SX32 R17, R30, R3, 0x1, P6 ;  /* 0x000000031e117211 */ /* 0x002fe200030f0eff */
[----:B------:R0:W-:Y:S01]  /*e7f0*/  STL [R1+0x2a8], R14 ;  /* 0x0002a80e01007387 */ /* 0x0001e20000100800 */
[----:B------:R-:W-:Y:S02]  /*e800*/  @!P4 IMAD.MOV.U32 R28, RZ, RZ, R16 ;  /* 0x000000ffff1cc224 */ /* 0x000fe400078e0010 */
[----:B------:R-:W-:Y:S02]  /*e810*/  IMAD R30, R36, 0x5f, RZ ;  /* 0x0000005f241e7824 */ /* 0x000fe400078e02ff */
[----:B------:R-:W-:Y:S01]  /*e820*/  @!P4 IMAD.MOV.U32 R29, RZ, RZ, R17 ;  /* 0x000000ffff1dc224 */ /* 0x000fe200078e0011 */
[----:B------:R1:W-:Y:S01]  /*e830*/  STL [R1+0x2a4], R15 ;  /* 0x0002a40f01007387 */ /* 0x0003e20000100800 */
[----:B0-----:R-:W-:-:S03]  /*e840*/  IADD3 R14, P6, PT, R32, R38, RZ ;  /* 0x00000026200e7210 */ /* 0x001fc60007fde0ff */
[----:B------:R0:W-:Y:S04]  /*e850*/  STL [R1+0xf8], R16 ;  /* 0x0000f81001007387 */ /* 0x0001e80000100800 */
[----:B------:R2:W3:Y:S01]  /*e860*/  @!P4 LDG.E.U8 R92, desc[UR18][R28.64] ;  /* 0x000000121c5cc981 */ /* 0x0004e2000c1e1100 */
[----:B-1----:R-:W-:Y:S02]  /*e870*/  LEA.HI.X.SX32 R15, R32, R35, 0x1, P6 ;  /* 0x00000023200f7211 */ /* 0x002fe400030f0eff */
[C---:B0-----:R-:W-:Y:S01]  /*e880*/  IADD3 R16, P4, PT, R30.reuse, R2, RZ ;  /* 0x000000021e107210 */ /* 0x041fe20007f9e0ff */
[----:B------:R0:W-:Y:S01]  /*e890*/  STL [R1+0xf4], R17 ;  /* 0x0000f41101007387 */ /* 0x0001e20000100800 */
[----:B--2---:R-:W-:Y:S02]  /*e8a0*/  @P0 IMAD.MOV.U32 R28, RZ, RZ, R14 ;  /* 0x000000ffff1c0224 */ /* 0x004fe400078e000e */
[----:B------:R-:W-:Y:S01]  /*e8b0*/  @P0 IMAD.MOV.U32 R29, RZ, RZ, R15 ;  /* 0x000000ffff1d0224 */ /* 0x000fe200078e000f */
[----:B------:R1:W-:Y:S01]  /*e8c0*/  STL [R1+0x2e8], R14 ;  /* 0x0002e80e01007387 */ /* 0x0003e20000100800 */
[----:B0-----:R-:W-:-:S03]  /*e8d0*/  LEA.HI.X.SX32 R17, R30, R3, 0x1, P4 ;  /* 0x000000031e117211 */ /* 0x001fc600020f0eff */
[----:B------:R0:W2:Y:S01]  /*e8e0*/  @P0 LDG.E.U8 R93, desc[UR18][R28.64] ;  /* 0x000000121c5d0981 */ /* 0x0000a2000c1e1100 */
[----:B-1----:R-:W-:-:S03]  /*e8f0*/  IADD3 R14, P6, PT, R31, R2, RZ ;  /* 0x000000021f0e7210 */ /* 0x002fc60007fde0ff */
[----:B------:R1:W-:Y:S01]  /*e900*/  STL [R1+0x2e4], R15 ;  /* 0x0002e40f01007387 */ /* 0x0003e20000100800 */
[----:B0-----:R-:W-:Y:S02]  /*e910*/  @!P5 IMAD.MOV.U32 R28, RZ, RZ, R16 ;  /* 0x000000ffff1cd224 */ /* 0x001fe400078e0010 */
[----:B------:R-:W-:Y:S01]  /*e920*/  @!P5 IMAD.MOV.U32 R29, RZ, RZ, R17 ;  /* 0x000000ffff1dd224 */ /* 0x000fe200078e0011 */
[----:B-1----:R-:W-:-:S04]  /*e930*/  LEA.HI.X.SX32 R15, R31, R3, 0x1, P6 ;  /* 0x000000031f0f7211 */ /* 0x002fc800030f0eff */
[----:B------:R0:W2:Y:S02]  /*e940*/  @!P5 LDG.E.U8 R91, desc[UR18][R28.64] ;  /* 0x000000121c5bd981 */ /* 0x0000a4000c1e1100 */
[----:B0-----:R-:W-:Y:S02]  /*e950*/  @!P2 IMAD.MOV.U32 R28, RZ, RZ, R14 ;  /* 0x000000ffff1ca224 */ /* 0x001fe400078e000e */
[----:B------:R-:W-:-:S05]  /*e960*/  @!P2 IMAD.MOV.U32 R29, RZ, RZ, R15 ;  /* 0x000000ffff1da224 */ /* 0x000fca00078e000f */
[----:B------:R0:W2:Y:S02]  /*e970*/  @!P2 LDG.E.U8 R90, desc[UR18][R28.64] ;  /* 0x000000121c5aa981 */ /* 0x0000a4000c1e1100 */
[----:B0-----:R-:W-:Y:S02]  /*e980*/  VIADD R28, R12, 0xffffff90 ;  /* 0xffffff900c1c7836 */ /* 0x001fe40000000000 */
[----:B------:R-:W-:Y:S03]  /*e990*/  STL [R1+0x100], R16 ;  /* 0x0001001001007387 */ /* 0x000fe60000100800 */
[----:B------:R-:W-:Y:S01]  /*e9a0*/  ISETP.GE.U32.AND P2, PT, R28, 0x7fffff11, PT ;  /* 0x7fffff111c00780c */ /* 0x000fe20003f46070 */
[----:B------:R-:W-:Y:S01]  /*e9b0*/  IMAD R28, R36, 0x6f, RZ ;  /* 0x0000006f241c7824 */ /* 0x000fe200078e02ff */
[----:B------:R0:W-:Y:S04]  /*e9c0*/  STL [R1+0x108], R14 ;  /* 0x0001080e01007387 */ /* 0x0001e80000100800 */
[----:B------:R-:W-:Y:S01]  /*e9d0*/  STL [R1+0xfc], R17 ;  /* 0x0000fc1101007387 */ /* 0x000fe20000100800 */
[----:B0-----:R-:W-:-:S03]  /*e9e0*/  IADD3 R14, P4, PT, R28, R2, RZ ;  /* 0x000000021c0e7210 */ /* 0x001fc60007f9e0ff */
[----:B------:R0:W-:Y:S02]  /*e9f0*/  STL [R1+0x104], R15 ;  /* 0x0001040f01007387 */ /* 0x0001e40000100800 */
[----:B0-----:R-:W-:Y:S01]  /*ea00*/  LEA.HI.X.SX32 R15, R28, R3, 0x1, P4 ;  /* 0x000000031c0f7211 */ /* 0x001fe200020f0eff */
[----:B------:R-:W-:-:S04]  /*ea10*/  @!P2 IMAD.MOV.U32 R28, RZ, RZ, R14 ;  /* 0x000000ffff1ca224 */ /* 0x000fc800078e000e */
[----:B------:R-:W-:-:S05]  /*ea20*/  @!P2 IMAD.MOV.U32 R29, RZ, RZ, R15 ;  /* 0x000000ffff1da224 */ /* 0x000fca00078e000f */
[----:B------:R0:W2:Y:S02]  /*ea30*/  @!P2 LDG.E.U8 R89, desc[UR18][R28.64] ;  /* 0x000000121c59a981 */ /* 0x0000a4000c1e1100 */
[----:B0-----:R-:W-:-:S05]  /*ea40*/  VIADD R28, R12, 0xffffff88 ;  /* 0xffffff880c1c7836 */ /* 0x001fca0000000000 */
[----:B------:R-:W-:Y:S01]  /*ea50*/  ISETP.GE.U32.AND P2, PT, R28, 0x7fffff09, PT ;  /* 0x7fffff091c00780c */ /* 0x000fe20003f46070 */
[----:B------:R-:W-:Y:S01]  /*ea60*/  IMAD R28, R36, 0x77, RZ ;  /* 0x00000077241c7824 */ /* 0x000fe200078e02ff */
[----:B------:R0:W-:Y:S04]  /*ea70*/  STL [R1+0x110], R14 ;  /* 0x0001100e01007387 */ /* 0x0001e80000100800 */
[----:B------:R1:W-:Y:S01]  /*ea80*/  STL [R1+0x10c], R15 ;  /* 0x00010c0f01007387 */ /* 0x0003e20000100800 */
[----:B0-----:R-:W-:-:S04]  /*ea90*/  IADD3 R14, P4, PT, R28, R2, RZ ;  /* 0x000000021c0e7210 */ /* 0x001fc80007f9e0ff */
[----:B-1----:R-:W-:Y:S02]  /*eaa0*/  LEA.HI.X.SX32 R15, R28, R3, 0x1, P4 ;  /* 0x000000031c0f7211 */ /* 0x002fe400020f0eff */
[----:B------:R-:W-:-:S03]  /*eab0*/  @!P2 IMAD.MOV.U32 R28, RZ, RZ, R14 ;  /* 0x000000ffff1ca224 */ /* 0x000fc600078e000e */
[----:B------:R-:W-:-:S05]  /*eac0*/  @!P2 IMAD.MOV.U32 R29, RZ, RZ, R15 ;  /* 0x000000ffff1da224 */ /* 0x000fca00078e000f */
[----:B------:R0:W2:Y:S02]  /*ead0*/  @!P2 LDG.E.U8 R88, desc[UR18][R28.64] ;  /* 0x000000121c58a981 */ /* 0x0000a4000c1e1100 */
[----:B0-----:R-:W-:-:S05]  /*eae0*/  VIADD R28, R12, 0xffffff80 ;  /* 0xffffff800c1c7836 */ /* 0x001fca0000000000 */
[----:B------:R-:W-:Y:S01]  /*eaf0*/  ISETP.GE.U32.AND P2, PT, R28, 0x7fffff01, PT ;  /* 0x7fffff011c00780c */ /* 0x000fe20003f46070 */
[----:B------:R-:W-:Y:S01]  /*eb00*/  IMAD R28, R36, 0x7f, RZ ;  /* 0x0000007f241c7824 */ /* 0x000fe200078e02ff */
[----:B------:R0:W-:Y:S04]  /*eb10*/  STL [R1+0x118], R14 ;  /* 0x0001180e01007387 */ /* 0x0001e80000100800 */
[C---:B------:R-:W-:Y:S01]  /*eb20*/  IADD3 R12, P4, PT, R28.reuse, R2, RZ ;  /* 0x000000021c0c7210 */ /* 0x040fe20007f9e0ff */
[----:B------:R-:W-:Y:S03]  /*eb30*/  STL [R1+0x114], R15 ;  /* 0x0001140f01007387 */ /* 0x000fe60000100800 */
[----:B0-----:R-:W-:Y:S01]  /*eb40*/  LEA.HI.X.SX32 R14, R28, R3, 0x1, P4 ;  /* 0x000000031c0e7211 */ /* 0x001fe200020f0eff */
[----:B------:R0:W-:Y:S02]  /*eb50*/  STL [R1+0x120], R12 ;  /* 0x0001200c01007387 */ /* 0x0001e40000100800 */
[----:B------:R-:W-:-:S02]  /*eb60*/  @!P2 IMAD.MOV.U32 R28, RZ, RZ, R12 ;  /* 0x000000ffff1ca224 */ /* 0x000fc400078e000c */
[----:B------:R1:W-:Y:S04]  /*eb70*/  STL [R1+0x11c], R14 ;  /* 0x00011c0e01007387 */ /* 0x0003e80000100800 */
[----:B0-----:R-:W2:Y:S04]  /*eb80*/  LDL.LU R12, [R1+0x2f0] ;  /* 0x0002f000010c7983 */ /* 0x001ea80000300800 */
[----:B------:R-:W3:Y:S04]  /*eb90*/  LDL.LU R16, [R1+0x2f4] ;  /* 0x0002f40001107983 */ /* 0x000ee80000300800 */
[----:B------:R-:W3:Y:S01]  /*eba0*/  LDL.LU R138, [R1+0x2fc] ;  /* 0x0002fc00018a7983 */ /* 0x000ee20000300800 */
[----:B------:R-:W-:-:S03]  /*ebb0*/  @!P2 IMAD.MOV.U32 R29, RZ, RZ, R14 ;  /* 0x000000ffff1da224 */ /* 0x000fc600078e000e */
[----:B-1----:R-:W3:Y:S01]  /*ebc0*/  LDL.LU R14, [R1+0x328] ;  /* 0x00032800010e7983 */ /* 0x002ee20000300800 */
[----:B------:R-:W-:-:S03]  /*ebd0*/  VIADD R96, R0, 0x5 ;  /* 0x0000000500607836 */ /* 0x000fc60000000000 */
[----:B------:R-:W3:Y:S04]  /*ebe0*/  LDL.LU R135, [R1+0x330] ;  /* 0x0003300001877983 */ /* 0x000ee80000300800 */
[----:B------:R-:W4:Y:S04]  /*ebf0*/  LDL.LU R15, [R1+0x364] ;  /* 0x00036400010f7983 */ /* 0x000f280000300800 */
[----:B------:R-:W-:Y:S01]  /*ec00*/  STL [R1+0x81c], R96 ;  /* 0x00081c6001007387 */ /* 0x000fe20000100800 */
[----:B------:R-:W-:-:S03]  /*ec10*/  VIADD R118, R0, 0x1e ;  /* 0x0000001e00767836 */ /* 0x000fc60000000000 */
        /* <DEDUP_REMOVED lines=15> */
[----:B------:R-:W-:-:S03]  /*ed10*/  VOTEU.ALL UP1, P1 ;  /* 0x0000000000ff7886 */ /* 0x000fc60000820000 */
[----:B------:R-:W-:Y:S01]  /*ed20*/  STL [R1+0x8b0], R118 ;  /* 0x0008b07601007387 */ /* 0x000fe20000100800 */
[C---:B------:R-:W-:Y:S01]  /*ed30*/  VIADD R22, R0.reuse, 0x35 ;  /* 0x0000003500167836 */ /* 0x040fe20000000000 */
[----:B------:R-:W-:Y:S01]  /*ed40*/  LOP3.LUT R149, R149, 0x7f, RZ, 0xc0, !PT ;  /* 0x0000007f95957812 */ /* 0x000fe200078ec0ff */
[----:B------:R0:W1:Y:S01]  /*ed50*/  @!UP1 SYNCS.EXCH.64 URZ, [UR9+0x10008], UR4 ;  /* 0x0100080409ff95b2 */ /* 0x0000620008000100 */
[----:B------:R-:W-:Y:S04]  /*ed60*/  STL [R1+0x894], R112 ;  /* 0x0008947001007387 */ /* 0x000fe80000100800 */
[----:B------:R-:W-:Y:S04]  /*ed70*/  STL [R1+0x8ac], R24 ;  /* 0x0008ac1801007387 */ /* 0x000fe80000100800 */
[----:B------:R-:W-:Y:S01]  /*ed80*/  STL [R1+0x890], R25 ;  /* 0x0008901901007387 */ /* 0x000fe20000100800 */
[----:B------:R-:W-:-:S02]  /*ed90*/  VIADD R23, R0, 0x36 ;  /* 0x0000003600177836 */ /* 0x000fc40000000000 */
[C---:B------:R-:W-:Y:S01]  /*eda0*/  VIADD R156, R0.reuse, 0x37 ;  /* 0x00000037009c7836 */ /* 0x040fe20000000000 */
[----:B------:R-:W-:Y:S01]  /*edb0*/  STL [R1+0x884], R158 ;  /* 0x0008849e01007387 */ /* 0x000fe20000100800 */
[C---:B------:R-:W-:Y:S02]  /*edc0*/  VIADD R150, R0.reuse, 0x3c ;  /* 0x0000003c00967836 */ /* 0x040fe40000000000 */
[C---:B------:R-:W-:Y:S01]  /*edd0*/  VIADD R20, R0.reuse, 0x3d ;  /* 0x0000003d00147836 */ /* 0x040fe20000000000 */
[----:B------:R-:W-:Y:S01]  /*ede0*/  STL [R1+0x8bc], R157 ;  /* 0x0008bc9d01007387 */ /* 0x000fe20000100800 */
[C---:B------:R-:W-:Y:S02]  /*edf0*/  VIADD R21, R0.reuse, 0x3e ;  /* 0x0000003e00157836 */ /* 0x040fe40000000000 */
[C---:B------:R-:W-:Y:S01]  /*ee00*/  VIADD R18, R0.reuse, 0x3f ;  /* 0x0000003f00127836 */ /* 0x040fe20000000000 */
[----:B------:R-:W-:Y:S01]  /*ee10*/  STL [R1+0x8a0], R111 ;  /* 0x0008a06f01007387 */ /* 0x000fe20000100800 */
[----:B------:R-:W-:Y:S01]  /*ee20*/  IABS R43, R96 ;  /* 0x00000060002b7213 */ /* 0x000fe20000000000 */
[----:B------:R-:W-:-:S02]  /*ee30*/  VIADD R19, R0, 0x44 ;  /* 0x0000004400137836 */ /* 0x000fc40000000000 */
[----:B------:R0:W4:Y:S01]  /*ee40*/  @!P2 LDG.E.U8 R87, desc[UR18][R28.64] ;  /* 0x000000121c57a981 */ /* 0x000122000c1e1100 */
[----:B------:R-:W-:Y:S01]  /*ee50*/  IABS R42, R37 ;  /* 0x00000025002a7213 */ /* 0x000fe20000000000 */
[C---:B------:R-:W-:Y:S01]  /*ee60*/  VIADD R146, R0.reuse, 0x45 ;  /* 0x0000004500927836 */ /* 0x040fe20000000000 */
[----:B------:R-:W-:Y:S01]  /*ee70*/  IABS R41, R165 ;  /* 0x000000a500297213 */ /* 0x000fe20000000000 */
[----:B------:R-:W-:Y:S01]  /*ee80*/  STL [R1+0x89c], R110 ;  /* 0x00089c6e01007387 */ /* 0x000fe20000100800 */
[----:B------:R-:W-:Y:S01]  /*ee90*/  IABS R44, R123 ;  /* 0x0000007b002c7213 */ /* 0x000fe20000000000 */
[----:B------:R-:W-:Y:S01]  /*eea0*/  VIADD R139, R0, 0x46 ;  /* 0x00000046008b7836 */ /* 0x000fe20000000000 */
[----:B------:R-:W-:Y:S01]  /*eeb0*/  IABS R45, R119 ;  /* 0x00000077002d7213 */ /* 0x000fe20000000000 */
[----:B------:R-:W-:Y:S01]  /*eec0*/  STL [R1+0x880], R22 ;  /* 0x0008801601007387 */ /* 0x000fe20000100800 */
[----:B------:R-:W-:Y:S01]  /*eed0*/  IABS R46, R26 ;  /* 0x0000001a002e7213 */ /* 0x000fe20000000000 */
[----:B0-----:R-:W0:Y:S01]  /*eee0*/  LDCU UR4, c[0x0][0x3b0] ;  /* 0x00007600ff0477ac */ /* 0x001e220008000800 */
[----:B------:R-:W-:-:S02]  /*eef0*/  IABS R47, R27 ;  /* 0x0000001b002f7213 */ /* 0x000fc40000000000 */
[----:B------:R-:W-:Y:S01]  /*ef00*/  IABS R48, R164 ;  /* 0x000000a400307213 */ /* 0x000fe20000000000 */
[----:B------:R-:W0:Y:S01]  /*ef10*/  LDCU UR5, c[0x0][0x3b0] ;  /* 0x00007600ff0577ac */ /* 0x000e220008000800 */
[----:B--2---:R2:W-:Y:S04]  /*ef20*/  STS.U8 [R149+UR9], R12 ;  /* 0x0000000c95007988 */ /* 0x0045e80008000009 */
[----:B--2---:R-:W2:Y:S04]  /*ef30*/  LDL.LU R12, [R1+0x338] ;  /* 0x00033800010c7983 */ /* 0x004ea80000300800 */
[----:B------:R-:W-:Y:S04]  /*ef40*/  STL [R1+0x87c], R23 ;  /* 0x00087c1701007387 */ /* 0x000fe80000100800 */
[----:B---3--:R3:W-:Y:S04]  /*ef50*/  STS.U8 [R149+UR9+0x400], R16 ;  /* 0x0004001095007988 */ /* 0x0087e80008000009 */
[----:B------:R0:W-:Y:S04]  /*ef60*/  STS.U8 [R149+UR9+0x800], R138 ;  /* 0x0008008a95007988 */ /* 0x0001e80008000009 */
[----:B---3--:R-:W3:Y:S04]  /*ef70*/  LDL.LU R16, [R1+0x334] ;  /* 0x0003340001107983 */ /* 0x008ee80000300800 */
[----:B0-----:R-:W3:Y:S04]  /*ef80*/  LDL.LU R138, [R1+0x3a8] ;  /* 0x0003a800018a7983 */ /* 0x001ee80000300800 */
[----:B------:R-:W-:Y:S04]  /*ef90*/  STL [R1+0x878], R156 ;  /* 0x0008789c01007387 */ /* 0x000fe80000100800 */
[----:B------:R0:W-:Y:S04]  /*efa0*/  STS.U8 [R149+UR9+0xc00], R14 ;  /* 0x000c000e95007988 */ /* 0x0001e80008000009 */
[----:B------:R1:W-:Y:S04]  /*efb0*/  STS.U8 [R149+UR9+0x1000], R135 ;  /* 0x0010008795007988 */ /* 0x0003e80008000009 */
[----:B0-----:R-:W3:Y:S04]  /*efc0*/  LDL.LU R14, [R1+0x340] ;  /* 0x00034000010e7983 */ /* 0x001ee80000300800 */
[----:B-1----:R-:W3:Y:S04]  /*efd0*/  LDL.LU R135, [R1+0x374] ;  /* 0x0003740001877983 */ /* 0x002ee80000300800 */
[----:B------:R-:W-:Y:S04]  /*efe0*/  STL [R1+0x874], R150 ;  /* 0x0008749601007387 */ /* 0x000fe80000100800 */
[----:B----4-:R0:W-:Y:S04]  /*eff0*/  STS.U8 [R149+UR9+0x1400], R15 ;  /* 0x0014000f95007988 */ /* 0x0101e80008000009 */
[----:B0-----:R-:W4:Y:S04]  /*f000*/  LDL.LU R15, [R1+0x36c] ;  /* 0x00036c00010f7983 */ /* 0x001f280000300800 */
[----:B--2---:R0:W-:Y:S04]  /*f010*/  STS.U8 [R149+UR9+0x1800], R12 ;  /* 0x0018000c95007988 */ /* 0x0041e80008000009 */
[----:B0-----:R-:W2:Y:S04]  /*f020*/  LDL.LU R12, [R1+0x3f4] ;  /* 0x0003f400010c7983 */ /* 0x001ea80000300800 */
[----:B------:R-:W-:Y:S04]  /*f030*/  STL [R1+0x870], R20 ;  /* 0x0008701401007387 */ /* 0x000fe80000100800 */
[----:B---3--:R0:W-:Y:S04]  /*f040*/  STS.U8 [R149+UR9+0x1c00], R16 ;  /* 0x001c001095007988 */ /* 0x0081e80008000009 */
[----:B------:R-:W3:Y:S04]  /*f050*/  LDL.LU R17, [R1+0x380] ;  /* 0x0003800001117983 */ /* 0x000ee80000300800 */
[----:B------:R1:W-:Y:S04]  /*f060*/  STS.U8 [R149+UR9+0x2000], R138 ;  /* 0x0020008a95007988 */ /* 0x0003e80008000009 */
[----:B0-----:R-:W3:Y:S04]  /*f070*/  LDL.LU R16, [R1+0x3b8] ;  /* 0x0003b80001107983 */ /* 0x001ee80000300800 */
[----:B-1----:R-:W3:Y:S04]  /*f080*/  LDL.LU R138, [R1+0x368] ;  /* 0x00036800018a7983 */ /* 0x002ee80000300800 */
[----:B------:R-:W-:Y:S04]  /*f090*/  STL [R1+0x864], R21 ;  /* 0x0008641501007387 */ /* 0x000fe80000100800 */
[----:B------:R0:W-:Y:S04]  /*f0a0*/  STS.U8 [R149+UR9+0x2400], R14 ;  /* 0x0024000e95007988 */ /* 0x0001e80008000009 */
[----:B------:R1:W-:Y:S04]  /*f0b0*/  STS.U8 [R149+UR9+0x2800], R135 ;  /* 0x0028008795007988 */ /* 0x0003e80008000009 */
[----:B0-----:R-:W3:Y:S04]  /*f0c0*/  LDL.LU R14, [R1+0x428] ;  /* 0x00042800010e7983 */ /* 0x001ee80000300800 */
[----:B-1----:R-:W3:Y:S04]  /*f0d0*/  LDL.LU R135, [R1+0x3f0] ;  /* 0x0003f00001877983 */ /* 0x002ee80000300800 */
[----:B------:R-:W-:Y:S04]  /*f0e0*/  STL [R1+0x860], R18 ;  /* 0x0008601201007387 */ /* 0x000fe80000100800 */
[----:B----4-:R0:W-:Y:S04]  /*f0f0*/  STS.U8 [R149+UR9+0x2c00], R15 ;  /* 0x002c000f95007988 */ /* 0x0101e80008000009 */
[----:B0-----:R-:W4:Y:S01]  /*f100*/  LDL.LU R15, [R1+0x3ec] ;  /* 0x0003ec00010f7983 */ /* 0x001f220000300800 */
[----:B------:R-:W-:-:S04]  /*f110*/  IMAD.HI.U32 R28, R40, R43, RZ ;  /* 0x0000002b281c7227 */ /* 0x000fc800078e00ff */
[----:B------:R-:W-:-:S04]  /*f120*/  IMAD.MOV R28, RZ, RZ, -R28 ;  /* 0x000000ffff1c7224 */ /* 0x000fc800078e0a1c */
[----:B------:R-:W-:Y:S02]  /*f130*/  IMAD R43, R39, R28, R43 ;  /* 0x0000001c272b7224 */ /* 0x000fe400078e022b */
        /* <DEDUP_REMOVED lines=18> */
[----:B------:R-:W-:Y:S01]  /*f260*/  IMAD.HI.U32 R28, R40, R48, RZ ;  /* 0x00000030281c7227 */ /* 0x000fe200078e00ff */
[----:B------:R-:W-:-:S03]  /*f270*/  IABS R49, R163 ;  /* 0x000000a300317213 */ /* 0x000fc60000000000 */
        /* <DEDUP_REMOVED lines=9> */
[----:B------:R-:W-:Y:S01]  /*f310*/  IMAD R50, R39, R28, R50 ;  /* 0x0000001c27327224 */ /* 0x000fe200078e0232 */
[----:B--2---:R0:W-:Y:S04]  /*f320*/  STS.U8 [R149+UR9+0x3000], R12 ;  /* 0x0030000c95007988 */ /* 0x0041e80008000009 */
[----:B0-----:R-:W2:Y:S01]  /*f330*/  LDL.LU R12, [R1+0x3f8] ;  /* 0x0003f800010c7983 */ /* 0x001ea20000300800 */
        /* <DEDUP_REMOVED lines=55> */
[C---:B------:R-:W-:Y:S02]  /*f6b0*/  IMAD R64, R39.reuse, R28, R64 ;  /* 0x0000001c27407224 */ /* 0x040fe400078e0240 */
[----:B------:R-:W-:Y:S01]  /*f6c0*/  IMAD.HI.U32 R28, R40, R66, RZ ;  /* 0x00000042281c7227 */ /* 0x000fe200078e00ff */
[----:B---3--:R0:W-:Y:S03]  /*f6d0*/  STS.U8 [R149+UR9+0x3400], R17 ;  /* 0x0034001195007988 */ /* 0x0081e60008000009 */
[----:B------:R-:W-:Y:S01]  /*f6e0*/  IMAD.MOV R28, RZ, RZ, -R28 ;  /* 0x000000ffff1c7224 */ /* 0x000fe200078e0a1c */
[----:B------:R-:W-:Y:S04]  /*f6f0*/  STL [R1+0x85c], R19 ;  /* 0x00085c1301007387 */ /* 0x000fe80000100800 */
[----:B------:R-:W-:Y:S01]  /*f700*/  STS.U8 [R149+UR9+0x3800], R16 ;  /* 0x0038001095007988 */ /* 0x000fe20008000009 */
[----:B------:R-:W-:-:S03]  /*f710*/  IMAD R66, R39, R28, R66 ;  /* 0x0000001c27427224 */ /* 0x000fc600078e0242 */
[----:B0-----:R-:W3:Y:S01]  /*f720*/  LDL.LU R17, [R1+0x478] ;  /* 0x0004780001117983 */ /* 0x001ee20000300800 */
[----:B------:R-:W-:-:S03]  /*f730*/  LOP3.LUT R28, R149, 0x10, RZ, 0x3c, !PT ;  /* 0x00000010951c7812 */ /* 0x000fc600078e3cff */
[----:B------:R0:W-:Y:S04]  /*f740*/  STS.U8 [R149+UR9+0x3c00], R138 ;  /* 0x003c008a95007988 */ /* 0x0001e80008000009 */
        /* <DEDUP_REMOVED lines=10> */
[----:B0-----:R-:W2:Y:S01]  /*f7f0*/  LDL.LU R12, [R1+0x4a4] ;  /* 0x0004a400010c7983 */ /* 0x001ea20000300800 */
[----:B------:R-:W-:-:S05]  /*f800*/  VIADD R16, R0, 0x47 ;  /* 0x0000004700107836 */ /* 0x000fca0000000000 */
[----:B------:R-:W-:Y:S04]  /*f810*/  STL [R1+0x850], R16 ;  /* 0x0008501001007387 */ /* 0x000fe80000100800 */
[----:B------:R-:W4:Y:S04]  /*f820*/  LDL.LU R72, [R1+0x480] ;  /* 0x0004800001487983 */ /* 0x000f280000300800 */
[----:B---3--:R0:W-:Y:S02]  /*f830*/  STS.U8 [R28+UR9+0x1480], R17 ;  /* 0x001480111c007988 */ /* 0x0081e40008000009 */
[----:B0-----:R-:W-:-:S02]  /*f840*/  VIADD R17, R0, 0x4c ;  /* 0x0000004c00117836 */ /* 0x001fc40000000000 */
[----:B------:R0:W-:Y:S04]  /*f850*/  STS.U8 [R28+UR9+0x1880], R138 ;  /* 0x0018808a1c007988 */ /* 0x0001e80008000009 */
[----:B0-----:R-:W3:Y:S04]  /*f860*/  LDL.LU R138, [R1+0x4b0] ;  /* 0x0004b000018a7983 */ /* 0x001ee80000300800 */
[----:B------:R-:W-:Y:S04]  /*f870*/  STL [R1+0x84c], R17 ;  /* 0x00084c1101007387 */ /* 0x000fe80000100800 */
[----:B------:R-:W3:Y:S04]  /*f880*/  LDL.LU R78, [R1+0x4ec] ;  /* 0x0004ec00014e7983 */ /* 0x000ee80000300800 */
[----:B------:R0:W-:Y:S04]  /*f890*/  STS.U8 [R28+UR9+0x2080], R135 ;  /* 0x002080871c007988 */ /* 0x0001e80008000009 */
[----:B0-----:R-:W3:Y:S04]  /*f8a0*/  LDL.LU R135, [R1+0x4e4] ;  /* 0x0004e40001877983 */ /* 0x001ee80000300800 */
[----:B------:R0:W-:Y:S02]  /*f8b0*/  STS.U8 [R28+UR9+0x1c80], R14 ;  /* 0x001c800e1c007988 */ /* 0x0001e40008000009 */
[----:B0-----:R-:W-:-:S05]  /*f8c0*/  VIADD R14, R0, 0x4d ;  /* 0x0000004d000e7836 */ /* 0x001fca0000000000 */
[----:B------:R-:W-:Y:S04]  /*f8d0*/  STL [R1+0x848], R14 ;  /* 0x0008480e01007387 */ /* 0x000fe80000100800 */
[----:B------:R-:W3:Y:S04]  /*f8e0*/  LDL.LU R82, [R1+0x4c0] ;  /* 0x0004c00001527983 */ /* 0x000ee80000300800 */
[----:B------:R-:W3:Y:S04]  /*f8f0*/  LDL.LU R86, [R1+0x4f0] ;  /* 0x0004f00001567983 */ /* 0x000ee80000300800 */
[----:B--2---:R0:W-:Y:S04]  /*f900*/  STS.U8 [R28+UR9+0x2880], R12 ;  /* 0x0028800c1c007988 */ /* 0x0041e80008000009 */
[----:B0-----:R-:W2:Y:S01]  /*f910*/  LDL.LU R12, [R1+0x4bc] ;  /* 0x0004bc00010c7983 */ /* 0x001ea20000300800 */
[----:B------:R-:W-:-:S05]  /*f920*/  IABS R65, R146 ;  /* 0x0000009200417213 */ /* 0x000fca0000000000 */
        /* <DEDUP_REMOVED lines=14> */
[----:B------:R-:W-:Y:S01]  /*fa10*/  IMAD.MOV R29, RZ, RZ, -R29 ;  /* 0x000000ffff1d7224 */ /* 0x000fe200078e0a1d */
[----:B----4-:R0:W-:Y:S03]  /*fa20*/  STS.U8 [R28+UR9+0x2480], R15 ;  /* 0x0024800f1c007988 */ /* 0x0101e60008000009 */
[----:B------:R-:W-:Y:S02]  /*fa30*/  IMAD R67, R39, R29, R67 ;  /* 0x0000001d27437224 */ /* 0x000fe400078e0243 */
[----:B------:R-:W-:-:S04]  /*fa40*/  IMAD.HI.U32 R29, R40, R70, RZ ;  /* 0x00000046281d7227 */ /* 0x000fc800078e00ff */
[----:B0-----:R-:W-:Y:S02]  /*fa50*/  VIADD R15, R0, 0x4e ;  /* 0x0000004e000f7836 */ /* 0x001fe40000000000 */
[----:B------:R-:W-:-:S03]  /*fa60*/  IMAD.MOV R29, RZ, RZ, -R29 ;  /* 0x000000ffff1d7224 */ /* 0x000fc600078e0a1d */
[----:B------:R-:W-:Y:S01]  /*fa70*/  IABS R71, R15 ;  /* 0x0000000f00477213 */ /* 0x000fe20000000000 */
[----:B------:R-:W-:Y:S01]  /*fa80*/  IMAD R70, R39, R29, R70 ;  /* 0x0000001d27467224 */ /* 0x000fe200078e0246 */
[----:B------:R-:W-:Y:S03]  /*fa90*/  STS.U8 [R28+UR9+0x2c80], R72 ;  /* 0x002c80481c007988 */ /* 0x000fe60008000009 */
[----:B------:R-:W-:-:S04]  /*faa0*/  IMAD.HI.U32 R29, R40, R71, RZ ;  /* 0x00000047281d7227 */ /* 0x000fc800078e00ff */
[----:B------:R-:W-:-:S04]  /*fab0*/  IMAD.MOV R29, RZ, RZ, -R29 ;  /* 0x000000ffff1d7224 */ /* 0x000fc800078e0a1d */
[----:B------:R-:W-:Y:S01]  /*fac0*/  IMAD R71, R39, R29, R71 ;  /* 0x0000001d27477224 */ /* 0x000fe200078e0247 */
[----:B------:R-:W-:Y:S04]  /*fad0*/  STL [R1+0x844], R15 ;  /* 0x0008440f01007387 */ /* 0x000fe80000100800 */
[----:B------:R-:W4:Y:S04]  /*fae0*/  LDL.LU R76, [R1+0x4ac] ;  /* 0x0004ac00014c7983 */ /* 0x000f280000300800 */
[----:B---3--:R0:W-:Y:S02]  /*faf0*/  STS.U8 [R28+UR9+0x3080], R138 ;  /* 0x0030808a1c007988 */ /* 0x0081e40008000009 */
[----:B0-----:R-:W-:-:S05]  /*fb00*/  VIADD R138, R0, 0x4f ;  /* 0x0000004f008a7836 */ /* 0x001fca0000000000 */
[----:B------:R-:W-:-:S05]  /*fb10*/  IABS R72, R138 ;  /* 0x0000008a00487213 */ /* 0x000fca0000000000 */
[----:B------:R-:W-:Y:S01]  /*fb20*/  IMAD.HI.U32 R29, R40, R72, RZ ;  /* 0x00000048281d7227 */ /* 0x000fe200078e00ff */
[----:B------:R0:W-:Y:S03]  /*fb30*/  STS.U8 [R28+UR9+0x3880], R135 ;  /* 0x003880871c007988 */ /* 0x0001e60008000009 */
[----:B------:R-:W-:Y:S02]  /*fb40*/  IMAD.MOV R29, RZ, RZ, -R29 ;  /* 0x000000ffff1d7224 */ /* 0x000fe400078e0a1d */
[----:B0-----:R-:W-:-:S05]  /*fb50*/  VIADD R135, R0, 0x54 ;  /* 0x0000005400877836 */ /* 0x001fca0000000000 */
[----:B------:R-:W-:Y:S01]  /*fb60*/  IABS R73, R135 ;  /* 0x0000008700497213 */ /* 0x000fe20000000000 */
[----:B------:R-:W-:-:S04]  /*fb70*/  IMAD R72, R39, R29, R72 ;  /* 0x0000001d27487224 */ /* 0x000fc800078e0248 */
[----:B------:R-:W-:-:S04]  /*fb80*/  IMAD.HI.U32 R29, R40, R73, RZ ;  /* 0x00000049281d7227 */ /* 0x000fc800078e00ff */
[----:B------:R-:W-:-:S04]  /*fb90*/  IMAD.MOV R29, RZ, RZ, -R29 ;  /* 0x000000ffff1d7224 */ /* 0x000fc800078e0a1d */
[----:B------:R-:W-:Y:S01]  /*fba0*/  IMAD R73, R39, R29, R73 ;  /* 0x0000001d27497224 */ /* 0x000fe200078e0249 */
[----:B------:R-:W-:Y:S01]  /*fbb0*/  LOP3.LUT R29, R149, 0x20, RZ, 0x3c, !PT ;  /* 0x00000020951d7812 */ /* 0x000fe200078e3cff */
[----:B------:R-:W-:Y:S04]  /*fbc0*/  STL [R1+0x840], R138 ;  /* 0x0008408a01007387 */ /* 0x000fe80000100800 */
[----:B------:R0:W-:Y:S04]  /*fbd0*/  STS.U8 [R28+UR9+0x3480], R78 ;  /* 0x0034804e1c007988 */ /* 0x0001e80008000009 */
[----:B------:R-:W3:Y:S04]  /*fbe0*/  LDL.LU R83, [R1+0x4e8] ;  /* 0x0004e80001537983 */ /* 0x000ee80000300800 */
[----:B------:R1:W-:Y:S04]  /*fbf0*/  STS.U8 [R28+UR9+0x3c80], R82 ;  /* 0x003c80521c007988 */ /* 0x0003e80008000009 */
[----:B------:R-:W-:Y:S04]  /*fc00*/  STS.U8 [R28+UR9+0x80], R86 ;  /* 0x000080561c007988 */ /* 0x000fe80008000009 */
[----:B------:R-:W-:Y:S04]  /*fc10*/  STL [R1+0x83c], R135 ;  /* 0x00083c8701007387 */ /* 0x000fe80000100800 */
[----:B0-----:R-:W4:Y:S04]  /*fc20*/  LDL.LU R78, [R1+0x470] ;  /* 0x00047000014e7983 */ /* 0x001f280000300800 */
[----:B-1----:R-:W4:Y:S04]  /*fc30*/  LDL.LU R82, [R1+0x4a8] ;  /* 0x0004a80001527983 */ /* 0x002f280000300800 */
[----:B--2---:R0:W-:Y:S02]  /*fc40*/  STS.U8 [R29+UR9+0x100], R12 ;  /* 0x0001000c1d007988 */ /* 0x0041e40008000009 */
[----:B0-----:R-:W-:-:S05]  /*fc50*/  VIADD R12, R0, 0x55 ;  /* 0x00000055000c7836 */ /* 0x001fca0000000000 */
[----:B------:R-:W-:Y:S04]  /*fc60*/  STL [R1+0x838], R12 ;  /* 0x0008380c01007387 */ /* 0x000fe80000100800 */
[----:B------:R-:W2:Y:S04]  /*fc70*/  LDL.LU R86, [R1+0x438] ;  /* 0x0004380001567983 */ /* 0x000ea80000300800 */
[----:B------:R0:W-:Y:S02]  /*fc80*/  STS.U8 [R29+UR9+0x900], R13 ;  /* 0x0009000d1d007988 */ /* 0x0001e40008000009 */
[----:B0-----:R-:W-:-:S05]  /*fc90*/  VIADD R13, R0, 0x56 ;  /* 0x00000056000d7836 */ /* 0x001fca0000000000 */
[----:B------:R-:W-:Y:S04]  /*fca0*/  STL [R1+0x834], R13 ;  /* 0x0008340d01007387 */ /* 0x000fe80000100800 */
[----:B------:R-:W2:Y:S04]  /*fcb0*/  LDL.LU R80, [R1+0x46c] ;  /* 0x00046c0001507983 */ /* 0x000ea80000300800 */
[----:B------:R0:W-:Y:S04]  /*fcc0*/  STS.U8 [R29+UR9+0x1100], R10 ;  /* 0x0011000a1d007988 */ /* 0x0001e80008000009 */
[----:B------:R1:W-:Y:S01]  /*fcd0*/  STS.U8 [R29+UR9+0x1900], R11 ;  /* 0x0019000b1d007988 */ /* 0x0003e20008000009 */
[----:B0-----:R-:W-:-:S02]  /*fce0*/  VIADD R10, R0, 0x57 ;  /* 0x00000057000a7836 */ /* 0x001fc40000000000 */
[----:B-1----:R-:W-:-:S03]  /*fcf0*/  VIADD R11, R0, 0x5c ;  /* 0x0000005c000b7836 */ /* 0x002fc60000000000 */
[----:B------:R-:W-:Y:S04]  /*fd00*/  STL [R1+0x830], R10 ;  /* 0x0008300a01007387 */ /* 0x000fe80000100800 */
[----:B------:R0:W-:Y:S02]  /*fd10*/  STS.U8 [R29+UR9+0x2100], R8 ;  /* 0x002100081d007988 */ /* 0x0001e40008000009 */
[----:B0-----:R-:W-:Y:S02]  /*fd20*/  VIADD R8, R0, 0x5d ;  /* 0x0000005d00087836 */ /* 0x001fe40000000000 */
[----:B---3--:R0:W-:Y:S04]  /*fd30*/  STS.U8 [R29+UR9+0xd00], R83 ;  /* 0x000d00531d007988 */ /* 0x0081e80008000009 */
[----:B0-----:R-:W3:Y:S04]  /*fd40*/  LDL.LU R83, [R1+0x424] ;  /* 0x0004240001537983 */ /* 0x001ee80000300800 */
[----:B------:R-:W-:Y:S04]  /*fd50*/  STL [R1+0x82c], R11 ;  /* 0x00082c0b01007387 */ /* 0x000fe80000100800 */
[----:B----4-:R0:W-:Y:S04]  /*fd60*/  STS.U8 [R29+UR9+0x1d00], R82 ;  /* 0x001d00521d007988 */ /* 0x0101e80008000009 */
[----:B0-----:R-:W4:Y:S04]  /*fd70*/  LDL.LU R82, [R1+0x42c] ;  /* 0x00042c0001527983 */ /* 0x001f280000300800 */
[----:B------:R-:W-:Y:S04]  /*fd80*/  STL [R1+0x828], R8 ;  /* 0x0008280801007387 */ /* 0x000fe80000100800 */
[----:B--2---:R0:W-:Y:S04]  /*fd90*/  STS.U8 [R29+UR9+0x2500], R86 ;  /* 0x002500561d007988 */ /* 0x0041e80008000009 */
[----:B0-----:R-:W2:Y:S01]  /*fda0*/  LDL.LU R86, [R1+0x3e8] ;  /* 0x0003e80001567983 */ /* 0x001ea20000300800 */
[----:B------:R-:W-:-:S05]  /*fdb0*/  IABS R74, R12 ;  /* 0x0000000c004a7213 */ /* 0x000fca0000000000 */
[----:B------:R-:W-:Y:S01]  /*fdc0*/  IMAD.HI.U32 R30, R40, R74, RZ ;  /* 0x0000004a281e7227 */ /* 0x000fe200078e00ff */
[----:B------:R0:W-:Y:S03]  /*fdd0*/  STS.U8 [R29+UR9+0x500], R76 ;  /* 0x0005004c1d007988 */ /* 0x0001e60008000009 */
[----:B------:R-:W-:Y:S01]  /*fde0*/  IMAD.MOV R30, RZ, RZ, -R30 ;  /* 0x000000ffff1e7224 */ /* 0x000fe200078e0a1e */
[----:B0-----:R-:W-:-:S03]  /*fdf0*/  IABS R76, R13 ;  /* 0x0000000d004c7213 */ /* 0x001fc60000000000 */
        /* <DEDUP_REMOVED lines=10> */
[----:B------:R0:W-:Y:S03]  /*fea0*/  STS.U8 [R29+UR9+0x1500], R78 ;  /* 0x0015004e1d007988 */ /* 0x0001e60008000009 */
[----:B------:R-:W-:Y:S01]  /*feb0*/  IMAD.MOV R30, RZ, RZ, -R30 ;  /* 0x000000ffff1e7224 */ /* 0x000fe200078e0a1e */
[----:B------:R1:W-:Y:S01]  /*fec0*/  STS.U8 [R29+UR9+0x2900], R9 ;  /* 0x002900091d007988 */ /* 0x0003e20008000009 */
[----:B0-----:R-:W-:Y:S02]  /*fed0*/  IABS R78, R8 ;  /* 0x00000008004e7213 */ /* 0x001fe40000000000 */
[----:B------:R-:W-:-:S02]  /*fee0*/  IMAD R79, R39, R30, R79 ;  /* 0x0000001e274f7224 */ /* 0x000fc400078e024f */
[----:B-1----:R-:W-:Y:S02]  /*fef0*/  VIADD R9, R0, 0x5e ;  /* 0x0000005e00097836 */ /* 0x002fe40000000000 */
[----:B------:R-:W-:-:S03]  /*ff00*/  IMAD.HI.U32 R30, R40, R78, RZ ;  /* 0x0000004e281e7227 */ /* 0x000fc600078e00ff */
[----:B------:R-:W-:Y:S01]  /*ff10*/  IABS R77, R9 ;  /* 0x00000009004d7213 */ /* 0x000fe20000000000 */
[----:B------:R-:W-:Y:S01]  /*ff20*/  IMAD.MOV R30, RZ, RZ, -R30 ;  /* 0x000000ffff1e7224 */ /* 0x000fe200078e0a1e */
[----:B------:R0:W-:Y:S03]  /*ff30*/  STS.U8 [R29+UR9+0x3100], R132 ;  /* 0x003100841d007988 */ /* 0x0001e60008000009 */
[----:B------:R-:W-:Y:S02]  /*ff40*/  IMAD R78, R39, R30, R78 ;  /* 0x0000001e274e7224 */ /* 0x000fe400078e024e */
[----:B------:R-:W-:Y:S01]  /*ff50*/  IMAD.HI.U32 R30, R40, R77, RZ ;  /* 0x0000004d281e7227 */ /* 0x000fe200078e00ff */
[----:B------:R1:W-:Y:S03]  /*ff60*/  STS.U8 [R29+UR9+0x2d00], R80 ;  /* 0x002d00501d007988 */ /* 0x0003e60008000009 */
[----:B0-----:R-:W-:-:S02]  /*ff70*/  VIADD R132, R0, 0x5f ;  /* 0x0000005f00847836 */ /* 0x001fc40000000000 */
[----:B------:R-:W-:-:S03]  /*ff80*/  IMAD.MOV R30, RZ, RZ, -R30 ;  /* 0x000000ffff1e7224 */ /* 0x000fc600078e0a1e */
[----:B-1----:R-:W-:Y:S01]  /*ff90*/  IABS R80, R132 ;  /* 0x0000008400507213 */ /* 0x002fe20000000000 */
[----:B------:R-:W-:-:S04]  /*ffa0*/  IMAD R77, R39, R30, R77 ;  /* 0x0000001e274d7224 */ /* 0x000fc800078e024d */
[----:B------:R-:W-:-:S04]  /*ffb0*/  IMAD.HI.U32 R30, R40, R80, RZ ;  /* 0x00000050281e7227 */ /* 0x000fc800078e00ff */
[----:B------:R-:W-:-:S04]  /*ffc0*/  IMAD.MOV R30, RZ, RZ, -R30 ;  /* 0x000000ffff1e7224 */ /* 0x000fc800078e0a1e */
[----:B------:R-:W-:Y:S01]  /*ffd0*/  IMAD R80, R39, R30, R80 ;  /* 0x0000001e27507224 */ /* 0x000fe200078e0250 */
[----:B------:R-:W-:Y:S01]  /*ffe0*/  LOP3.LUT R30, R149, 0x30, RZ, 0x3c, !PT ;  /* 0x00000030951e7812 */ /* 0x000fe200078e3cff */
[----:B------:R0:W-:Y:S04]  /*fff0*/  STS.U8 [R29+UR9+0x3d00], R130 ;  /* 0x003d00821d007988 */ /* 0x0001e80008000009 */
[----:B------:R-:W-:Y:S04]  /*10000*/  STL [R1+0x824], R9 ;  /* 0x0008240901007387 */ /* 0x000fe80000100800 */
[----:B------:R-:W2:Y:S01]  /*10010*/  LDL.LU R84, [R1+0x3c0] ;  /* 0x0003c00001547983 */ /* 0x000ea20000300800 */
[----:B0-----:R-:W-:-:S03]  /*10020*/  VIADD R130, R0, 0x64 ;  /* 0x0000006400827836 */ /* 0x001fc60000000000 */
[----:B------:R-:W-:Y:S04]  /*10030*/  STL [R1+0x820], R132 ;  /* 0x0008208401007387 */ /* 0x000fe80000100800 */
[----:B---3--:R0:W-:Y:S04]  /*10040*/  STS.U8 [R29+UR9+0x3500], R83 ;  /* 0x003500531d007988 */ /* 0x0081e80008000009 */
[----:B0-----:R-:W3:Y:S04]  /*10050*/  LDL.LU R83, [R1+0x3b4] ;  /* 0x0003b40001537983 */ /* 0x001ee80000300800 */
[----:B------:R-:W3:Y:S04]  /*10060*/  LDL.LU R85, [R1+0x3ac] ;  /* 0x0003ac0001557983 */ /* 0x000ee80000300800 */
[----:B----4-:R-:W-:Y:S04]  /*10070*/  STS.U8 [R29+UR9+0x3900], R82 ;  /* 0x003900521d007988 */ /* 0x010fe80008000009 */
[----:B------:R0:W-:Y:S04]  /*10080*/  STS.U8 [R30+UR9+0x580], R6 ;  /* 0x000580061e007988 */ /* 0x0001e80008000009 */
[----:B------:R1:W-:Y:S01]  /*10090*/  STS.U8 [R30+UR9+0xd80], R7 ;  /* 0x000d80071e007988 */ /* 0x0003e20008000009 */
[----:B0-----:R-:W-:-:S03]  /*100a0*/  VIADD R6, R0, 0x65 ;  /* 0x0000006500067836 */ /* 0x001fc60000000000 */
[----:B------:R-:W-:Y:S01]  /*100b0*/  STL [R1+0x818], R130 ;  /* 0x0008188201007387 */ /* 0x000fe20000100800 */
[----:B-1----:R-:W-:-:S03]  /*100c0*/  VIADD R7, R0, 0x66 ;  /* 0x0000006600077836 */ /* 0x002fc60000000000 */
[----:B--2---:R0:W-:Y:S04]  /*100d0*/  STS.U8 [R30+UR9+0x180], R86 ;  /* 0x000180561e007988 */ /* 0x0041e80008000009 */
[----:B0-----:R-:W2:Y:S04]  /*100e0*/  LDL.LU R86, [R1+0x37c] ;  /* 0x00037c0001567983 */ /* 0x001ea80000300800 */
[----:B------:R-:W-:Y:S04]  /*100f0*/  STL [R1+0x814], R6 ;  /* 0x0008140601007387 */ /* 0x000fe80000100800 */
[----:B------:R-:W-:Y:S04]  /*10100*/  STL [R1+0x810], R7 ;  /* 0x0008100701007387 */ /* 0x000fe80000100800 */
[----:B------:R-:W4:Y:S04]  /*10110*/  LDL.LU R162, [R1+0x370] ;  /* 0x0003700001a27983 */ /* 0x000f280000300800 */
[----:B------:R0:W-:Y:S04]  /*10120*/  STS.U8 [R30+UR9+0x1580], R126 ;  /* 0x0015807e1e007988 */ /* 0x0001e80008000009 */
[----:B------:R1:W-:Y:S01]  /*10130*/  STS.U8 [R30+UR9+0x1d80], R125 ;  /* 0x001d807d1e007988 */ /* 0x0003e20008000009 */
[----:B0-----:R-:W-:-:S02]  /*10140*/  VIADD R126, R0, 0x67 ;  /* 0x00000067007e7836 */ /* 0x001fc40000000000 */
[----:B-1----:R-:W-:-:S03]  /*10150*/  VIADD R125, R0, 0x6c ;  /* 0x0000006c007d7836 */ /* 0x002fc60000000000 */
[----:B------:R-:W-:Y:S04]  /*10160*/  STL [R1+0x80c], R126 ;  /* 0x00080c7e01007387 */ /* 0x000fe80000100800 */
[----:B------:R-:W-:Y:S04]  /*10170*/  STL [R1+0x808], R125 ;  /* 0x0008087d01007387 */ /* 0x000fe80000100800 */
[----:B------:R-:W2:Y:S04]  /*10180*/  LDL.LU R34, [R1+0x3a4] ;  /* 0x0003a40001227983 */ /* 0x000ea80000300800 */
[----:B------:R-:W2:Y:S04]  /*10190*/  LDL.LU R134, [R1+0x33c] ;  /* 0x00033c0001867983 */ /* 0x000ea80000300800 */
[----:B------:R-:W2:Y:S04]  /*101a0*/  LDL.LU R145, [R1+0x32c] ;  /* 0x00032c0001917983 */ /* 0x000ea80000300800 */
[----:B------:R-:W2:Y:S04]  /*101b0*/  LDL.LU R147, [R1+0x324] ;  /* 0x0003240001937983 */ /* 0x000ea80000300800 */
[----:B------:R0:W-:Y:S04]  /*101c0*/  STS.U8 [R30+UR9+0x2580], R4 ;  /* 0x002580041e007988 */ /* 0x0001e80008000009 */
[----:B------:R-:W2:Y:S04]  /*101d0*/  LDL.LU R148, [R1+0x300] ;  /* 0x0003000001947983 */ /* 0x000ea80000300800 */
[----:B------:R-:W2:Y:S01]  /*101e0*/  LDL.LU R151, [R1+0x2f8] ;  /* 0x0002f80001977983 */ /* 0x000ea20000300800 */
[----:B0-----:R-:W-:-:S03]  /*101f0*/  VIADD R4, R0, 0x6d ;  /* 0x0000006d00047836 */ /* 0x001fc60000000000 */
[----:B------:R-:W2:Y:S04]  /*10200*/  LDL.LU R136, [R1+0x2ec] ;  /* 0x0002ec0001887983 */ /* 0x000ea80000300800 */
[----:B------:R-:W2:Y:S04]  /*10210*/  LDL.LU R137, [R1+0x2c0] ;  /* 0x0002c00001897983 */ /* 0x000ea80000300800 */
[----:B------:R-:W2:Y:S04]  /*10220*/  LDL.LU R152, [R1+0x2bc] ;  /* 0x0002bc0001987983 */ /* 0x000ea80000300800 */
[----:B------:R-:W-:Y:S04]  /*10230*/  STL [R1+0x804], R4 ;  /* 0x0008040401007387 */ /* 0x000fe80000100800 */
[----:B------:R-:W2:Y:S04]  /*10240*/  LDL.LU R140, [R1+0x2b8] ;  /* 0x0002b800018c7983 */ /* 0x000ea80000300800 */
        /* <DEDUP_REMOVED lines=10> */
[----:B----4-:R0:W-:Y:S04]  /*102f0*/  STS.U8 [R30+UR9+0x2980], R162 ;  /* 0x002980a21e007988 */ /* 0x0101e80008000009 */
[----:B0-----:R-:W4:Y:S01]  /*10300*/  LDL.LU R162, [R1+0x244] ;  /* 0x0002440001a27983 */ /* 0x001f220000300800 */
[----:B------:R-:W-:-:S05]  /*10310*/  IABS R81, R130 ;  /* 0x0000008200517213 */ /* 0x000fca0000000000 */
[----:B------:R-:W-:Y:S01]  /*10320*/  IMAD.HI.U32 R31, R40, R81, RZ ;  /* 0x00000051281f7227 */ /* 0x000fe200078e00ff */
[----:B------:R-:W-:-:S03]  /*10330*/  IABS R82, R6 ;  /* 0x0000000600527213 */ /* 0x000fc60000000000 */
[----:B------:R-:W-:-:S04]  /*10340*/  IMAD.MOV R31, RZ, RZ, -R31 ;  /* 0x000000ffff1f7224 */ /* 0x000fc800078e0a1f */
[----:B------:R-:W-:Y:S02]  /*10350*/  IMAD R81, R39, R31, R81 ;  /* 0x0000001f27517224 */ /* 0x000fe400078e0251 */
[----:B------:R-:W-:Y:S01]  /*10360*/  IMAD.HI.U32 R31, R40, R82, RZ ;  /* 0x00000052281f7227 */ /* 0x000fe200078e00ff */
[----:B------:R0:W-:Y:S03]  /*10370*/  STS.U8 [R30+UR9+0x980], R84 ;  /* 0x000980541e007988 */ /* 0x0001e60008000009 */
[----:B------:R-:W-:Y:S01]  /*10380*/  IMAD.MOV R31, RZ, RZ, -R31 ;  /* 0x000000ffff1f7224 */ /* 0x000fe200078e0a1f */
[----:B0-----:R-:W-:-:S03]  /*10390*/  IABS R84, R7 ;  /* 0x0000000700547213 */ /* 0x001fc60000000000 */
[----:B------:R-:W-:Y:S01]  /*103a0*/  IMAD R82, R39, R31, R82 ;  /* 0x0000001f27527224 */ /* 0x000fe200078e0252 */
[----:B---3--:R0:W-:Y:S01]  /*103b0*/  STS.U8 [R30+UR9+0x1180], R83 ;  /* 0x001180531e007988 */ /* 0x0081e20008000009 */
[----:B------:R-:W-:-:S04]  /*103c0*/  IMAD.HI.U32 R31, R40, R84, RZ ;  /* 0x00000054281f7227 */ /* 0x000fc800078e00ff */
[----:B------:R-:W-:Y:S01]  /*103d0*/  IMAD.MOV R31, RZ, RZ, -R31 ;  /* 0x000000ffff1f7224 */ /* 0x000fe200078e0a1f */
[----:B0-----:R-:W-:-:S03]  /*103e0*/  IABS R83, R126 ;  /* 0x0000007e00537213 */ /* 0x001fc60000000000 */
[----:B------:R-:W-:Y:S01]  /*103f0*/  IMAD R84, R39, R31, R84 ;  /* 0x0000001f27547224 */ /* 0x000fe200078e0254 */
[----:B------:R0:W-:Y:S01]  /*10400*/  STS.U8 [R30+UR9+0x1980], R85 ;  /* 0x001980551e007988 */ /* 0x0001e20008000009 */
[----:B------:R-:W-:-:S04]  /*10410*/  IMAD.HI.U32 R31, R40, R83, RZ ;  /* 0x00000053281f7227 */ /* 0x000fc800078e00ff */
[----:B------:R-:W-:Y:S01]  /*10420*/  IMAD.MOV R31, RZ, RZ, -R31 ;  /* 0x000000ffff1f7224 */ /* 0x000fe200078e0a1f */
[----:B0-----:R-:W-:-:S03]  /*10430*/  IABS R85, R125 ;  /* 0x0000007d00557213 */ /* 0x001fc60000000000 */
[----:B------:R-:W-:Y:S01]  /*10440*/  IMAD R83, R39, R31, R83 ;  /* 0x0000001f27537224 */ /* 0x000fe200078e0253 */
[----:B--2---:R0:W-:Y:S01]  /*10450*/  STS.U8 [R30+UR9+0x2180], R86 ;  /* 0x002180561e007988 */ /* 0x0041e20008000009 */
[----:B------:R-:W-:-:S04]  /*10460*/  IMAD.HI.U32 R31, R40, R85, RZ ;  /* 0x00000055281f7227 */ /* 0x000fc800078e00ff */
[----:B------:R-:W-:Y:S01]  /*10470*/  IMAD.MOV R31, RZ, RZ, -R31 ;  /* 0x000000ffff1f7224 */ /* 0x000fe200078e0a1f */
[----:B0-----:R-:W-:-:S03]  /*10480*/  IABS R86, R4 ;  /* 0x0000000400567213 */ /* 0x001fc60000000000 */
[----:B------:R-:W-:Y:S02]  /*10490*/  IMAD R85, R39, R31, R85 ;  /* 0x0000001f27557224 */ /* 0x000fe400078e0255 */
[----:B------:R-:W-:-:S04]  /*104a0*/  IMAD.HI.U32 R31, R40, R86, RZ ;  /* 0x00000056281f7227 */ /* 0x000fc800078e00ff */
[----:B------:R-:W-:Y:S01]  /*104b0*/  IMAD.MOV R31, RZ, RZ, -R31 ;  /* 0x000000ffff1f7224 */ /* 0x000fe200078e0a1f */
[----:B------:R0:W-:Y:S03]  /*104c0*/  STS.U8 [R30+UR9+0x3580], R145 ;  /* 0x003580911e007988 */ /* 0x0001e60008000009 */
[----:B------:R-:W-:Y:S01]  /*104d0*/  IMAD R86, R39, R31, R86 ;  /* 0x0000001f27567224 */ /* 0x000fe200078e0256 */
[----:B------:R-:W-:Y:S01]  /*104e0*/  LOP3.LUT R31, R149, 0x40, RZ, 0x3c, !PT ;  /* 0x00000040951f7812 */ /* 0x000fe200078e3cff */
[----:B------:R1:W-:Y:S04]  /*104f0*/  STS.U8 [R30+UR9+0x3980], R147 ;  /* 0x003980931e007988 */ /* 0x0003e80008000009 */
[----:B------:R2:W-:Y:S04]  /*10500*/  STS.U8 [R30+UR9+0x3d80], R148 ;  /* 0x003d80941e007988 */ /* 0x0005e80008000009 */
[----:B0-----:R-:W3:Y:S04]  /*10510*/  LDL.LU R145, [R1+0x23c] ;  /* 0x00023c0001917983 */ /* 0x001ee80000300800 */
[----:B-1----:R-:W3:Y:S04]  /*10520*/  LDL.LU R147, [R1+0x238] ;  /* 0x0002380001937983 */ /* 0x002ee80000300800 */
[----:B------:R-:W-:Y:S04]  /*10530*/  STS.U8 [R30+UR9+0x2d80], R34 ;  /* 0x002d80221e007988 */ /* 0x000fe80008000009 */
[----:B------:R-:W-:Y:S04]  /*10540*/  STS.U8 [R30+UR9+0x3180], R134 ;  /* 0x003180861e007988 */ /* 0x000fe80008000009 */
[----:B--2---:R-:W2:Y:S04]  /*10550*/  LDL.LU R148, [R1+0x234] ;  /* 0x0002340001947983 */ /* 0x004ea80000300800 */
[----:B------:R0:W-:Y:S04]  /*10560*/  STS.U8 [R31+UR9+0x200], R151 ;  /* 0x000200971f007988 */ /* 0x0001e80008000009 */
[----:B------:R-:W2:Y:S04]  /*10570*/  LDL.LU R149, [R1+0x230] ;  /* 0x0002300001957983 */ /* 0x000ea80000300800 */
[----:B------:R1:W-:Y:S04]  /*10580*/  STS.U8 [R31+UR9+0xe00], R152 ;  /* 0x000e00981f007988 */ /* 0x0003e80008000009 */
[----:B0-----:R-:W2:Y:S04]  /*10590*/  LDL.LU R151, [R1+0x22c] ;  /* 0x00022c0001977983 */ /* 0x001ea80000300800 */
[----:B------:R0:W-:Y:S04]  /*105a0*/  STS.U8 [R31+UR9+0x2600], R153 ;  /* 0x002600991f007988 */ /* 0x0001e80008000009 */
[----:B-1----:R-:W2:Y:S04]  /*105b0*/  LDL.LU R152, [R1+0x228] ;  /* 0x0002280001987983 */ /* 0x002ea80000300800 */
        /* <DEDUP_REMOVED lines=10> */
[----:B-1----:R-:W2:Y:S04]  /*10660*/  LDL.LU R161, [R1+0x20c] ;  /* 0x00020c0001a17983 */ /* 0x002ea80000300800 */
[----:B----4-:R0:W-:Y:S04]  /*10670*/  STS.U8 [R31+UR9+0x3e00], R162 ;  /* 0x003e00a21f007988 */ /* 0x0101e80008000009 */
[----:B0-----:R-:W4:Y:S04]  /*10680*/  LDL.LU R162, [R1+0x1e0] ;  /* 0x0001e00001a27983 */ /* 0x001f280000300800 */
[----:B------:R-:W-:Y:S04]  /*10690*/  STS.U8 [R31+UR9+0x600], R136 ;  /* 0x000600881f007988 */ /* 0x000fe80008000009 */
[----:B------:R-:W-:Y:S04]  /*106a0*/  STS.U8 [R31+UR9+0xa00], R137 ;  /* 0x000a00891f007988 */ /* 0x000fe80008000009 */
[----:B------:R-:W-:Y:S04]  /*106b0*/  STS.U8 [R31+UR9+0x1200], R140 ;  /* 0x0012008c1f007988 */ /* 0x000fe80008000009 */
[----:B------:R-:W-:Y:S04]  /*106c0*/  STS.U8 [R31+UR9+0x1600], R141 ;  /* 0x0016008d1f007988 */ /* 0x000fe80008000009 */
[----:B------:R-:W-:Y:S04]  /*106d0*/  STS.U8 [R31+UR9+0x1a00], R142 ;  /* 0x001a008e1f007988 */ /* 0x000fe80008000009 */
[----:B------:R-:W-:Y:S04]  /*106e0*/  STS.U8 [R31+UR9+0x1e00], R143 ;  /* 0x001e008f1f007988 */ /* 0x000fe80008000009 */
[----:B------:R0:W-:Y:S04]  /*106f0*/  STS.U8 [R31+UR9+0x2200], R144 ;  /* 0x002200901f007988 */ /* 0x0001e80008000009 */
[----:B------:R-:W4:Y:S04]  /*10700*/  LDL.LU R33, [R1+0x1dc] ;  /* 0x0001dc0001217983 */ /* 0x000f280000300800 */
[----:B------:R-:W4:Y:S01]  /*10710*/  LDL.LU R34, [R1+0x1d8] ;  /* 0x0001d80001227983 */ /* 0x000f220000300800 */
[----:B0-----:R-:W0:Y:S03]  /*10720*/  S2R R31, SR_TID.X ;  /* 0x00000000001f7919 */ /* 0x001e260000002100 */
[----:B------:R-:W4:Y:S04]  /*10730*/  LDL.LU R134, [R1+0x1d4] ;  /* 0x0001d40001867983 */ /* 0x000f280000300800 */
[----:B------:R-:W4:Y:S04]  /*10740*/  LDL.LU R136, [R1+0x1d0] ;  /* 0x0001d00001887983 */ /* 0x000f280000300800 */
[----:B------:R-:W4:Y:S04]  /*10750*/  LDL.LU R137, [R1+0x1cc] ;  /* 0x0001cc0001897983 */ /* 0x000f280000300800 */
[----:B------:R-:W4:Y:S04]  /*10760*/  LDL.LU R140, [R1+0x1a0] ;  /* 0x0001a000018c7983 */ /* 0x000f280000300800 */
[----:B------:R-:W4:Y:S04]  /*10770*/  LDL.LU R141, [R1+0x19c] ;  /* 0x00019c00018d7983 */ /* 0x000f280000300800 */
[----:B------:R-:W4:Y:S04]  /*10780*/  LDL.LU R142, [R1+0x198] ;  /* 0x00019800018e7983 */ /* 0x000f280000300800 */
[----:B------:R-:W4:Y:S01]  /*10790*/  LDL.LU R143, [R1+0x194] ;  /* 0x00019400018f7983 */ /* 0x000f220000300800 */
[----:B0-----:R-:W-:-:S03]  /*107a0*/  LOP3.LUT R31, R31, 0x7f, RZ, 0xc0, !PT ;  /* 0x0000007f1f1f7812 */ /* 0x001fc600078ec0ff */
[----:B------:R-:W4:Y:S01]  /*107b0*/  LDL.LU R144, [R1+0x190] ;  /* 0x0001900001907983 */ /* 0x000f220000300800 */
[----:B------:R-:W-:-:S05]  /*107c0*/  LOP3.LUT R32, R31, 0x50, RZ, 0x3c, !PT ;  /* 0x000000501f207812 */ /* 0x000fca00078e3cff */
[----:B---3--:R0:W-:Y:S04]  /*107d0*/  STS.U8 [R32+UR9+0x280], R145 ;  /* 0x0002809120007988 */ /* 0x0081e80008000009 */
[----:B------:R1:W-:Y:S04]  /*107e0*/  STS.U8 [R32+UR9+0x680], R147 ;  /* 0x0006809320007988 */ /* 0x0003e80008000009 */
[----:B0-----:R-:W3:Y:S04]  /*107f0*/  LDL.LU R145, [R1+0x18c] ;  /* 0x00018c0001917983 */ /* 0x001ee80000300800 */
[----:B--2---:R0:W-:Y:S04]  /*10800*/  STS.U8 [R32+UR9+0xa80], R148 ;  /* 0x000a809420007988 */ /* 0x0041e80008000009 */
        /* <DEDUP_REMOVED lines=22> */
[----:B------:R0:W-:Y:S04]  /*10970*/  STS.U8 [R32+UR9+0x3680], R33 ;  /* 0x0036802120007988 */ /* 0x0001e80008000009 */
[----:B------:R-:W-:Y:S01]  /*10980*/  STS.U8 [R32+UR9+0x3a80], R34 ;  /* 0x003a802220007988 */ /* 0x000fe20008000009 */
[----:B0-----:R-:W-:-:S03]  /*10990*/  LOP3.LUT R33, R31, 0x60, RZ, 0x3c, !PT ;  /* 0x000000601f217812 */ /* 0x001fc600078e3cff */
[----:B------:R0:W-:Y:S04]  /*109a0*/  STS.U8 [R32+UR9+0x3e80], R134 ;  /* 0x003e808620007988 */ /* 0x0001e80008000009 */
[----:B------:R1:W-:Y:S04]  /*109b0*/  STS.U8 [R33+UR9+0x300], R136 ;  /* 0x0003008821007988 */ /* 0x0003e80008000009 */
[----:B------:R1:W-:Y:S04]  /*109c0*/  STS.U8 [R33+UR9+0x700], R137 ;  /* 0x0007008921007988 */ /* 0x0003e80008000009 */
[----:B0-----:R-:W4:Y:S04]  /*109d0*/  LDL.LU R134, [R1+0x78] ;  /* 0x0000780001867983 */ /* 0x001f280000300800 */
[----:B-1----:R-:W4:Y:S04]  /*109e0*/  LDL.LU R136, [R1+0x74] ;  /* 0x0000740001887983 */ /* 0x002f280000300800 */
[----:B------:R0:W-:Y:S04]  /*109f0*/  STS.U8 [R33+UR9+0xb00], R140 ;  /* 0x000b008c21007988 */ /* 0x0001e80008000009 */
[----:B------:R-:W4:Y:S04]  /*10a00*/  LDL.LU R137, [R1+0x70] ;  /* 0x0000700001897983 */ /* 0x000f280000300800 */
[----:B------:R1:W-:Y:S04]  /*10a10*/  STS.U8 [R33+UR9+0xf00], R141 ;  /* 0x000f008d21007988 */ /* 0x0003e80008000009 */
[----:B0-----:R-:W4:Y:S04]  /*10a20*/  LDL.LU R140, [R1+0x6c] ;  /* 0x00006c00018c7983 */ /* 0x001f280000300800 */
[----:B------:R0:W-:Y:S04]  /*10a30*/  STS.U8 [R33+UR9+0x1300], R142 ;  /* 0x0013008e21007988 */ /* 0x0001e80008000009 */
[----:B-1----:R-:W4:Y:S04]  /*10a40*/  LDL.LU R141, [R1+0x68] ;  /* 0x00006800018d7983 */ /* 0x002f280000300800 */
[----:B------:R1:W-:Y:S04]  /*10a50*/  STS.U8 [R33+UR9+0x1700], R143 ;  /* 0x0017008f21007988 */ /* 0x0003e80008000009 */
[----:B0-----:R-:W4:Y:S04]  /*10a60*/  LDL.LU R142, [R1+0x64] ;  /* 0x00006400018e7983 */ /* 0x001f280000300800 */
[----:B------:R0:W-:Y:S04]  /*10a70*/  STS.U8 [R33+UR9+0x1b00], R144 ;  /* 0x001b009021007988 */ /* 0x0001e80008000009 */
[----:B-1----:R-:W4:Y:S04]  /*10a80*/  LDL.LU R143, [R1+0x60] ;  /* 0x00006000018f7983 */ /* 0x002f280000300800 */
[----:B---3--:R1:W-:Y:S04]  /*10a90*/  STS.U8 [R33+UR9+0x1f00], R145 ;  /* 0x001f009121007988 */ /* 0x0083e80008000009 */
[----:B0-----:R-:W3:Y:S01]  /*10aa0*/  LDL.LU R144, [R1+0x5c] ;  /* 0x00005c0001907983 */ /* 0x001ee20000300800 */
[----:B------:R-:W-:-:S03]  /*10ab0*/  LOP3.LUT R34, R31, 0x70, RZ, 0x3c, !PT ;  /* 0x000000701f227812 */ /* 0x000fc600078e3cff */
        /* <DEDUP_REMOVED lines=22> */
[----:B0-----:R-:W2:Y:S04]  /*10c20*/  LDL.LU R161, [R1+0x24] ;  /* 0x0000240001a17983 */ /* 0x001ea80000300800 */
[----:B----4-:R0:W-:Y:S04]  /*10c30*/  STS.U8 [R34+UR9+0xf80], R162 ;  /* 0x000f80a222007988 */ /* 0x0101e80008000009 */
[----:B0-----:R-:W4:Y:S04]  /*10c40*/  LDL.LU R162, [R1+0x1c] ;  /* 0x00001c0001a27983 */ /* 0x001f280000300800 */
[----:B------:R-:W4:Y:S04]  /*10c50*/  LDL.LU R28, [R1+0x8] ;  /* 0x00000800011c7983 */ /* 0x000f280000300800 */
[----:B------:R-:W4:Y:S04]  /*10c60*/  LDL.LU R30, [R1+0xc] ;  /* 0x00000c00011e7983 */ /* 0x000f280000300800 */
[----:B------:R-:W4:Y:S04]  /*10c70*/  LDL.LU R29, [R1+0x4] ;  /* 0x00000400011d7983 */ /* 0x000f280000300800 */
[----:B------:R-:W-:Y:S04]  /*10c80*/  STS.U8 [R34+UR9+0x2b80], R92 ;  /* 0x002b805c22007988 */ /* 0x000fe80008000009 */
[----:B------:R-:W-:Y:S04]  /*10c90*/  STS.U8 [R34+UR9+0x2f80], R91 ;  /* 0x002f805b22007988 */ /* 0x000fe80008000009 */
[----:B------:R-:W-:Y:S04]  /*10ca0*/  STS.U8 [R34+UR9+0x3380], R90 ;  /* 0x0033805a22007988 */ /* 0x000fe80008000009 */
[----:B------:R-:W-:Y:S04]  /*10cb0*/  STS.U8 [R34+UR9+0x3780], R89 ;  /* 0x0037805922007988 */ /* 0x000fe80008000009 */
[----:B------:R0:W-:Y:S04]  /*10cc0*/  STS.U8 [R34+UR9+0x1380], R134 ;  /* 0x0013808622007988 */ /* 0x0001e80008000009 */
[----:B------:R1:W-:Y:S04]  /*10cd0*/  STS.U8 [R34+UR9+0x1780], R136 ;  /* 0x0017808822007988 */ /* 0x0003e80008000009 */
[----:B0-----:R-:W4:Y:S04]  /*10ce0*/  LDL.LU R134, [R1+0xae4] ;  /* 0x000ae40001867983 */ /* 0x001f280000300800 */
[----:B-1----:R-:W4:Y:S04]  /*10cf0*/  LDL.LU R136, [R1+0xae0] ;  /* 0x000ae00001887983 */ /* 0x002f280000300800 */
[----:B------:R0:W-:Y:S04]  /*10d00*/  STS.U8 [R34+UR9+0x1b80], R137 ;  /* 0x001b808922007988 */ /* 0x0001e80008000009 */
[----:B------:R1:W-:Y:S04]  /*10d10*/  STS.U8 [R34+UR9+0x1f80], R140 ;  /* 0x001f808c22007988 */ /* 0x0003e80008000009 */
[----:B0-----:R-:W4:Y:S04]  /*10d20*/  LDL.LU R137, [R1+0xadc] ;  /* 0x000adc0001897983 */ /* 0x001f280000300800 */
[----:B-1----:R-:W4:Y:S04]  /*10d30*/  LDL.LU R140, [R1+0xad8] ;  /* 0x000ad800018c7983 */ /* 0x002f280000300800 */
[----:B------:R0:W-:Y:S04]  /*10d40*/  STS.U8 [R34+UR9+0x2380], R141 ;  /* 0x0023808d22007988 */ /* 0x0001e80008000009 */
[----:B------:R1:W-:Y:S04]  /*10d50*/  STS.U8 [R34+UR9+0x2780], R142 ;  /* 0x0027808e22007988 */ /* 0x0003e80008000009 */
[----:B------:R-:W-:Y:S04]  /*10d60*/  STS.U8 [R34+UR9+0x3b80], R88 ;  /* 0x003b805822007988 */ /* 0x000fe80008000009 */
[----:B0-----:R-:W4:Y:S04]  /*10d70*/  LDL.LU R141, [R1+0xad4] ;  /* 0x000ad400018d7983 */ /* 0x001f280000300800 */
[----:B-1----:R-:W4:Y:S04]  /*10d80*/  LDL.LU R142, [R1+0xad0] ;  /* 0x000ad000018e7983 */ /* 0x002f280000300800 */
[----:B------:R0:W-:Y:S04]  /*10d90*/  STS.U8 [R34+UR9+0x3f80], R87 ;  /* 0x003f805722007988 */ /* 0x0001e80008000009 */
[----:B------:R1:W-:Y:S04]  /*10da0*/  STS.U8 [R31+UR9+0x4000], R143 ;  /* 0x0040008f1f007988 */ /* 0x0003e80008000009 */
[----:B---3--:R3:W-:Y:S04]  /*10db0*/  STS.U8 [R31+UR9+0x4400], R144 ;  /* 0x004400901f007988 */ /* 0x0087e80008000009 */
[----:B0-----:R-:W4:Y:S04]  /*10dc0*/  LDL.LU R87, [R1] ;  /* 0x0000000001577983 */ /* 0x001f280000300800 */
[----:B-1----:R-:W4:Y:S04]  /*10dd0*/  LDL.LU R143, [R1+0xacc] ;  /* 0x000acc00018f7983 */ /* 0x002f280000300800 */
[----:B---3--:R-:W3:Y:S04]  /*10de0*/  LDL.LU R144, [R1+0xac8] ;  /* 0x000ac80001907983 */ /* 0x008ee80000300800 */
[----:B--2---:R0:W-:Y:S04]  /*10df0*/  STS.U8 [R31+UR9+0x4800], R145 ;  /* 0x004800911f007988 */ /* 0x0041e80008000009 */
[----:B------:R1:W-:Y:S04]  /*10e00*/  STS.U8 [R31+UR9+0x4c00], R147 ;  /* 0x004c00931f007988 */ /* 0x0003e80008000009 */
[----:B------:R2:W-:Y:S04]  /*10e10*/  STS.U8 [R31+UR9+0x5000], R148 ;  /* 0x005000941f007988 */ /* 0x0005e80008000009 */
[----:B0-----:R-:W3:Y:S04]  /*10e20*/  LDL.LU R145, [R1+0xac4] ;  /* 0x000ac40001917983 */ /* 0x001ee80000300800 */
[----:B-1----:R-:W3:Y:S04]  /*10e30*/  LDL.LU R147, [R1+0xac0] ;  /* 0x000ac00001937983 */ /* 0x002ee80000300800 */
[----:B--2---:R-:W2:Y:S04]  /*10e40*/  LDL.LU R148, [R1+0xabc] ;  /* 0x000abc0001947983 */ /* 0x004ea80000300800 */
[----:B------:R0:W-:Y:S04]  /*10e50*/  STS.U8 [R31+UR9+0x5400], R149 ;  /* 0x005400951f007988 */ /* 0x0001e80008000009 */
[----:B------:R1:W-:Y:S04]  /*10e60*/  STS.U8 [R31+UR9+0x5800], R151 ;  /* 0x005800971f007988 */ /* 0x0003e80008000009 */
[----:B------:R1:W-:Y:S04]  /*10e70*/  STS.U8 [R31+UR9+0x5c00], R152 ;  /* 0x005c00981f007988 */ /* 0x0003e80008000009 */
[----:B0-----:R-:W2:Y:S04]  /*10e80*/  LDL.LU R149, [R1+0xab8] ;  /* 0x000ab80001957983 */ /* 0x001ea80000300800 */
[----:B-1----:R-:W2:Y:S04]  /*10e90*/  LDL.LU R151, [R1+0xab4] ;  /* 0x000ab40001977983 */ /* 0x002ea80000300800 */
[----:B------:R-:W2:Y:S04]  /*10ea0*/  LDL.LU R152, [R1+0xab0] ;  /* 0x000ab00001987983 */ /* 0x000ea80000300800 */
        /* <DEDUP_REMOVED lines=12> */
[----:B----4-:R0:W-:Y:S04]  /*10f70*/  STS.U8 [R31+UR9+0x7800], R162 ;  /* 0x007800a21f007988 */ /* 0x0101e80008000009 */
[----:B0-----:R-:W4:Y:S04]  /*10f80*/  LDL.LU R162, [R1+0xa94] ;  /* 0x000a940001a27983 */ /* 0x001f280000300800 */
[----:B------:R0:W-:Y:S02]  /*10f90*/  STS.U8 [R31+UR9+0x7c00], R28 ;  /* 0x007c001c1f007988 */ /* 0x0001e40008000009 */
[----:B0-----:R-:W0:Y:S01]  /*10fa0*/  S2R R28, SR_TID.X ;  /* 0x00000000001c7919 */ /* 0x001e220000002100 */
[----:B------:R-:W-:-:S02]  /*10fb0*/  ISETP.GT.U32.AND P2, PT, R39, R43, PT ;  /* 0x0000002b2700720c */ /* 0x000fc40003f44070 */
[----:B------:R-:W-:Y:S02]  /*10fc0*/  ISETP.GT.U32.AND P5, PT, R39, R42, PT ;  /* 0x0000002a2700720c */ /* 0x000fe40003fa4070 */
[----:B------:R-:W-:Y:S02]  /*10fd0*/  ISETP.GE.AND P6, PT, R96, RZ, PT ;  /* 0x000000ff6000720c */ /* 0x000fe40003fc6270 */
[----:B------:R-:W4:Y:S07]  /*10fe0*/  LDL.LU R96, [R1+0xa90] ;  /* 0x000a900001607983 */ /* 0x000f2e0000300800 */
[----:B------:R-:W-:-:S02]  /*10ff0*/  @!P2 IMAD.IADD R43, R43, 0x1, -R39 ;  /* 0x000000012b2ba824 */ /* 0x000fc400078e0a27 */
[----:B------:R-:W-:Y:S01]  /*11000*/  @!P5 IMAD.IADD R42, R42, 0x1, -R39 ;  /* 0x000000012a2ad824 */ /* 0x000fe200078e0a27 */
[----:B0-----:R-:W-:-:S04]  /*11010*/  LOP3.LUT R28, R28, 0x7f, RZ, 0xc0, !PT ;  /* 0x0000007f1c1c7812 */ /* 0x001fc800078ec0ff */
[C---:B------:R-:W-:Y:S02]  /*11020*/  LOP3.LUT R31, R28.reuse, 0x40, RZ, 0x3c, !PT ;  /* 0x000000401c1f7812 */ /* 0x040fe400078e3cff */
[----:B------:R-:W-:-:S05]  /*11030*/  LOP3.LUT R28, R28, 0x10, RZ, 0x3c, !PT ;  /* 0x000000101c1c7812 */ /* 0x000fca00078e3cff */
[----:B------:R0:W-:Y:S04]  /*11040*/  STS.U8 [R28+UR9+0x4480], R29 ;  /* 0x0044801d1c007988 */ /* 0x0001e80008000009 */
[----:B------:R1:W-:Y:S01]  /*11050*/  STS.U8 [R28+UR9+0x4080], R30 ;  /* 0x0040801e1c007988 */ /* 0x0003e20008000009 */
[----:B0-----:R-:W0:Y:S01]  /*11060*/  S2R R29, SR_TID.X ;  /* 0x00000000001d7919 */ /* 0x001e220000002100 */
[----:B-1----:R-:W1:Y:S01]  /*11070*/  S2R R30, SR_TID.X ;  /* 0x00000000001e7919 */ /* 0x002e620000002100 */
[C---:B------:R-:W-:Y:S02]  /*11080*/  ISETP.GT.U32.AND P2, PT, R39.reuse, R43, PT ;  /* 0x0000002b2700720c */ /* 0x040fe40003f44070 */
[C---:B------:R-:W-:Y:S02]  /*11090*/  ISETP.GT.U32.AND P5, PT, R39.reuse, R42, PT ;  /* 0x0000002a2700720c */ /* 0x040fe40003fa4070 */
[----:B------:R-:W-:-:S09]  /*110a0*/  ISETP.GT.U32.AND P4, PT, R39, R41, PT ;  /* 0x000000292700720c */ /* 0x000fd20003f84070 */
[--C-:B------:R-:W-:Y:S01]  /*110b0*/  @!P2 IMAD.IADD R43, R43, 0x1, -R39.reuse ;  /* 0x000000012b2ba824 */ /* 0x100fe200078e0a27 */
[----:B------:R-:W-:Y:S01]  /*110c0*/  ISETP.GE.AND P2, PT, R37, RZ, PT ;  /* 0x000000ff2500720c */ /* 0x000fe20003f46270 */
[--C-:B------:R-:W-:Y:S01]  /*110d0*/  @!P5 IMAD.IADD R42, R42, 0x1, -R39.reuse ;  /* 0x000000012a2ad824 */ /* 0x100fe200078e0a27 */
[----:B------:R-:W-:Y:S01]  /*110e0*/  ISETP.GT.U32.AND P5, PT, R39, R44, PT ;  /* 0x0000002c2700720c */ /* 0x000fe20003fa4070 */
[----:B------:R-:W-:Y:S01]  /*110f0*/  @!P4 IMAD.IADD R41, R41, 0x1, -R39 ;  /* 0x000000012929c824 */ /* 0x000fe200078e0a27 */
[----:B------:R-:W5:Y:S01]  /*11100*/  LDL.LU R37, [R1+0xa8c] ;  /* 0x000a8c0001257983 */ /* 0x000f620000300800 */
[----:B------:R-:W-:Y:S01]  /*11110*/  @!P6 IMAD.MOV R43, RZ, RZ, -R43 ;  /* 0x000000ffff2be224 */ /* 0x000fe200078e0a2b */
[C---:B------:R-:W-:Y:S02]  /*11120*/  ISETP.GT.U32.AND P6, PT, R39.reuse, R45, PT ;  /* 0x0000002d2700720c */ /* 0x040fe40003fc4070 */
[----:B------:R-:W-:Y:S02]  /*11130*/  ISETP.GT.U32.AND P4, PT, R39, R41, PT ;  /* 0x000000292700720c */ /* 0x000fe40003f84070 */
[----:B------:R-:W-:-:S02]  /*11140*/  SEL R43, R5, R43, !P3 ;  /* 0x0000002b052b7207 */ /* 0x000fc40005800000 */
[----:B0-----:R-:W-:Y:S01]  /*11150*/  LOP3.LUT R29, R29, 0x7f, RZ, 0xc0, !PT ;  /* 0x0000007f1d1d7812 */ /* 0x001fe200078ec0ff */
[----:B------:R-:W-:Y:S01]  /*11160*/  @!P2 IMAD.MOV R42, RZ, RZ, -R42 ;  /* 0x000000ffff2aa224 */ /* 0x000fe200078e0a2a */
[----:B------:R-:W-:Y:S01]  /*11170*/  ISETP.GE.AND P2, PT, R165, RZ, PT ;  /* 0x000000ffa500720c */ /* 0x000fe20003f46270 */
[--C-:B------:R-:W-:Y:S01]  /*11180*/  @!P5 IMAD.IADD R44, R44, 0x1, -R39.reuse ;  /* 0x000000012c2cd824 */ /* 0x100fe200078e0a27 */
[----:B-1----:R-:W-:Y:S01]  /*11190*/  LOP3.LUT R30, R30, 0x7f, RZ, 0xc0, !PT ;  /* 0x0000007f1e1e7812 */ /* 0x002fe200078ec0ff */
[----:B------:R-:W-:Y:S01]  /*111a0*/  IMAD R43, R43, UR11, RZ ;  /* 0x0000000b2b2b7c24 */ /* 0x000fe2000f8e02ff */
[----:B------:R-:W-:Y:S01]  /*111b0*/  LOP3.LUT R29, R29, 0x20, RZ, 0x3c, !PT ;  /* 0x000000201d1d7812 */ /* 0x000fe200078e3cff */
[----:B------:R0:W-:Y:S01]  /*111c0*/  STS.U8 [R28+UR9+0x4880], R87 ;  /* 0x004880571c007988 */ /* 0x0001e20008000009 */
[----:B------:R-:W-:Y:S02]  /*111d0*/  LOP3.LUT R30, R30, 0x30, RZ, 0x3c, !PT ;  /* 0x000000301e1e7812 */ /* 0x000fe400078e3cff */
[----:B------:R-:W-:Y:S01]  /*111e0*/  SEL R42, R5, R42, !P3 ;  /* 0x0000002a052a7207 */ /* 0x000fe20005800000 */
[--C-:B------:R-:W-:Y:S01]  /*111f0*/  @!P4 IMAD.IADD R41, R41, 0x1, -R39.reuse ;  /* 0x000000012929c824 */ /* 0x100fe200078e0a27 */
[----:B------:R-:W-:Y:S01]  /*11200*/  ISETP.GT.U32.AND P5, PT, R39, R44, PT ;  /* 0x0000002c2700720c */ /* 0x000fe20003fa4070 */
[----:B------:R-:W-:Y:S01]  /*11210*/  @!P6 IMAD.IADD R45, R45, 0x1, -R39 ;  /* 0x000000012d2de824 */ /* 0x000fe200078e0a27 */
[----:B------:R-:W5:Y:S04]  /*11220*/  LDL.LU R165, [R1+0xa88] ;  /* 0x000a880001a57983 */ /* 0x000f680000300800 */
[----:B---3--:R-:W-:Y:S01]  /*11230*/  STS.U8 [R28+UR9+0x7c80], R145 ;  /* 0x007c80911c007988 */ /* 0x008fe20008000009 */
[----:B0-----:R-:W-:-:S03]  /*11240*/  IMAD R87, R42, UR11, RZ ;  /* 0x0000000b2a577c24 */ /* 0x001fc6000f8e02ff */
[----:B------:R-:W-:Y:S04]  /*11250*/  STS.U8 [R28+UR9+0x7880], R147 ;  /* 0x007880931c007988 */ /* 0x000fe80008000009 */
[----:B--2---:R-:W-:Y:S01]  /*11260*/  STS.U8 [R28+UR9+0x7480], R148 ;  /* 0x007480941c007988 */ /* 0x004fe20008000009 */
[----:B------:R-:W-:Y:S01]  /*11270*/  @!P2 IMAD.MOV R41, RZ, RZ, -R41 ;  /* 0x000000ffff29a224 */ /* 0x000fe200078e0a29 */
[----:B------:R-:W-:Y:S01]  /*11280*/  ISETP.GT.U32.AND P6, PT, R39, R46, PT ;  /* 0x0000002e2700720c */ /* 0x000fe20003fc4070 */
[----:B------:R-:W-:Y:S01]  /*11290*/  @!P5 IMAD.IADD R44, R44, 0x1, -R39 ;  /* 0x000000012c2cd824 */ /* 0x000fe200078e0a27 */
[----:B------:R-:W-:Y:S04]  /*112a0*/  STS.U8 [R28+UR9+0x7080], R149 ;  /* 0x007080951c007988 */ /* 0x000fe80008000009 */
[----:B------:R-:W-:Y:S04]  /*112b0*/  STS.U8 [R28+UR9+0x6c80], R151 ;  /* 0x006c80971c007988 */ /* 0x000fe80008000009 */
[----:B------:R-:W-:Y:S01]  /*112c0*/  STS.U8 [R28+UR9+0x6880], R152 ;  /* 0x006880981c007988 */ /* 0x000fe20008000009 */
[----:B------:R-:W-:-:S02]  /*112d0*/  SEL R41, R5, R41, !P3 ;  /* 0x0000002905297207 */ /* 0x000fc40005800000 */
[----:B------:R-:W-:Y:S01]  /*112e0*/  ISETP.GE.AND P5, PT, R119, RZ, PT ;  /* 0x000000ff7700720c */ /* 0x000fe20003fa6270 */
[----:B------:R-:W-:Y:S04]  /*112f0*/  STS.U8 [R28+UR9+0x6480], R153 ;  /* 0x006480991c007988 */ /* 0x000fe80008000009 */
[----:B------:R-:W-:Y:S04]  /*11300*/  STS.U8 [R28+UR9+0x6080], R154 ;  /* 0x0060809a1c007988 */ /* 0x000fe80008000009 */
[----:B------:R-:W-:Y:S04]  /*11310*/  STS.U8 [R28+UR9+0x5c80], R155 ;  /* 0x005c809b1c007988 */ /* 0x000fe80008000009 */
[----:B------:R-:W-:Y:S04]  /*11320*/  STS.U8 [R28+UR9+0x5880], R159 ;  /* 0x0058809f1c007988 */ /* 0x000fe80008000009 */
[----:B------:R-:W-:Y:S04]  /*11330*/  STS.U8 [R28+UR9+0x5480], R160 ;  /* 0x005480a01c007988 */ /* 0x000fe80008000009 */
[----:B------:R-:W-:Y:S01]  /*11340*/  STS.U8 [R28+UR9+0x5080], R161 ;  /* 0x005080a11c007988 */ /* 0x000fe20008000009 */
[----:B------:R-:W-:-:S02]  /*11350*/  IMAD R41, R41, UR11, RZ ;  /* 0x0000000b29297c24 */ /* 0x000fc4000f8e02ff */
[----:B------:R-:W-:-:S05]  /*11360*/  @!P6 IMAD.IADD R46, R46, 0x1, -R39 ;  /* 0x000000012e2ee824 */ /* 0x000fca00078e0a27 */
[----:B------:R-:W-:-:S13]  /*11370*/  ISETP.GT.U32.AND P6, PT, R39, R46, PT ;  /* 0x0000002e2700720c */ /* 0x000fda0003fc4070 */
[----:B------:R-:W-:Y:S01]  /*11380*/  @!P6 IMAD.IADD R46, R46, 0x1, -R39 ;  /* 0x000000012e2ee824 */ /* 0x000fe200078e0a27 */
[----:B----4-:R0:W-:Y:S04]  /*11390*/  STS.U8 [R28+UR9+0x4c80], R162 ;  /* 0x004c80a21c007988 */ /* 0x0101e80008000009 */
[----:B------:R-:W-:Y:S04]  /*113a0*/  STS.U8 [R29+UR9+0x4100], R144 ;  /* 0x004100901d007988 */ /* 0x000fe80008000009 */
[----:B------:R-:W-:Y:S01]  /*113b0*/  STS.U8 [R29+UR9+0x4500], R143 ;  /* 0x0045008f1d007988 */ /* 0x000fe20008000009 */
[----:B------:R-:W-:Y:S01]  /*113c0*/  PRMT R92, RZ, 0x7610, R92 ;  /* 0x00007610ff5c7816 */ /* 0x000fe2000000005c */
[----:B0-----:R-:W0:Y:S02]  /*113d0*/  LDC R162, c[0x0][0x3a0] ;  /* 0x0000e800ffa27b82 */ /* 0x001e240000000800 */
[----:B------:R-:W-:Y:S04]  /*113e0*/  STS.U8 [R29+UR9+0x4900], R142 ;  /* 0x0049008e1d007988 */ /* 0x000fe80008000009 */
        /* <DEDUP_REMOVED lines=11> */
[----:B------:R1:W-:Y:S04]  /*114a0*/  STS.U8 [R29+UR9+0x7900], R122 ;  /* 0x0079007a1d007988 */ /* 0x0003e80008000009 */
[----:B------:R-:W-:Y:S04]  /*114b0*/  STS.U8 [R29+UR9+0x7d00], R121 ;  /* 0x007d00791d007988 */ /* 0x000fe80008000009 */
[----:B------:R2:W-:Y:S01]  /*114c0*/  STS.U8 [R30+UR9+0x4180], R120 ;  /* 0x004180781e007988 */ /* 0x0005e20008000009 */
[----:B-1----:R-:W-:-:S02]  /*114d0*/  IADD3 R122, P2, PT, R87, R38, RZ ;  /* 0x00000026577a7210 */ /* 0x002fc40007f5e0ff */
[----:B--2---:R-:W-:-:S04]  /*114e0*/  IADD3 R120, P4, PT, R43, R38, RZ ;  /* 0x000000262b787210 */ /* 0x004fc80007f9e0ff */
[----:B------:R-:W-:Y:S02]  /*114f0*/  LEA.HI.X.SX32 R121, R43, R35, 0x1, P4 ;  /* 0x000000232b797211 */ /* 0x000fe400020f0eff */
[----:B------:R-:W-:Y:S02]  /*11500*/  ISETP.GT.U32.AND P4, PT, R39, R45, PT ;  /* 0x0000002d2700720c */ /* 0x000fe40003f84070 */
[-C--:B------:R-:W-:Y:S02]  /*11510*/  LEA.HI.X.SX32 R124, R87, R35.reuse, 0x1, P2 ;  /* 0x00000023577c7211 */ /* 0x080fe400010f0eff */
[----:B------:R-:W-:Y:S01]  /*11520*/  ISETP.GE.AND P2, PT, R123, RZ, PT ;  /* 0x000000ff7b00720c */ /* 0x000fe20003f46270 */
[----:B------:R1:W-:Y:S01]  /*11530*/  STL [R1+0x150], R120 ;  /* 0x0001507801007387 */ /* 0x0003e20000100800 */
[----:B------:R-:W-:Y:S02]  /*11540*/  @P0 IMAD.MOV.U32 R42, RZ, RZ, R120 ;  /* 0x000000ffff2a0224 */ /* 0x000fe400078e0078 */
[----:B------:R-:W-:Y:S01]  /*11550*/  @P0 IMAD.MOV.U32 R43, RZ, RZ, R121 ;  /* 0x000000ffff2b0224 */ /* 0x000fe200078e0079 */
[----:B------:R2:W-:Y:S04]  /*11560*/  STL [R1+0x14c], R121 ;  /* 0x00014c7901007387 */ /* 0x0005e80000100800 */
[----:B------:R-:W-:Y:S01]  /*11570*/  @!P4 IMAD.IADD R45, R45, 0x1, -R39 ;  /* 0x000000012d2dc824 */ /* 0x000fe200078e0a27 */
[----:B-1----:R-:W-:Y:S01]  /*11580*/  IADD3 R120, P4, PT, R41, R38, RZ ;  /* 0x0000002629787210 */ /* 0x002fe20007f9e0ff */
[----:B------:R1:W-:Y:S02]  /*11590*/  STS.U8 [R30+UR9+0x4580], R117 ;  /* 0x004580751e007988 */ /* 0x0003e40008000009 */
[----:B------:R-:W-:Y:S01]  /*115a0*/  @!P2 IMAD.MOV R44, RZ, RZ, -R44 ;  /* 0x000000ffff2ca224 */ /* 0x000fe200078e0a2c */
[----:B------:R-:W-:Y:S01]  /*115b0*/  ISETP.GT.U32.AND P2, PT, R39, R48, PT ;  /* 0x000000302700720c */ /* 0x000fe20003f44070 */
[----:B------:R-:W-:Y:S01]  /*115c0*/  @!P5 IMAD.MOV R45, RZ, RZ, -R45 ;  /* 0x000000ffff2dd224 */ /* 0x000fe200078e0a2d */
[----:B--2---:R-:W-:-:S02]  /*115d0*/  LEA.HI.X.SX32 R121, R41, R35, 0x1, P4 ;  /* 0x0000002329797211 */ /* 0x004fc400020f0eff */
[----:B------:R-:W-:Y:S02]  /*115e0*/  ISETP.GT.U32.AND P4, PT, R39, R47, PT ;  /* 0x0000002f2700720c */ /* 0x000fe40003f84070 */
[----:B-1----:R-:W-:Y:S01]  /*115f0*/  PRMT R117, RZ, 0x7610, R117 ;  /* 0x00007610ff757816 */ /* 0x002fe20000000075 */
[----:B------:R1:W-:Y:S01]  /*11600*/  STS.U8 [R30+UR9+0x4980], R116 ;  /* 0x004980741e007988 */ /* 0x0003e20008000009 */
[C---:B------:R-:W-:Y:S02]  /*11610*/  SEL R44, R5.reuse, R44, !P3 ;  /* 0x0000002c052c7207 */ /* 0x040fe40005800000 */
[----:B------:R-:W-:Y:S02]  /*11620*/  SEL R45, R5, R45, !P3 ;  /* 0x0000002d052d7207 */ /* 0x000fe40005800000 */
[----:B------:R-:W-:Y:S01]  /*11630*/  ISETP.GE.AND P5, PT, R26, RZ, PT ;  /* 0x000000ff1a00720c */ /* 0x000fe20003fa6270 */
[----:B------:R2:W3:Y:S01]  /*11640*/  @P0 LDG.E.U8 R117, desc[UR18][R42.64] ;  /* 0x000000122a750981 */ /* 0x0004e2000c1e1100 */
[----:B------:R-:W-:Y:S01]  /*11650*/  IMAD R44, R44, UR4, RZ ;  /* 0x000000042c2c7c24 */ /* 0x000fe2000f8e02ff */
[----:B------:R-:W4:Y:S01]  /*11660*/  LDCU UR4, c[0x0][0x3b0] ;  /* 0x00007600ff0477ac */ /* 0x000f220008000800 */
[----:B-1----:R-:W-:Y:S01]  /*11670*/  PRMT R116, RZ, 0x7610, R116 ;  /* 0x00007610ff747816 */ /* 0x002fe20000000074 */
[----:B------:R-:W-:Y:S01]  /*11680*/  STL [R1+0x158], R122 ;  /* 0x0001587a01007387 */ /* 0x000fe20000100800 */
[----:B------:R-:W-:-:S02]  /*11690*/  IMAD R45, R45, UR5, RZ ;  /* 0x000000052d2d7c24 */ /* 0x000fc4000f8e02ff */
[----:B--2---:R-:W-:Y:S01]  /*116a0*/  @P0 IMAD.MOV.U32 R42, RZ, RZ, R122 ;  /* 0x000000ffff2a0224 */ /* 0x004fe200078e007a */
[----:B------:R-:W5:Y:S01]  /*116b0*/  LDL.LU R123, [R1+0xa84] ;  /* 0x000a8400017b7983 */ /* 0x000f620000300800 */
[----:B------:R-:W-:-:S03]  /*116c0*/  @P0 IMAD.MOV.U32 R43, RZ, RZ, R124 ;  /* 0x000000ffff2b0224 */ /* 0x000fc600078e007c */
[----:B------:R1:W-:Y:S01]  /*116d0*/  STS.U8 [R30+UR9+0x4d80], R115 ;  /* 0x004d80731e007988 */ /* 0x0003e20008000009 */
[--C-:B------:R-:W-:Y:S02]  /*116e0*/  @!P4 IMAD.IADD R47, R47, 0x1, -R39.reuse ;  /* 0x000000012f2fc824 */ /* 0x100fe400078e0a27 */
[----:B------:R-:W-:Y:S01]  /*116f0*/  @!P2 IMAD.IADD R48, R48, 0x1, -R39 ;  /* 0x000000013030a824 */ /* 0x000fe200078e0a27 */
[----:B------:R-:W-:Y:S01]  /*11700*/  STL [R1+0x154], R124 ;  /* 0x0001547c01007387 */ /* 0x000fe20000100800 */
[----:B------:R-:W-:Y:S01]  /*11710*/  IADD3 R41, P6, PT, R44, R38, RZ ;  /* 0x000000262c297210 */ /* 0x000fe20007fde0ff */
[----:B------:R-:W-:Y:S01]  /*11720*/  @!P5 IMAD.MOV R46, RZ, RZ, -R46 ;  /* 0x000000ffff2ed224 */ /* 0x000fe200078e0a2e */
[----:B------:R-:W2:Y:S01]  /*11730*/  LDCU UR5, c[0x0][0x3b0] ;  /* 0x00007600ff0577ac */ /* 0x000ea20008000800 */
[----:B------:R-:W5:Y:S01]  /*11740*/  LDL.LU R119, [R1+0xa80] ;  /* 0x000a800001777983 */ /* 0x000f620000300800 */
[----:B-1----:R-:W-:-:S03]  /*11750*/  PRMT R115, RZ, 0x7610, R115 ;  /* 0x00007610ff737816 */ /* 0x002fc60000000073 */
[----:B------:R1:W3:Y:S04]  /*11760*/  @P0 LDG.E.U8 R116, desc[UR18][R42.64] ;  /* 0x000000122a740981 */ /* 0x0002e8000c1e1100 */
[----:B------:R0:W-:Y:S01]  /*11770*/  STL [R1+0x160], R120 ;  /* 0x0001607801007387 */ /* 0x0001e20000100800 */
[----:B------:R-:W-:Y:S01]  /*11780*/  ISETP.GT.U32.AND P4, PT, R39, R47, PT ;  /* 0x0000002f2700720c */ /* 0x000fe20003f84070 */
[----:B-1----:R-:W-:Y:S02]  /*11790*/  @P0 IMAD.MOV.U32 R42, RZ, RZ, R120 ;  /* 0x000000ffff2a0224 */ /* 0x002fe400078e0078 */
[----:B------:R-:W-:Y:S01]  /*117a0*/  @P0 IMAD.MOV.U32 R43, RZ, RZ, R121 ;  /* 0x000000ffff2b0224 */ /* 0x000fe200078e0079 */
[----:B0-----:R-:W-:Y:S01]  /*117b0*/  IADD3 R120, P2, PT, R45, R38, RZ ;  /* 0x000000262d787210 */ /* 0x001fe20007f5e0ff */
[----:B------:R0:W-:Y:S04]  /*117c0*/  STL [R1+0x15c], R121 ;  /* 0x00015c7901007387 */ /* 0x0001e80000100800 */
[----:B------:R1:W3:Y:S01]  /*117d0*/  @P0 LDG.E.U8 R115, desc[UR18][R42.64] ;  /* 0x000000122a730981 */ /* 0x0002e2000c1e1100 */
[----:B------:R-:W-:-:S02]  /*117e0*/  ISETP.GE.AND P5, PT, R27, RZ, PT ;  /* 0x000000ff1b00720c */ /* 0x000fc40003fa6270 */
[----:B------:R-:W-:Y:S01]  /*117f0*/  SEL R46, R5, R46, !P3 ;  /* 0x0000002e052e7207 */ /* 0x000fe20005800000 */
[----:B------:R-:W5:Y:S01]  /*11800*/  LDL.LU R26, [R1+0xa7c] ;  /* 0x000a7c00011a7983 */ /* 0x000f620000300800 */
[----:B0-----:R-:W-:Y:S02]  /*11810*/  LEA.HI.X.SX32 R121, R45, R35, 0x1, P2 ;  /* 0x000000232d797211 */ /* 0x001fe400010f0eff */
[C---:B------:R-:W-:Y:S02]  /*11820*/  ISETP.GT.U32.AND P2, PT, R39.reuse, R49, PT ;  /* 0x000000312700720c */ /* 0x040fe40003f44070 */
[----:B-1----:R-:W-:Y:S02]  /*11830*/  LEA.HI.X.SX32 R42, R44, R35, 0x1, P6 ;  /* 0x000000232c2a7211 */ /* 0x002fe400030f0eff */
[----:B------:R-:W-:Y:S01]  /*11840*/  ISETP.GT.U32.AND P6, PT, R39, R48, PT ;  /* 0x000000302700720c */ /* 0x000fe20003fc4070 */
[----:B----4-:R-:W-:Y:S01]  /*11850*/  IMAD R46, R46, UR4, RZ ;  /* 0x000000042e2e7c24 */ /* 0x010fe2000f8e02ff */
[----:B------:R-:W-:Y:S01]  /*11860*/  STL [R1+0x198], R41 ;  /* 0x0001982901007387 */ /* 0x000fe20000100800 */
[----:B------:R-:W-:Y:S01]  /*11870*/  @P0 IMAD.MOV.U32 R43, RZ, RZ, R42 ;  /* 0x000000ffff2b0224 */ /* 0x000fe200078e002a */
[----:B------:R-:W0:Y:S01]  /*11880*/  LDCU UR4, c[0x0][0x3b0] ;  /* 0x00007600ff0477ac */ /* 0x000e220008000800 */
[--C-:B------:R-:W-:Y:S01]  /*11890*/  @!P4 IMAD.IADD R47, R47, 0x1, -R39.reuse ;  /* 0x000000012f2fc824 */ /* 0x100fe200078e0a27 */
[----:B------:R1:W-:Y:S03]  /*118a0*/  STL [R1+0x194], R42 ;  /* 0x0001942a01007387 */ /* 0x0003e60000100800 */
[----:B------:R-:W-:Y:S01]  /*118b0*/  @!P2 IMAD.IADD R49, R49, 0x1, -R39 ;  /* 0x000000013131a824 */ /* 0x000fe200078e0a27 */
[----:B------:R4:W-:Y:S01]  /*118c0*/  STS.U8 [R30+UR9+0x5180], R114 ;  /* 0x005180721e007988 */ /* 0x0009e20008000009 */
[----:B------:R-:W-:-:S02]  /*118d0*/  @!P5 IMAD.MOV R47, RZ, RZ, -R47 ;  /* 0x000000ffff2fd224 */ /* 0x000fc400078e0a2f */
[----:B------:R-:W-:Y:S01]  /*118e0*/  @!P6 IMAD.IADD R48, R48, 0x1, -R39 ;  /* 0x000000013030e824 */ /* 0x000fe200078e0a27 */
[C---:B------:R-:W-:Y:S01]  /*118f0*/  ISETP.GT.U32.AND P6, PT, R39.reuse, R50, PT ;  /* 0x000000322700720c */ /* 0x040fe20003fc4070 */
[----:B-1----:R-:W-:Y:S01]  /*11900*/  @P0 IMAD.MOV.U32 R42, RZ, RZ, R41 ;  /* 0x000000ffff2a0224 */ /* 0x002fe200078e0029 */
[----:B------:R-:W-:Y:S02]  /*11910*/  IADD3 R41, P2, PT, R46, R38, RZ ;  /* 0x000000262e297210 */ /* 0x000fe40007f5e0ff */
[----:B------:R-:W-:Y:S02]  /*11920*/  ISETP.GE.AND P4, PT, R164, RZ, PT ;  /* 0x000000ffa400720c */ /* 0x000fe40003f86270 */
[----:B----4-:R-:W-:Y:S02]  /*11930*/  PRMT R114, RZ, 0x7610, R114 ;  /* 0x00007610ff727816 */ /* 0x010fe40000000072 */
[----:B------:R-:W-:Y:S02]  /*11940*/  LEA.HI.X.SX32 R44, R46, R35, 0x1, P2 ;  /* 0x000000232e2c7211 */ /* 0x000fe400010f0eff */
[----:B------:R-:W-:Y:S01]  /*11950*/  ISETP.GT.U32.AND P2, PT, R39, R49, PT ;  /* 0x000000312700720c */ /* 0x000fe20003f44070 */
[----:B------:R1:W-:Y:S01]  /*11960*/  STS.U8 [R30+UR9+0x5580], R113 ;  /* 0x005580711e007988 */ /* 0x0003e20008000009 */
[----:B------:R-:W-:-:S03]  /*11970*/  SEL R47, R5, R47, !P3 ;  /* 0x0000002f052f7207 */ /* 0x000fc60005800000 */
[----:B------:R4:W3:Y:S01]  /*11980*/  @P0 LDG.E.U8 R114, desc[UR18][R42.64] ;  /* 0x000000122a720981 */ /* 0x0008e2000c1e1100 */
[----:B------:R-:W-:Y:S01]  /*11990*/  ISETP.GE.AND P5, PT, R163, RZ, PT ;  /* 0x000000ffa300720c */ /* 0x000fe20003fa6270 */
[----:B--2---:R-:W-:Y:S01]  /*119a0*/  IMAD R47, R47, UR5, RZ ;  /* 0x000000052f2f7c24 */ /* 0x004fe2000f8e02ff */
[----:B------:R-:W2:Y:S01]  /*119b0*/  LDCU UR5, c[0x0][0x3b0] ;  /* 0x00007600ff0577ac */ /* 0x000ea20008000800 */
[----:B-1----:R-:W-:Y:S01]  /*119c0*/  PRMT R113, RZ, 0x7610, R113 ;  /* 0x00007610ff717816 */ /* 0x002fe20000000071 */
[----:B------:R-:W-:Y:S01]  /*119d0*/  STL [R1+0x1a0], R120 ;  /* 0x0001a07801007387 */ /* 0x000fe20000100800 */
[----:B----4-:R-:W-:-:S03]  /*119e0*/  @P0 IMAD.MOV.U32 R42, RZ, RZ, R120 ;  /* 0x000000ffff2a0224 */ /* 0x010fc600078e0078 */
[----:B------:R1:W-:Y:S01]  /*119f0*/  STS.U8 [R30+UR9+0x5980], R109 ;  /* 0x0059806d1e007988 */ /* 0x0003e20008000009 */
[----:B------:R-:W-:Y:S02]  /*11a00*/  @P0 IMAD.MOV.U32 R43, RZ, RZ, R121 ;  /* 0x000000ffff2b0224 */ /* 0x000fe400078e0079 */
[----:B------:R-:W-:Y:S01]  /*11a10*/  @!P6 IMAD.IADD R50, R50, 0x1, -R39 ;  /* 0x000000013232e824 */ /* 0x000fe200078e0a27 */
[----:B------:R-:W5:Y:S01]  /*11a20*/  LDL.LU R27, [R1+0xa78] ;  /* 0x000a7800011b7983 */ /* 0x000f620000300800 */
[----:B------:R-:W-:-:S03]  /*11a30*/  @!P4 IMAD.MOV R48, RZ, RZ, -R48 ;  /* 0x000000ffff30c224 */ /* 0x000fc600078e0a30 */
[----:B------:R-:W-:Y:S01]  /*11a40*/  STL [R1+0x19c], R121 ;  /* 0x00019c7901007387 */ /* 0x000fe20000100800 */
[----:B-1----:R-:W-:-:S03]  /*11a50*/  PRMT R109, RZ, 0x7610, R109 ;  /* 0x00007610ff6d7816 */ /* 0x002fc6000000006d */
[----:B------:R1:W4:Y:S01]  /*11a60*/  @P0 LDG.E.U8 R113, desc[UR18][R42.64] ;  /* 0x000000122a710981 */ /* 0x000322000c1e1100 */
[----:B------:R-:W-:-:S03]  /*11a70*/  @!P2 IMAD.IADD R49, R49, 0x1, -R39 ;  /* 0x000000013131a824 */ /* 0x000fc600078e0a27 */
[----:B------:R-:W5:Y:S01]  /*11a80*/  LDL.LU R164, [R1+0xa74] ;  /* 0x000a740001a47983 */ /* 0x000f620000300800 */
[----:B------:R-:W-:-:S03]  /*11a90*/  ISETP.GT.U32.AND P6, PT, R39, R50, PT ;  /* 0x000000322700720c */ /* 0x000fc60003fc4070 */
[----:B------:R0:W-:Y:S01]  /*11aa0*/  STL [R1+0x1d0], R41 ;  /* 0x0001d02901007387 */ /* 0x0001e20000100800 */
[----:B-1----:R-:W-:Y:S02]  /*11ab0*/  @P0 IMAD.MOV.U32 R42, RZ, RZ, R41 ;  /* 0x000000ffff2a0224 */ /* 0x002fe400078e0029 */
[----:B------:R-:W-:Y:S01]  /*11ac0*/  @P0 IMAD.MOV.U32 R43, RZ, RZ, R44 ;  /* 0x000000ffff2b0224 */ /* 0x000fe200078e002c */
[----:B------:R-:W-:Y:S01]  /*11ad0*/  ISETP.GT.U32.AND P2, PT, R39, R51, PT ;  /* 0x000000332700720c */ /* 0x000fe20003f44070 */
[----:B------:R-:W-:Y:S01]  /*11ae0*/  STL [R1+0x1cc], R44 ;  /* 0x0001cc2c01007387 */ /* 0x000fe20000100800 */
[----:B0-----:R-:W-:-:S03]  /*11af0*/  IADD3 R41, P4, PT, R47, R38, RZ ;  /* 0x000000262f297210 */ /* 0x001fc60007f9e0ff */
[----:B------:R0:W3:Y:S01]  /*11b00*/  @P0 LDG.E.U8 R109, desc[UR18][R42.64] ;  /* 0x000000122a6d0981 */ /* 0x0000e2000c1e1100 */
[----:B------:R-:W-:Y:S01]  /*11b10*/  SEL R48, R5, R48, !P3 ;  /* 0x0000003005307207 */ /* 0x000fe20005800000 */
[----:B------:R-:W-:Y:S02]  /*11b20*/  @!P5 IMAD.MOV R49, RZ, RZ, -R49 ;  /* 0x000000ffff31d224 */ /* 0x000fe400078e0a31 */
[----:B------:R-:W5:Y:S01]  /*11b30*/  LDL.LU R163, [R1+0xa70] ;  /* 0x000a700001a37983 */ /* 0x000f620000300800 */
[----:B0-----:R-:W-:Y:S02]  /*11b40*/  LEA.HI.X.SX32 R42, R47, R35, 0x1, P4 ;  /* 0x000000232f2a7211 */ /* 0x001fe400020f0eff */
[----:B------:R-:W-:Y:S01]  /*11b50*/  ISETP.GE.AND P4, PT, R118, RZ, PT ;  /* 0x000000ff7600720c */ /* 0x000fe20003f86270 */
[----:B------:R0:W-:Y:S01]  /*11b60*/  STS.U8 [R30+UR9+0x5d80], R108 ;  /* 0x005d806c1e007988 */ /* 0x0001e20008000009 */
[----:B------:R-:W-:Y:S01]  /*11b70*/  IMAD R48, R48, UR4, RZ ;  /* 0x0000000430307c24 */ /* 0x000fe2000f8e02ff */
[----:B------:R-:W1:Y:S01]  /*11b80*/  LDCU UR4, c[0x0][0x3b0] ;  /* 0x00007600ff0477ac */ /* 0x000e620008000800 */
[----:B------:R-:W-:Y:S01]  /*11b90*/  @P0 IMAD.MOV.U32 R43, RZ, RZ, R42 ;  /* 0x000000ffff2b0224 */ /* 0x000fe200078e002a */
[----:B------:R-:W-:Y:S01]  /*11ba0*/  STL [R1+0x1d8], R41 ;  /* 0x0001d82901007387 */ /* 0x000fe20000100800 */
[----:B------:R-:W-:-:S03]  /*11bb0*/  SEL R49, R5, R49, !P3 ;  /* 0x0000003105317207 */ /* 0x000fc60005800000 */
[----:B------:R2:W-:Y:S01]  /*11bc0*/  STL [R1+0x1d4], R42 ;  /* 0x0001d42a01007387 */ /* 0x0005e20000100800 */
[----:B0-----:R-:W-:Y:S01]  /*11bd0*/  PRMT R108, RZ, 0x7610, R108 ;  /* 0x00007610ff6c7816 */ /* 0x001fe2000000006c */
[--C-:B------:R-:W-:Y:S01]  /*11be0*/  @!P6 IMAD.IADD R50, R50, 0x1, -R39.reuse ;  /* 0x000000013232e824 */ /* 0x100fe200078e0a27 */
[----:B------:R-:W-:Y:S01]  /*11bf0*/  ISETP.GT.U32.AND P5, PT, R39, R52, PT ;  /* 0x000000342700720c */ /* 0x000fe20003fa4070 */
[----:B------:R-:W-:Y:S01]  /*11c00*/  @!P2 IMAD.IADD R51, R51, 0x1, -R39 ;  /* 0x000000013333a824 */ /* 0x000fe200078e0a27 */
[----:B------:R0:W-:Y:S01]  /*11c10*/  STS.U8 [R30+UR9+0x6180], R107 ;  /* 0x0061806b1e007988 */ /* 0x0001e20008000009 */
[----:B--2---:R-:W-:-:S03]  /*11c20*/  @P0 IMAD.MOV.U32 R42, RZ, RZ, R41 ;  /* 0x000000ffff2a0224 */ /* 0x004fc600078e0029 */
[----:B------:R-:W5:Y:S01]  /*11c30*/  LDL.LU R118, [R1+0xa6c] ;  /* 0x000a6c0001767983 */ /* 0x000f620000300800 */
[----:B------:R-:W-:Y:S01]  /*11c40*/  IMAD R49, R49, UR5, RZ ;  /* 0x0000000531317c24 */ /* 0x000fe2000f8e02ff */
[C---:B------:R-:W-:Y:S01]  /*11c50*/  ISETP.GT.U32.AND P2, PT, R39.reuse, R51, PT ;  /* 0x000000332700720c */ /* 0x040fe20003f44070 */
[----:B------:R-:W-:Y:S01]  /*11c60*/  @!P4 IMAD.MOV R50, RZ, RZ, -R50 ;  /* 0x000000ffff32c224 */ /* 0x000fe200078e0a32 */
[----:B------:R2:W3:Y:S01]  /*11c70*/  @P0 LDG.E.U8 R108, desc[UR18][R42.64] ;  /* 0x000000122a6c0981 */ /* 0x0004e2000c1e1100 */
[----:B------:R-:W-:Y:S02]  /*11c80*/  ISETP.GT.U32.AND P4, PT, R39, R54, PT ;  /* 0x000000362700720c */ /* 0x000fe40003f84070 */
[----:B------:R-:W-:Y:S01]  /*11c90*/  @!P5 IMAD.IADD R52, R52, 0x1, -R39 ;  /* 0x000000013434d824 */ /* 0x000fe200078e0a27 */
[----:B0-----:R-:W-:Y:S01]  /*11ca0*/  PRMT R107, RZ, 0x7610, R107 ;  /* 0x00007610ff6b7816 */ /* 0x001fe2000000006b */
[----:B------:R-:W-:Y:S01]  /*11cb0*/  STS.U8 [R30+UR9+0x6580], R106 ;  /* 0x0065806a1e007988 */ /* 0x000fe20008000009 */
[----:B------:R-:W0:Y:S01]  /*11cc0*/  LDCU UR5, c[0x0][0x3b0] ;  /* 0x00007600ff0577ac */ /* 0x000e220008000800 */
[----:B--2---:R-:W-:-:S04]  /*11cd0*/  IADD3 R42, P6, PT, R48, R38, RZ ;  /* 0x00000026302a7210 */ /* 0x004fc80007fde0ff */
[-C--:B------:R-:W-:Y:S02]  /*11ce0*/  LEA.HI.X.SX32 R43, R48, R35.reuse, 0x1, P6 ;  /* 0x00000023302b7211 */ /* 0x080fe400030f0eff */
[----:B------:R-:W-:Y:S02]  /*11cf0*/  IADD3 R41, P6, PT, R49, R38, RZ ;  /* 0x0000002631297210 */ /* 0x000fe40007fde0ff */
[----:B------:R-:W-:Y:S01]  /*11d00*/  SEL R50, R5, R50, !P3 ;  /* 0x0000003205327207 */ /* 0x000fe20005800000 */
[----:B------:R2:W-:Y:S01]  /*11d10*/  STL [R1+0x1e0], R42 ;  /* 0x0001e02a01007387 */ /* 0x0005e20000100800 */
[----:B------:R-:W-:Y:S02]  /*11d20*/  LEA.HI.X.SX32 R44, R49, R35, 0x1, P6 ;  /* 0x00000023312c7211 */ /* 0x000fe400030f0eff */
[----:B------:R-:W-:Y:S01]  /*11d30*/  ISETP.GE.AND P6, PT, R112, RZ, PT ;  /* 0x000000ff7000720c */ /* 0x000fe20003fc6270 */
[----:B-1----:R-:W-:Y:S01]  /*11d40*/  IMAD R50, R50, UR4, RZ ;  /* 0x0000000432327c24 */ /* 0x002fe2000f8e02ff */
[----:B------:R-:W1:Y:S01]  /*11d50*/  LDCU UR4, c[0x0][0x3b0] ;  /* 0x00007600ff0477ac */ /* 0x000e620008000800 */
[----:B------:R-:W-:Y:S01]  /*11d60*/  STL [R1+0x1dc], R43 ;  /* 0x0001dc2b01007387 */ /* 0x000fe20000100800 */
[----:B------:R-:W-:Y:S01]  /*11d70*/  @!P2 IMAD.IADD R51, R51, 0x1, -R39 ;  /* 0x000000013333a824 */ /* 0x000fe200078e0a27 */
[----:B------:R-:W-:-:S02]  /*11d80*/  ISETP.GT.U32.AND P5, PT, R39, R52, PT ;  /* 0x000000342700720c */ /* 0x000fc40003fa4070 */
[----:B------:R2:W3:Y:S01]  /*11d90*/  @P0 LDG.E.U8 R107, desc[UR18][R42.64] ;  /* 0x000000122a6b0981 */ /* 0x0004e2000c1e1100 */
[----:B------:R-:W-:-:S03]  /*11da0*/  @!P4 IMAD.IADD R54, R54, 0x1, -R39 ;  /* 0x000000013636c824 */ /* 0x000fc600078e0a27 */
[----:B------:R0:W-:Y:S04]  /*11db0*/  STL [R1+0x210], R41 ;  /* 0x0002102901007387 */ /* 0x0001e80000100800 */
[----:B------:R-:W5:Y:S01]  /*11dc0*/  LDL.LU R112, [R1+0xa68] ;  /* 0x000a680001707983 */ /* 0x000f620000300800 */
[----:B--2---:R-:W-:Y:S01]  /*11dd0*/  @P0 IMAD.MOV.U32 R42, RZ, RZ, R41 ;  /* 0x000000ffff2a0224 */ /* 0x004fe200078e0029 */
[----:B0-----:R-:W-:Y:S02]  /*11de0*/  IADD3 R41, P2, PT, R50, R38, RZ ;  /* 0x0000002632297210 */ /* 0x001fe40007f5e0ff */
[----:B------:R0:W-:Y:S01]  /*11df0*/  STL [R1+0x20c], R44 ;  /* 0x00020c2c01007387 */ /* 0x0001e20000100800 */
[----:B------:R-:W-:Y:S01]  /*11e00*/  @P0 IMAD.MOV.U32 R43, RZ, RZ, R44 ;  /* 0x000000ffff2b0224 */ /* 0x000fe200078e002c */
[C---:B------:R-:W-:Y:S01]  /*11e10*/  ISETP.GT.U32.AND P4, PT, R39.reuse, R54, PT ;  /* 0x000000362700720c */ /* 0x040fe20003f84070 */
[----:B------:R-:W-:Y:S01]  /*11e20*/  @!P6 IMAD.MOV R51, RZ, RZ, -R51 ;  /* 0x000000ffff33e224 */ /* 0x000fe200078e0a33 */
[----:B------:R-:W-:-:S02]  /*11e30*/  ISETP.GT.U32.AND P6, PT, R39, R55, PT ;  /* 0x000000372700720c */ /* 0x000fc40003fc4070 */
[----:B0-----:R-:W-:Y:S02]  /*11e40*/  LEA.HI.X.SX32 R44, R50, R35, 0x1, P2 ;  /* 0x00000023322c7211 */ /* 0x001fe400010f0eff */
[----:B------:R-:W-:Y:S02]  /*11e50*/  ISETP.GT.U32.AND P2, PT, R39, R53, PT ;  /* 0x000000352700720c */ /* 0x000fe40003f44070 */
[----:B------:R-:W-:Y:S02]  /*11e60*/  SEL R51, R5, R51, !P3 ;  /* 0x0000003305337207 */ /* 0x000fe40005800000 */
[----:B------:R-:W-:Y:S01]  /*11e70*/  PRMT R106, RZ, 0x7610, R106 ;  /* 0x00007610ff6a7816 */ /* 0x000fe2000000006a */
[--C-:B------:R-:W-:Y:S01]  /*11e80*/  @!P5 IMAD.IADD R52, R52, 0x1, -R39.reuse ;  /* 0x000000013434d824 */ /* 0x100fe200078e0a27 */
[----:B------:R-:W-:Y:S01]  /*11e90*/  ISETP.GE.AND P5, PT, R24, RZ, PT ;  /* 0x000000ff1800720c */ /* 0x000fe20003fa6270 */
[----:B------:R-:W-:Y:S01]  /*11ea0*/  STS.U8 [R30+UR9+0x6980], R103 ;  /* 0x006980671e007988 */ /* 0x000fe20008000009 */
[----:B-1----:R-:W-:Y:S01]  /*11eb0*/  IMAD R51, R51, UR4, RZ ;  /* 0x0000000433337c24 */ /* 0x002fe2000f8e02ff */
[----:B------:R-:W0:Y:S02]  /*11ec0*/  LDCU UR4, c[0x0][0x3b0] ;  /* 0x00007600ff0477ac */ /* 0x000e240008000800 */
[----:B------:R-:W-:Y:S04]  /*11ed0*/  STS.U8 [R30+UR9+0x6d80], R102 ;  /* 0x006d80661e007988 */ /* 0x000fe80008000009 */
[----:B------:R-:W-:Y:S01]  /*11ee0*/  STS.U8 [R30+UR9+0x7180], R101 ;  /* 0x007180651e007988 */ /* 0x000fe20008000009 */
[----:B------:R-:W-:-:S03]  /*11ef0*/  @!P2 IMAD.IADD R53, R53, 0x1, -R39 ;  /* 0x000000013535a824 */ /* 0x000fc600078e0a27 */
[----:B------:R-:W-:Y:S04]  /*11f00*/  STS.U8 [R30+UR9+0x7580], R100 ;  /* 0x007580641e007988 */ /* 0x000fe80008000009 */
[----:B------:R-:W-:Y:S04]  /*11f10*/  STS.U8 [R30+UR9+0x7980], R99 ;  /* 0x007980631e007988 */ /* 0x000fe80008000009 */
[----:B------:R-:W-:Y:S01]  /*11f20*/  STS.U8 [R30+UR9+0x7d80], R98 ;  /* 0x007d80621e007988 */ /* 0x000fe20008000009 */
[----:B------:R-:W-:-:S03]  /*11f30*/  @!P4 IMAD.IADD R54, R54, 0x1, -R39 ;  /* 0x000000013636c824 */ /* 0x000fc600078e0a27 */
[----:B------:R1:W-:Y:S01]  /*11f40*/  STS.U8 [R31+UR9+0x4200], R105 ;  /* 0x004200691f007988 */ /* 0x0003e20008000009 */
[----:B------:R-:W-:-:S03]  /*11f50*/  ISETP.GE.AND P2, PT, R25, RZ, PT ;  /* 0x000000ff1900720c */ /* 0x000fc60003f46270 */
[----:B------:R2:W3:Y:S04]  /*11f60*/  @P0 LDG.E.U8 R106, desc[UR18][R42.64] ;  /* 0x000000122a6a0981 */ /* 0x0004e8000c1e1100 */
[----:B------:R0:W-:Y:S01]  /*11f70*/  STL [R1+0x218], R41 ;  /* 0x0002182901007387 */ /* 0x0001e20000100800 */
[----:B-1----:R-:W-:Y:S01]  /*11f80*/  PRMT R105, RZ, 0x7610, R105 ;  /* 0x00007610ff697816 */ /* 0x002fe20000000069 */
[----:B--2---:R-:W-:Y:S02]  /*11f90*/  @P0 IMAD.MOV.U32 R42, RZ, RZ, R41 ;  /* 0x000000ffff2a0224 */ /* 0x004fe400078e0029 */
[----:B------:R-:W-:Y:S01]  /*11fa0*/  @P0 IMAD.MOV.U32 R43, RZ, RZ, R44 ;  /* 0x000000ffff2b0224 */ /* 0x000fe200078e002c */
[----:B0-----:R-:W-:Y:S01]  /*11fb0*/  IADD3 R41, P4, PT, R51, R38, RZ ;  /* 0x0000002633297210 */ /* 0x001fe20007f9e0ff */
[----:B------:R-:W-:-:S03]  /*11fc0*/  @!P6 IMAD.IADD R55, R55, 0x1, -R39 ;  /* 0x000000013737e824 */ /* 0x000fc600078e0a27 */
[----:B------:R0:W2:Y:S01]  /*11fd0*/  @P0 LDG.E.U8 R105, desc[UR18][R42.64] ;  /* 0x000000122a690981 */ /* 0x0000a2000c1e1100 */
[----:B------:R-:W-:Y:S01]  /*11fe0*/  @!P5 IMAD.MOV R52, RZ, RZ, -R52 ;  /* 0x000000ffff34d224 */ /* 0x000fe200078e0a34 */
[----:B------:R-:W-:Y:S02]  /*11ff0*/  ISETP.GT.U32.AND P6, PT, R39, R55, PT ;  /* 0x000000372700720c */ /* 0x000fe40003fc4070 */
[----:B0-----:R-:W-:Y:S02]  /*12000*/  LEA.HI.X.SX32 R42, R51, R35, 0x1, P4 ;  /* 0x00000023332a7211 */ /* 0x001fe400020f0eff */
[C---:B------:R-:W-:Y:S01]  /*12010*/  ISETP.GT.U32.AND P4, PT, R39.reuse, R53, PT ;  /* 0x000000352700720c */ /* 0x040fe20003f84070 */
[----:B------:R-:W-:Y:S01]  /*12020*/  STL [R1+0x214], R44 ;  /* 0x0002142c01007387 */ /* 0x000fe20000100800 */
[----:B------:R-:W-:Y:S01]  /*12030*/  ISETP.GT.U32.AND P5, PT, R39, R56, PT ;  /* 0x000000382700720c */ /* 0x000fe20003fa4070 */
[----:B------:R-:W-:Y:S01]  /*12040*/  @!P2 IMAD.MOV R54, RZ, RZ, -R54 ;  /* 0x000000ffff36a224 */ /* 0x000fe200078e0a36 */
[----:B------:R-:W-:Y:S01]  /*12050*/  SEL R52, R5, R52, !P3 ;  /* 0x0000003405347207 */ /* 0x000fe20005800000 */
[----:B------:R-:W5:Y:S01]  /*12060*/  LDL.LU R24, [R1+0xa64] ;  /* 0x000a640001187983 */ /* 0x000f620000300800 */
[----:B------:R-:W-:Y:S01]  /*12070*/  ISETP.GE.AND P2, PT, R158, RZ, PT ;  /* 0x000000ff9e00720c */ /* 0x000fe20003f46270 */
[----:B------:R-:W-:-:S02]  /*12080*/  @P0 IMAD.MOV.U32 R43, RZ, RZ, R42 ;  /* 0x000000ffff2b0224 */ /* 0x000fc400078e002a */
[----:B------:R-:W5:Y:S01]  /*12090*/  LDL.LU R25, [R1+0xa60] ;  /* 0x000a600001197983 */ /* 0x000f620000300800 */
[----:B------:R-:W-:-:S03]  /*120a0*/  SEL R54, R5, R54, !P3 ;  /* 0x0000003605367207 */ /* 0x000fc60005800000 */
[----:B------:R0:W-:Y:S01]  /*120b0*/  STS.U8 [R31+UR9+0x4600], R104 ;  /* 0x004600681f007988 */ /* 0x0001e20008000009 */
[----:B------:R-:W-:Y:S01]  /*120c0*/  IMAD R52, R52, UR5, RZ ;  /* 0x0000000534347c24 */ /* 0x000fe2000f8e02ff */
[----:B------:R-:W-:Y:S02]  /*120d0*/  PRMT R103, RZ, 0x7610, R103 ;  /* 0x00007610ff677816 */ /* 0x000fe40000000067 */
[----:B------:R-:W-:Y:S01]  /*120e0*/  STL [R1+0x220], R41 ;  /* 0x0002202901007387 */ /* 0x000fe20000100800 */
[--C-:B------:R-:W-:Y:S01]  /*120f0*/  @!P4 IMAD.IADD R53, R53, 0x1, -R39.reuse ;  /* 0x000000013535c824 */ /* 0x100fe200078e0a27 */
[----:B------:R-:W-:Y:S01]  /*12100*/  PRMT R102, RZ, 0x7610, R102 ;  /* 0x00007610ff667816 */ /* 0x000fe20000000066 */
[--C-:B------:R-:W-:Y:S01]  /*12110*/  @!P6 IMAD.IADD R55, R55, 0x1, -R39.reuse ;  /* 0x000000013737e824 */ /* 0x100fe200078e0a27 */
[----:B------:R1:W-:Y:S01]  /*12120*/  STL [R1+0x21c], R42 ;  /* 0x00021c2a01007387 */ /* 0x0003e20000100800 */
[----:B0-----:R-:W-:Y:S01]  /*12130*/  PRMT R104, RZ, 0x7610, R104 ;  /* 0x00007610ff687816 */ /* 0x001fe20000000068 */
[----:B------:R-:W-:Y:S01]  /*12140*/  IMAD R54, R54, UR12, RZ ;  /* 0x0000000c36367c24 */ /* 0x000fe2000f8e02ff */
[----:B------:R-:W-:Y:S01]  /*12150*/  ISETP.GE.AND P4, PT, R157, RZ, PT ;  /* 0x000000ff9d00720c */ /* 0x000fe20003f86270 */
[----:B------:R-:W-:Y:S01]  /*12160*/  @!P5 IMAD.IADD R56, R56, 0x1, -R39 ;  /* 0x000000013838d824 */ /* 0x000fe200078e0a27 */
[----:B------:R-:W5:Y:S01]  /*12170*/  LDL.LU R158, [R1+0xa5c] ;  /* 0x000a5c00019e7983 */ /* 0x000f620000300800 */
[----:B------:R-:W-:Y:S01]  /*12180*/  @!P2 IMAD.MOV R53, RZ, RZ, -R53 ;  /* 0x000000ffff35a224 */ /* 0x000fe200078e0a35 */
[----:B------:R-:W-:Y:S01]  /*12190*/  PRMT R101, RZ, 0x7610, R101 ;  /* 0x00007610ff657816 */ /* 0x000fe20000000065 */
[----:B------:R-:W0:Y:S01]  /*121a0*/  LDCU UR5, c[0x0][0x3b0] ;  /* 0x00007600ff0577ac */ /* 0x000e220008000800 */
[----:B-1----:R-:W-:Y:S01]  /*121b0*/  @P0 IMAD.MOV.U32 R42, RZ, RZ, R41 ;  /* 0x000000ffff2a0224 */ /* 0x002fe200078e0029 */
[----:B------:R-:W-:Y:S01]  /*121c0*/  ISETP.GT.U32.AND P5, PT, R39, R56, PT ;  /* 0x000000382700720c */ /* 0x000fe20003fa4070 */
[----:B------:R-:W5:Y:S01]  /*121d0*/  LDL.LU R157, [R1+0xa58] ;  /* 0x000a5800019d7983 */ /* 0x000f620000300800 */
[----:B------:R-:W-:Y:S01]  /*121e0*/  PRMT R100, RZ, 0x7610, R100 ;  /* 0x00007610ff647816 */ /* 0x000fe20000000064 */
[----:B------:R-:W1:Y:S02]  /*121f0*/  LDCU UR12, c[0x0][0x3b0] ;  /* 0x00007600ff0c77ac */ /* 0x000e640008000800 */
[----:B------:R0:W2:Y:S02]  /*12200*/  @P0 LDG.E.U8 R104, desc[UR18][R42.64] ;  /* 0x000000122a680981 */ /* 0x0000a4000c1e1100 */
[----:B0-----:R-:W-:-:S04]  /*12210*/  IADD3 R42, P6, PT, R52, R38, RZ ;  /* 0x00000026342a7210 */ /* 0x001fc80007fde0ff */
[----:B------:R-:W-:Y:S02]  /*12220*/  LEA.HI.X.SX32 R43, R52, R35, 0x1, P6 ;  /* 0x00000023342b7211 */ /* 0x000fe400030f0eff */
[C---:B------:R-:W-:Y:S01]  /*12230*/  IADD3 R41, P6, PT, R54.reuse, R38, RZ ;  /* 0x0000002636297210 */ /* 0x040fe20007fde0ff */
[----:B------:R-:W-:Y:S01]  /*12240*/  @!P4 IMAD.MOV R55, RZ, RZ, -R55 ;  /* 0x000000ffff37c224 */ /* 0x000fe200078e0a37 */
[----:B------:R-:W-:Y:S01]  /*12250*/  SEL R53, R5, R53, !P3 ;  /* 0x0000003505357207 */ /* 0x000fe20005800000 */
[----:B------:R0:W-:Y:S01]  /*12260*/  STL [R1+0x270], R42 ;  /* 0x0002702a01007387 */ /* 0x0001e20000100800 */
[----:B------:R-:W-:Y:S02]  /*12270*/  LEA.HI.X.SX32 R44, R54, R35, 0x1, P6 ;  /* 0x00000023362c7211 */ /* 0x000fe400030f0eff */
[----:B------:R-:W-:Y:S01]  /*12280*/  ISETP.GT.U32.AND P2, PT, R39, R57, PT ;  /* 0x000000392700720c */ /* 0x000fe20003f44070 */
[----:B------:R0:W-:Y:S01]  /*12290*/  STL [R1+0x26c], R43 ;  /* 0x00026c2b01007387 */ /* 0x0001e20000100800 */
[----:B------:R-:W-:Y:S01]  /*122a0*/  SEL R55, R5, R55, !P3 ;  /* 0x0000003705377207 */ /* 0x000fe20005800000 */
[----:B------:R-:W-:-:S02]  /*122b0*/  IMAD R53, R53, UR4, RZ ;  /* 0x0000000435357c24 */ /* 0x000fc4000f8e02ff */
[----:B------:R0:W2:Y:S01]  /*122c0*/  @P0 LDG.E.U8 R103, desc[UR18][R42.64] ;  /* 0x000000122a670981 */ /* 0x0000a2000c1e1100 */
[----:B------:R-:W-:Y:S01]  /*122d0*/  ISETP.GE.AND P4, PT, R111, RZ, PT ;  /* 0x000000ff6f00720c */ /* 0x000fe20003f86270 */
[----:B------:R-:W-:Y:S01]  /*122e0*/  IMAD R55, R55, UR13, RZ ;  /* 0x0000000d37377c24 */ /* 0x000fe2000f8e02ff */
[----:B------:R-:W1:Y:S01]  /*122f0*/  LDCU UR4, c[0x0][0x3b0] ;  /* 0x00007600ff0477ac */ /* 0x000e620008000800 */
[----:B------:R-:W-:Y:S02]  /*12300*/  @!P5 IMAD.IADD R56, R56, 0x1, -R39 ;  /* 0x000000013838d824 */ /* 0x000fe400078e0a27 */
[----:B0-----:R-:W-:Y:S02]  /*12310*/  @P0 IMAD.MOV.U32 R42, RZ, RZ, R41 ;  /* 0x000000ffff2a0224 */ /* 0x001fe400078e0029 */
[----:B------:R-:W-:Y:S01]  /*12320*/  @P0 IMAD.MOV.U32 R43, RZ, RZ, R44 ;  /* 0x000000ffff2b0224 */ /* 0x000fe200078e002c */
[----:B------:R-:W-:Y:S01]  /*12330*/  ISETP.GT.U32.AND P5, PT, R39, R58, PT ;  /* 0x0000003a2700720c */ /* 0x000fe20003fa4070 */
[----:B------:R0:W-:Y:S01]  /*12340*/  STL [R1+0x278], R41 ;  /* 0x0002782901007387 */ /* 0x0001e20000100800 */
[----:B------:R-:W-:Y:S01]  /*12350*/  @!P2 IMAD.IADD R57, R57, 0x1, -R39 ;  /* 0x000000013939a824 */ /* 0x000fe200078e0a27 */
[----:B------:R-:W-:Y:S01]  /*12360*/  PRMT R99, RZ, 0x7610, R99 ;  /* 0x00007610ff637816 */ /* 0x000fe20000000063 */
[----:B------:R-:W1:Y:S01]  /*12370*/  LDCU UR13, c[0x0][0x3b0] ;  /* 0x00007600ff0d77ac */ /* 0x000e620008000800 */
[----:B------:R0:W2:Y:S01]  /*12380*/  @P0 LDG.E.U8 R102, desc[UR18][R42.64] ;  /* 0x000000122a660981 */ /* 0x0000a2000c1e1100 */
[----:B------:R-:W-:Y:S01]  /*12390*/  @!P4 IMAD.MOV R56, RZ, RZ, -R56 ;  /* 0x000000ffff38c224 */ /* 0x000fe200078e0a38 */
[----:B0-----:R-:W-:-:S04]  /*123a0*/  IADD3 R42, P6, PT, R53, R38, RZ ;  /* 0x00000026352a7210 */ /* 0x001fc80007fde0ff */
[----:B------:R-:W-:Y:S02]  /*123b0*/  LEA.HI.X.SX32 R43, R53, R35, 0x1, P6 ;  /* 0x00000023352b7211 */ /* 0x000fe400030f0eff */
[----:B------:R-:W-:Y:S01]  /*123c0*/  IADD3 R41, P6, PT, R55, R38, RZ ;  /* 0x0000002637297210 */ /* 0x000fe20007fde0ff */
[----:B------:R0:W-:Y:S01]  /*123d0*/  STL [R1+0x274], R44 ;  /* 0x0002742c01007387 */ /* 0x0001e20000100800 */
[----:B------:R-:W-:Y:S01]  /*123e0*/  ISETP.GT.U32.AND P2, PT, R39, R57, PT ;  /* 0x000000392700720c */ /* 0x000fe20003f44070 */
[----:B------:R-:W-:Y:S01]  /*123f0*/  @!P5 IMAD.IADD R58, R58, 0x1, -R39 ;  /* 0x000000013a3ad824 */ /* 0x000fe200078e0a27 */
[----:B------:R-:W-:Y:S01]  /*12400*/  SEL R56, R5, R56, !P3 ;  /* 0x0000003805387207 */ /* 0x000fe20005800000 */
[----:B------:R-:W5:Y:S01]  /*12410*/  LDL.LU R111, [R1+0xa54] ;  /* 0x000a5400016f7983 */ /* 0x000f620000300800 */
[----:B------:R-:W-:-:S03]  /*12420*/  ISETP.GE.AND P4, PT, R110, RZ, PT ;  /* 0x000000ff6e00720c */ /* 0x000fc60003f86270 */
[----:B------:R1:W2:Y:S01]  /*12430*/  @P0 LDG.E.U8 R101, desc[UR18][R42.64] ;  /* 0x000000122a650981 */ /* 0x0002a2000c1e1100 */
[----:B0-----:R-:W-:Y:S02]  /*12440*/  LEA.HI.X.SX32 R44, R55, R35, 0x1, P6 ;  /* 0x00000023372c7211 */ /* 0x001fe400030f0eff */
[C---:B------:R-:W-:Y:S01]  /*12450*/  ISETP.GT.U32.AND P6, PT, R39.reuse, R59, PT ;  /* 0x0000003b2700720c */ /* 0x040fe20003fc4070 */
[----:B-1----:R-:W-:Y:S01]  /*12460*/  IMAD R56, R56, UR4, RZ ;  /* 0x0000000438387c24 */ /* 0x002fe2000f8e02ff */
[----:B------:R-:W-:Y:S01]  /*12470*/  ISETP.GT.U32.AND P5, PT, R39, R58, PT ;  /* 0x0000003a2700720c */ /* 0x000fe20003fa4070 */
[----:B------:R0:W-:Y:S01]  /*12480*/  STL [R1+0x280], R42 ;  /* 0x0002802a01007387 */ /* 0x0001e20000100800 */
[----:B------:R-:W-:Y:S01]  /*12490*/  @!P2 IMAD.IADD R57, R57, 0x1, -R39 ;  /* 0x000000013939a824 */ /* 0x000fe200078e0a27 */
[----:B------:R-:W1:Y:S02]  /*124a0*/  LDCU UR4, c[0x0][0x3b0] ;  /* 0x00007600ff0477ac */ /* 0x000e640008000800 */
[----:B------:R4:W-:Y:S04]  /*124b0*/  STL [R1+0x27c], R43 ;  /* 0x00027c2b01007387 */ /* 0x0009e80000100800 */
[----:B------:R4:W-:Y:S01]  /*124c0*/  STL [R1+0x2b0], R41 ;  /* 0x0002b02901007387 */ /* 0x0009e20000100800 */
[----:B0-----:R-:W-:-:S02]  /*124d0*/  @P0 IMAD.MOV.U32 R42, RZ, RZ, R41 ;  /* 0x000000ffff2a0224 */ /* 0x001fc400078e0029 */
[----:B------:R-:W-:Y:S01]  /*124e0*/  @!P6 IMAD.IADD R59, R59, 0x1, -R39 ;  /* 0x000000013b3be824 */ /* 0x000fe200078e0a27 */
[----:B------:R0:W-:Y:S01]  /*124f0*/  STL [R1+0x2ac], R44 ;  /* 0x0002ac2c01007387 */ /* 0x0001e20000100800 */
[----:B----4-:R-:W-:Y:S01]  /*12500*/  @P0 IMAD.MOV.U32 R43, RZ, RZ, R44 ;  /* 0x000000ffff2b0224 */ /* 0x010fe200078e002c */
[----:B------:R-:W-:Y:S01]  /*12510*/  IADD3 R41, P6, PT, R56, R38, RZ ;  /* 0x0000002638297210 */ /* 0x000fe20007fde0ff */
[----:B------:R-:W-:Y:S01]  /*12520*/  @!P4 IMAD.MOV R57, RZ, RZ, -R57 ;  /* 0x000000ffff39c224 */ /* 0x000fe200078e0a39 */
[C---:B------:R-:W-:Y:S01]  /*12530*/  ISETP.GT.U32.AND P2, PT, R39.reuse, R59, PT ;  /* 0x0000003b2700720c */ /* 0x040fe20003f44070 */
[----:B------:R-:W-:Y:S01]  /*12540*/  @!P5 IMAD.IADD R58, R58, 0x1, -R39 ;  /* 0x000000013a3ad824 */ /* 0x000fe200078e0a27 */
[----:B------:R4:W2:Y:S01]  /*12550*/  @P0 LDG.E.U8 R100, desc[UR18][R42.64] ;  /* 0x000000122a640981 */ /* 0x0008a2000c1e1100 */
[----:B0-----:R-:W-:Y:S02]  /*12560*/  LEA.HI.X.SX32 R44, R56, R35, 0x1, P6 ;  /* 0x00000023382c7211 */ /* 0x001fe400030f0eff */
[----:B------:R-:W-:Y:S01]  /*12570*/  ISETP.GE.AND P6, PT, R22, RZ, PT ;  /* 0x000000ff1600720c */ /* 0x000fe20003fc6270 */
[----:B------:R-:W5:Y:S01]  /*12580*/  LDL.LU R110, [R1+0xa50] ;  /* 0x000a5000016e7983 */ /* 0x000f620000300800 */
[----:B------:R-:W-:-:S02]  /*12590*/  ISETP.GT.U32.AND P4, PT, R39, R60, PT ;  /* 0x0000003c2700720c */ /* 0x000fc40003f84070 */
[----:B------:R-:W-:Y:S02]  /*125a0*/  SEL R57, R5, R57, !P3 ;  /* 0x0000003905397207 */ /* 0x000fe40005800000 */
[----:B------:R-:W-:-:S03]  /*125b0*/  ISETP.GE.AND P5, PT, R23, RZ, PT ;  /* 0x000000ff1700720c */ /* 0x000fc60003fa6270 */
[----:B------:R-:W-:Y:S01]  /*125c0*/  IMAD R57, R57, UR5, RZ ;  /* 0x0000000539397c24 */ /* 0x000fe2000f8e02ff */
[----:B------:R-:W0:Y:S01]  /*125d0*/  LDCU UR5, c[0x0][0x3b0] ;  /* 0x00007600ff0577ac */ /* 0x000e220008000800 */
[----:B----4-:R-:W-:Y:S01]  /*125e0*/  @P0 IMAD.MOV.U32 R42, RZ, RZ, R41 ;  /* 0x000000ffff2a0224 */ /* 0x010fe200078e0029 */
[----:B------:R4:W-:Y:S01]  /*125f0*/  STL [R1+0x2b8], R41 ;  /* 0x0002b82901007387 */ /* 0x0009e20000100800 */
[----:B------:R-:W-:Y:S02]  /*12600*/  @P0 IMAD.MOV.U32 R43, RZ, RZ, R44 ;  /* 0x000000ffff2b0224 */ /* 0x000fe400078e002c */
[----:B------:R-:W-:Y:S01]  /*12610*/  @!P6 IMAD.MOV R58, RZ, RZ, -R58 ;  /* 0x000000ffff3ae224 */ /* 0x000fe200078e0a3a */
[----:B------:R-:W5:Y:S01]  /*12620*/  LDL.LU R22, [R1+0xa4c] ;  /* 0x000a4c0001167983 */ /* 0x000f620000300800 */
[--C-:B------:R-:W-:Y:S02]  /*12630*/  @!P2 IMAD.IADD R59, R59, 0x1, -R39.reuse ;  /* 0x000000013b3ba824 */ /* 0x100fe400078e0a27 */
[----:B------:R-:W-:Y:S01]  /*12640*/  @!P4 IMAD.IADD R60, R60, 0x1, -R39 ;  /* 0x000000013c3cc824 */ /* 0x000fe200078e0a27 */
[----:B------:R-:W-:Y:S01]  /*12650*/  ISETP.GT.U32.AND P2, PT, R39, R62, PT ;  /* 0x0000003e2700720c */ /* 0x000fe20003f44070 */
[----:B------:R0:W2:Y:S01]  /*12660*/  @P0 LDG.E.U8 R99, desc[UR18][R42.64] ;  /* 0x000000122a630981 */ /* 0x0000a2000c1e1100 */
[----:B----4-:R-:W-:Y:S01]  /*12670*/  IADD3 R41, P6, PT, R57, R38, RZ ;  /* 0x0000002639297210 */ /* 0x010fe20007fde0ff */
[----:B------:R-:W-:Y:S01]  /*12680*/  @!P5 IMAD.MOV R59, RZ, RZ, -R59 ;  /* 0x000000ffff3bd224 */ /* 0x000fe200078e0a3b */
[----:B------:R-:W-:-:S02]  /*12690*/  ISETP.GT.U32.AND P4, PT, R39, R61, PT ;  /* 0x0000003d2700720c */ /* 0x000fc40003f84070 */
[----:B0-----:R-:W-:Y:S02]  /*126a0*/  LEA.HI.X.SX32 R42, R57, R35, 0x1, P6 ;  /* 0x00000023392a7211 */ /* 0x001fe400030f0eff */
[----:B------:R-:W-:Y:S02]  /*126b0*/  ISETP.GT.U32.AND P6, PT, R39, R60, PT ;  /* 0x0000003c2700720c */ /* 0x000fe40003fc4070 */
[C---:B------:R-:W-:Y:S01]  /*126c0*/  SEL R59, R5.reuse, R59, !P3 ;  /* 0x0000003b053b7207 */ /* 0x040fe20005800000 */
[----:B------:R-:W-:Y:S01]  /*126d0*/  STL [R1+0x2b4], R44 ;  /* 0x0002b42c01007387 */ /* 0x000fe20000100800 */
[----:B------:R-:W-:Y:S02]  /*126e0*/  SEL R58, R5, R58, !P3 ;  /* 0x0000003a053a7207 */ /* 0x000fe40005800000 */
[----:B------:R-:W-:Y:S01]  /*126f0*/  ISETP.GE.AND P5, PT, R156, RZ, PT ;  /* 0x000000ff9c00720c */ /* 0x000fe20003fa6270 */
[----:B------:R-:W5:Y:S01]  /*12700*/  LDL.LU R23, [R1+0xa48] ;  /* 0x000a480001177983 */ /* 0x000f620000300800 */
[----:B------:R-:W-:Y:S01]  /*12710*/  IMAD R59, R59, UR5, RZ ;  /* 0x000000053b3b7c24 */ /* 0x000fe2000f8e02ff */
[----:B------:R-:W-:Y:S01]  /*12720*/  PRMT R98, RZ, 0x7610, R98 ;  /* 0x00007610ff627816 */ /* 0x000fe20000000062 */
[----:B------:R-:W-:Y:S01]  /*12730*/  @P0 IMAD.MOV.U32 R43, RZ, RZ, R42 ;  /* 0x000000ffff2b0224 */ /* 0x000fe200078e002a */
[----:B------:R-:W-:Y:S01]  /*12740*/  STL [R1+0x2c0], R41 ;  /* 0x0002c02901007387 */ /* 0x000fe20000100800 */
[--C-:B------:R-:W-:Y:S01]  /*12750*/  @!P2 IMAD.IADD R62, R62, 0x1, -R39.reuse ;  /* 0x000000013e3ea824 */ /* 0x100fe200078e0a27 */
[----:B------:R-:W0:Y:S02]  /*12760*/  LDCU UR5, c[0x0][0x3b0] ;  /* 0x00007600ff0577ac */ /* 0x000e240008000800 */
[----:B------:R4:W-:Y:S01]  /*12770*/  STL [R1+0x2bc], R42 ;  /* 0x0002bc2a01007387 */ /* 0x0009e20000100800 */
[----:B-1----:R-:W-:Y:S01]  /*12780*/  IMAD R58, R58, UR4, RZ ;  /* 0x000000043a3a7c24 */ /* 0x002fe2000f8e02ff */
[----:B------:R-:W1:Y:S01]  /*12790*/  LDCU UR4, c[0x0][0x3b0] ;  /* 0x00007600ff0477ac */ /* 0x000e620008000800 */
[--C-:B------:R-:W-:Y:S01]  /*127a0*/  @!P6 IMAD.IADD R60, R60, 0x1, -R39.reuse ;  /* 0x000000013c3ce824 */ /* 0x100fe200078e0a27 */
[----:B------:R0:W-:Y:S01]  /*127b0*/  STS.U8 [R31+UR9+0x4a00], R97 ;  /* 0x004a00611f007988 */ /* 0x0001e20008000009 */
[----:B------:R-:W-:Y:S01]  /*127c0*/  @!P4 IMAD.IADD R61, R61, 0x1, -R39 ;  /* 0x000000013d3dc824 */ /* 0x000fe200078e0a27 */
[----:B------:R-:W-:Y:S01]  /*127d0*/  ISETP.GT.U32.AND P4, PT, R39, R62, PT ;  /* 0x0000003e2700720c */ /* 0x000fe20003f84070 */
[----:B----4-:R-:W-:Y:S01]  /*127e0*/  @P0 IMAD.MOV.U32 R42, RZ, RZ, R41 ;  /* 0x000000ffff2a0224 */ /* 0x010fe200078e0029 */
[C---:B------:R-:W-:Y:S01]  /*127f0*/  IADD3 R41, P6, PT, R59.reuse, R38, RZ ;  /* 0x000000263b297210 */ /* 0x040fe20007fde0ff */
[----:B------:R-:W5:Y:S04]  /*12800*/  LDL.LU R156, [R1+0xa44] ;  /* 0x000a4400019c7983 */ /* 0x000f680000300800 */
[----:B------:R4:W2:Y:S01]  /*12810*/  @P0 LDG.E.U8 R98, desc[UR18][R42.64] ;  /* 0x000000122a620981 */ /* 0x0008a2000c1e1100 */
[----:B------:R-:W-:-:S02]  /*12820*/  LEA.HI.X.SX32 R44, R59, R35, 0x1, P6 ;  /* 0x000000233b2c7211 */ /* 0x000fc400030f0eff */
[----:B------:R-:W-:Y:S01]  /*12830*/  ISETP.GE.AND P6, PT, R150, RZ, PT ;  /* 0x000000ff9600720c */ /* 0x000fe20003fc6270 */
[----:B------:R-:W-:Y:S01]  /*12840*/  @!P5 IMAD.MOV R60, RZ, RZ, -R60 ;  /* 0x000000ffff3cd224 */ /* 0x000fe200078e0a3c */
[----:B----4-:R-:W-:-:S04]  /*12850*/  IADD3 R42, P2, PT, R58, R38, RZ ;  /* 0x000000263a2a7210 */ /* 0x010fc80007f5e0ff */
[----:B------:R-:W-:Y:S02]  /*12860*/  LEA.HI.X.SX32 R43, R58, R35, 0x1, P2 ;  /* 0x000000233a2b7211 */ /* 0x000fe400010f0eff */
[C---:B------:R-:W-:Y:S02]  /*12870*/  ISETP.GT.U32.AND P2, PT, R39.reuse, R61, PT ;  /* 0x0000003d2700720c */ /* 0x040fe40003f44070 */
[----:B------:R-:W-:Y:S02]  /*12880*/  ISETP.GT.U32.AND P5, PT, R39, R63, PT ;  /* 0x0000003f2700720c */ /* 0x000fe40003fa4070 */
[----:B------:R-:W-:Y:S01]  /*12890*/  SEL R60, R5, R60, !P3 ;  /* 0x0000003c053c7207 */ /* 0x000fe20005800000 */
[----:B------:R-:W-:Y:S01]  /*128a0*/  @!P4 IMAD.IADD R62, R62, 0x1, -R39 ;  /* 0x000000013e3ec824 */ /* 0x000fe200078e0a27 */
[----:B0-----:R-:W-:Y:S02]  /*128b0*/  PRMT R97, RZ, 0x7610, R97 ;  /* 0x00007610ff617816 */ /* 0x001fe40000000061 */
[----:B------:R-:W-:Y:S01]  /*128c0*/  ISETP.GE.AND P4, PT, R20, RZ, PT ;  /* 0x000000ff1400720c */ /* 0x000fe20003f86270 */
[----:B------:R-:W-:Y:S01]  /*128d0*/  IMAD R60, R60, UR12, RZ ;  /* 0x0000000c3c3c7c24 */ /* 0x000fe2000f8e02ff */
[----:B------:R0:W-:Y:S01]  /*128e0*/  STL [R1+0x2f0], R42 ;  /* 0x0002f02a01007387 */ /* 0x0001e20000100800 */
[----:B------:R-:W-:Y:S01]  /*128f0*/  @!P6 IMAD.MOV R62, RZ, RZ, -R62 ;  /* 0x000000ffff3ee224 */ /* 0x000fe200078e0a3e */
[----:B------:R-:W4:Y:S01]  /*12900*/  LDCU UR12, c[0x0][0x3b0] ;  /* 0x00007600ff0c77ac */ /* 0x000f220008000800 */
[----:B------:R-:W-:Y:S01]  /*12910*/  @!P2 IMAD.IADD R61, R61, 0x1, -R39 ;  /* 0x000000013d3da824 */ /* 0x000fe200078e0a27 */
[----:B------:R-:W-:Y:S04]  /*12920*/  STL [R1+0x2ec], R43 ;  /* 0x0002ec2b01007387 */ /* 0x000fe80000100800 */
[----:B------:R0:W2:Y:S01]  /*12930*/  @P0 LDG.E.U8 R97, desc[UR18][R42.64] ;  /* 0x000000122a610981 */ /* 0x0000a2000c1e1100 */
[----:B------:R-:W-:-:S03]  /*12940*/  SEL R62, R5, R62, !P3 ;  /* 0x0000003e053e7207 */ /* 0x000fc60005800000 */
[----:B------:R1:W-:Y:S01]  /*12950*/  STL [R1+0x2f8], R41 ;  /* 0x0002f82901007387 */ /* 0x0003e20000100800 */
[----:B------:R-:W-:-:S03]  /*12960*/  @!P5 IMAD.IADD R63, R63, 0x1, -R39 ;  /* 0x000000013f3fd824 */ /* 0x000fc600078e0a27 */
[----:B------:R4:W-:Y:S01]  /*12970*/  STS.U8 [R31+UR9+0x4e00], R96 ;  /* 0x004e00601f007988 */ /* 0x0009e20008000009 */
[----:B0-----:R-:W-:-:S03]  /*12980*/  @P0 IMAD.MOV.U32 R42, RZ, RZ, R41 ;  /* 0x000000ffff2a0224 */ /* 0x001fc600078e0029 */
[----:B------:R-:W5:Y:S01]  /*12990*/  LDL.LU R150, [R1+0xa40] ;  /* 0x000a400001967983 */ /* 0x000f620000300800 */
[----:B-1----:R-:W-:Y:S01]  /*129a0*/  IADD3 R41, P2, PT, R60, R38, RZ ;  /* 0x000000263c297210 */ /* 0x002fe20007f5e0ff */
[----:B------:R-:W-:Y:S02]  /*129b0*/  @P0 IMAD.MOV.U32 R43, RZ, RZ, R44 ;  /* 0x000000ffff2b0224 */ /* 0x000fe400078e002c */
[----:B------:R0:W-:Y:S01]  /*129c0*/  STL [R1+0x2f4], R44 ;  /* 0x0002f42c01007387 */ /* 0x0001e20000100800 */
[----:B----4-:R-:W-:Y:S01]  /*129d0*/  PRMT R96, RZ, 0x7610, R96 ;  /* 0x00007610ff607816 */ /* 0x010fe20000000060 */
[----:B------:R-:W-:Y:S02]  /*129e0*/  @!P4 IMAD.MOV R61, RZ, RZ, -R61 ;  /* 0x000000ffff3dc224 */ /* 0x000fe400078e0a3d */
[----:B------:R1:W-:Y:S01]  /*129f0*/  STS.U8 [R31+UR9+0x5200], R95 ;  /* 0x0052005f1f007988 */ /* 0x0003e20008000009 */
[----:B------:R-:W-:Y:S01]  /*12a00*/  IMAD R62, R62, UR4, RZ ;  /* 0x000000043e3e7c24 */ /* 0x000fe2000f8e02ff */
[----:B------:R-:W-:Y:S01]  /*12a10*/  ISETP.GT.U32.AND P5, PT, R39, R63, PT ;  /* 0x0000003f2700720c */ /* 0x000fe20003fa4070 */
[----:B------:R-:W4:Y:S01]  /*12a20*/  LDCU UR4, c[0x0][0x3b0] ;  /* 0x00007600ff0477ac */ /* 0x000f220008000800 */
[----:B------:R3:W2:Y:S01]  /*12a30*/  @P0 LDG.E.U8 R96, desc[UR18][R42.64] ;  /* 0x000000122a600981 */ /* 0x0006a2000c1e1100 */
[----:B0-----:R-:W-:-:S02]  /*12a40*/  LEA.HI.X.SX32 R44, R60, R35, 0x1, P2 ;  /* 0x000000233c2c7211 */ /* 0x001fc400010f0eff */
[----:B------:R-:W-:Y:S01]  /*12a50*/  ISETP.GT.U32.AND P6, PT, R39, R64, PT ;  /* 0x000000402700720c */ /* 0x000fe20003fc4070 */
[----:B------:R-:W5:Y:S01]  /*12a60*/  LDL.LU R20, [R1+0xa3c] ;  /* 0x000a3c0001147983 */ /* 0x000f620000300800 */
[----:B-1----:R-:W-:Y:S02]  /*12a70*/  PRMT R95, RZ, 0x7610, R95 ;  /* 0x00007610ff5f7816 */ /* 0x002fe4000000005f */
[----:B------:R-:W-:Y:S01]  /*12a80*/  SEL R61, R5, R61, !P3 ;  /* 0x0000003d053d7207 */ /* 0x000fe20005800000 */
[----:B---3--:R-:W-:Y:S02]  /*12a90*/  @P0 IMAD.MOV.U32 R42, RZ, RZ, R41 ;  /* 0x000000ffff2a0224 */ /* 0x008fe400078e0029 */
[----:B------:R-:W-:Y:S01]  /*12aa0*/  @P0 IMAD.MOV.U32 R43, RZ, RZ, R44 ;  /* 0x000000ffff2b0224 */ /* 0x000fe200078e002c */
[----:B------:R-:W-:Y:S02]  /*12ab0*/  IADD3 R45, P4, PT, R62, R38, RZ ;  /* 0x000000263e2d7210 */ /* 0x000fe40007f9e0ff */
[----:B------:R-:W-:-:S02]  /*12ac0*/  ISETP.GE.AND P2, PT, R21, RZ, PT ;  /* 0x000000ff1500720c */ /* 0x000fc40003f46270 */
[----:B------:R0:W3:Y:S01]  /*12ad0*/  @P0 LDG.E.U8 R95, desc[UR18][R42.64] ;  /* 0x000000122a5f0981 */ /* 0x0000e2000c1e1100 */
[----:B------:R-:W-:Y:S01]  /*12ae0*/  IMAD R61, R61, UR5, RZ ;  /* 0x000000053d3d7c24 */ /* 0x000fe2000f8e02ff */
[----:B------:R-:W1:Y:S01]  /*12af0*/  LDCU UR5, c[0x0][0x3b0] ;  /* 0x00007600ff0577ac */ /* 0x000e620008000800 */
[--C-:B------:R-:W-:Y:S01]  /*12b00*/  @!P5 IMAD.IADD R63, R63, 0x1, -R39.reuse ;  /* 0x000000013f3fd824 */ /* 0x100fe200078e0a27 */
[----:B------:R4:W-:Y:S01]  /*12b10*/  STL [R1+0x300], R41 ;  /* 0x0003002901007387 */ /* 0x0009e20000100800 */
[----:B0-----:R-:W-:Y:S02]  /*12b20*/  LEA.HI.X.SX32 R42, R62, R35, 0x1, P4 ;  /* 0x000000233e2a7211 */ /* 0x001fe400020f0eff */
[----:B------:R-:W-:Y:S01]  /*12b30*/  ISETP.GT.U32.AND P4, PT, R39, R66, PT ;  /* 0x000000422700720c */ /* 0x000fe20003f84070 */
[----:B------:R-:W-:Y:S01]  /*12b40*/  @!P6 IMAD.IADD R64, R64, 0x1, -R39 ;  /* 0x000000014040e824 */ /* 0x000fe200078e0a27 */
[----:B----4-:R-:W-:Y:S01]  /*12b50*/  IADD3 R41, P5, PT, R61, R38, RZ ;  /* 0x000000263d297210 */ /* 0x010fe20007fbe0ff */
[----:B------:R0:W-:Y:S01]  /*12b60*/  STL [R1+0x2fc], R44 ;  /* 0x0002fc2c01007387 */ /* 0x0001e20000100800 */
[----:B------:R-:W-:-:S02]  /*12b70*/  @!P2 IMAD.MOV R63, RZ, RZ, -R63 ;  /* 0x000000ffff3fa224 */ /* 0x000fc400078e0a3f */
[----:B------:R-:W-:Y:S01]  /*12b80*/  ISETP.GT.U32.AND P6, PT, R39, R64, PT ;  /* 0x000000402700720c */ /* 0x000fe20003fc4070 */
[----:B------:R-:W5:Y:S01]  /*12b90*/  LDL.LU R21, [R1+0xa38] ;  /* 0x000a380001157983 */ /* 0x000f620000300800 */
[----:B------:R-:W-:Y:S02]  /*12ba0*/  ISETP.GE.AND P2, PT, R18, RZ, PT ;  /* 0x000000ff1200720c */ /* 0x000fe40003f46270 */
[----:B0-----:R-:W-:Y:S02]  /*12bb0*/  LEA.HI.X.SX32 R44, R61, R35, 0x1, P5 ;  /* 0x000000233d2c7211 */ /* 0x001fe400028f0eff */
[----:B------:R-:W-:Y:S01]  /*12bc0*/  ISETP.GT.U32.AND P5, PT, R39, R65, PT ;  /* 0x000000412700720c */ /* 0x000fe20003fa4070 */
[----:B------:R-:W-:Y:S01]  /*12bd0*/  @!P4 IMAD.IADD R66, R66, 0x1, -R39 ;  /* 0x000000014242c824 */ /* 0x000fe200078e0a27 */
[----:B------:R-:W-:Y:S01]  /*12be0*/  SEL R63, R5, R63, !P3 ;  /* 0x0000003f053f7207 */ /* 0x000fe20005800000 */
[----:B------:R0:W-:Y:S01]  /*12bf0*/  STS.U8 [R31+UR9+0x5600], R94 ;  /* 0x0056005e1f007988 */ /* 0x0001e20008000009 */
[----:B------:R-:W-:-:S02]  /*12c00*/  @P0 IMAD.MOV.U32 R43, RZ, RZ, R42 ;  /* 0x000000ffff2b0224 */ /* 0x000fc400078e002a */
[----:B------:R-:W-:Y:S01]  /*12c10*/  ISETP.GT.U32.AND P4, PT, R39, R66, PT ;  /* 0x000000422700720c */ /* 0x000fe20003f84070 */
[----:B------:R-:W-:Y:S01]  /*12c20*/  STL [R1+0x328], R45 ;  /* 0x0003282d01007387 */ /* 0x000fe20000100800 */
[----:B------:R-:W-:Y:S01]  /*12c30*/  IMAD R63, R63, UR4, RZ ;  /* 0x000000043f3f7c24 */ /* 0x000fe2000f8e02ff */
[----:B------:R-:W4:Y:S02]  /*12c40*/  LDCU UR4, c[0x0][0x3b0] ;  /* 0x00007600ff0477ac */ /* 0x000f240008000800 */
[----:B------:R1:W-:Y:S01]  /*12c50*/  STL [R1+0x324], R42 ;  /* 0x0003242a01007387 */ /* 0x0003e20000100800 */
[----:B0-----:R-:W-:Y:S01]  /*12c60*/  PRMT R94, RZ, 0x7610, R94 ;  /* 0x00007610ff5e7816 */ /* 0x001fe2000000005e */
[--C-:B------:R-:W-:Y:S02]  /*12c70*/  @!P5 IMAD.IADD R65, R65, 0x1, -R39.reuse ;  /* 0x000000014141d824 */ /* 0x100fe400078e0a27 */
[----:B------:R0:W-:Y:S01]  /*12c80*/  STS.U8 [R31+UR9+0x5a00], R93 ;  /* 0x005a005d1f007988 */ /* 0x0001e20008000009 */
[----:B------:R-:W-:-:S02]  /*12c90*/  @!P6 IMAD.IADD R64, R64, 0x1, -R39 ;  /* 0x000000014040e824 */ /* 0x000fc400078e0a27 */
[----:B-1----:R-:W-:Y:S01]  /*12ca0*/  @P0 IMAD.MOV.U32 R42, RZ, RZ, R45 ;  /* 0x000000ffff2a0224 */ /* 0x002fe200078e002d */
[----:B------:R1:W-:Y:S01]  /*12cb0*/  STL [R1+0x330], R41 ;  /* 0x0003302901007387 */ /* 0x0003e20000100800 */
[----:B0-----:R-:W-:-:S03]  /*12cc0*/  PRMT R93, RZ, 0x7610, R93 ;  /* 0x00007610ff5d7816 */ /* 0x001fc6000000005d */
[----:B------:R0:W2:Y:S01]  /*12cd0*/  @P0 LDG.E.U8 R94, desc[UR18][R42.64] ;  /* 0x000000122a5e0981 */ /* 0x0000a2000c1e1100 */
[----:B------:R-:W-:Y:S01]  /*12ce0*/  @!P2 IMAD.MOV R64, RZ, RZ, -R64 ;  /* 0x000000ffff40a224 */ /* 0x000fe200078e0a40 */
[----:B------:R-:W-:Y:S01]  /*12cf0*/  ISETP.GT.U32.AND P5, PT, R39, R65, PT ;  /* 0x000000412700720c */ /* 0x000fe20003fa4070 */
[----:B------:R-:W-:Y:S02]  /*12d00*/  @!P4 IMAD.IADD R66, R66, 0x1, -R39 ;  /* 0x000000014242c824 */ /* 0x000fe400078e0a27 */
[----:B0-----:R-:W-:Y:S02]  /*12d10*/  @P0 IMAD.MOV.U32 R42, RZ, RZ, R41 ;  /* 0x000000ffff2a0224 */ /* 0x001fe400078e0029 */
[----:B------:R-:W-:Y:S01]  /*12d20*/  @P0 IMAD.MOV.U32 R43, RZ, RZ, R44 ;  /* 0x000000ffff2b0224 */ /* 0x000fe200078e002c */
[----:B-1----:R-:W-:Y:S02]  /*12d30*/  IADD3 R41, P6, PT, R63, R38, RZ ;  /* 0x000000263f297210 */ /* 0x002fe40007fde0ff */
[----:B------:R-:W-:-:S02]  /*12d40*/  ISETP.GE.AND P4, PT, R146, RZ, PT ;  /* 0x000000ff9200720c */ /* 0x000fc40003f86270 */
[----:B------:R0:W2:Y:S01]  /*12d50*/  @P0 LDG.E.U8 R93, desc[UR18][R42.64] ;  /* 0x000000122a5d0981 */ /* 0x0000a2000c1e1100 */
[----:B------:R-:W-:Y:S02]  /*12d60*/  SEL R64, R5, R64, !P3 ;  /* 0x0000004005407207 */ /* 0x000fe40005800000 */
[----:B------:R-:W-:Y:S01]  /*12d70*/  ISETP.GE.AND P2, PT, R19, RZ, PT ;  /* 0x000000ff1300720c */ /* 0x000fe20003f46270 */
[----:B------:R-:W-:Y:S01]  /*12d80*/  STL [R1+0x32c], R44 ;  /* 0x00032c2c01007387 */ /* 0x000fe20000100800 */
[----:B0-----:R-:W-:Y:S01]  /*12d90*/  LEA.HI.X.SX32 R42, R63, R35, 0x1, P6 ;  /* 0x000000233f2a7211 */ /* 0x001fe200030f0eff */
[----:B----4-:R-:W-:Y:S01]  /*12da0*/  IMAD R64, R64, UR4, RZ ;  /* 0x0000000440407c24 */ /* 0x010fe2000f8e02ff */
[----:B------:R-:W-:Y:S01]  /*12db0*/  ISETP.GT.U32.AND P6, PT, R39, R69, PT ;  /* 0x000000452700720c */ /* 0x000fe20003fc4070 */
[----:B------:R-:W5:Y:S01]  /*12dc0*/  LDL.LU R18, [R1+0xa34] ;  /* 0x000a340001127983 */ /* 0x000f620000300800 */
[----:B------:R-:W-:Y:S01]  /*12dd0*/  @!P5 IMAD.IADD R65, R65, 0x1, -R39 ;  /* 0x000000014141d824 */ /* 0x000fe200078e0a27 */
[----:B------:R-:W-:Y:S01]  /*12de0*/  PRMT R91, RZ, 0x7610, R91 ;  /* 0x00007610ff5b7816 */ /* 0x000fe2000000005b */
[----:B------:R-:W-:Y:S01]  /*12df0*/  @P0 IMAD.MOV.U32 R43, RZ, RZ, R42 ;  /* 0x000000ffff2b0224 */ /* 0x000fe200078e002a */
[----:B------:R-:W-:Y:S04]  /*12e00*/  STL [R1+0x338], R41 ;  /* 0x0003382901007387 */ /* 0x000fe80000100800 */
[----:B------:R-:W-:Y:S01]  /*12e10*/  @!P2 IMAD.MOV R66, RZ, RZ, -R66 ;  /* 0x000000ffff42a224 */ /* 0x000fe200078e0a42 */
[----:B------:R-:W0:Y:S01]  /*12e20*/  LDCU UR4, c[0x0][0x3b0] ;  /* 0x00007600ff0477ac */ /* 0x000e220008000800 */
[----:B------:R1:W-:Y:S01]  /*12e30*/  STL [R1+0x334], R42 ;  /* 0x0003342a01007387 */ /* 0x0003e20000100800 */
[----:B------:R-:W-:Y:S01]  /*12e40*/  @!P4 IMAD.MOV R65, RZ, RZ, -R65 ;  /* 0x000000ffff41c224 */ /* 0x000fe200078e0a41 */
[----:B------:R-:W-:Y:S01]  /*12e50*/  ISETP.GT.U32.AND P4, PT, R39, R68, PT ;  /* 0x000000442700720c */ /* 0x000fe20003f84070 */
[----:B------:R-:W-:Y:S01]  /*12e60*/  @!P6 IMAD.IADD R69, R69, 0x1, -R39 ;  /* 0x000000014545e824 */ /* 0x000fe200078e0a27 */
[----:B------:R-:W-:Y:S01]  /*12e70*/  SEL R66, R5, R66, !P3 ;  /* 0x0000004205427207 */ /* 0x000fe20005800000 */
[----:B------:R-:W5:Y:S01]  /*12e80*/  LDL.LU R19, [R1+0xa30] ;  /* 0x000a300001137983 */ /* 0x000f620000300800 */
[----:B-1----:R-:W-:Y:S01]  /*12e90*/  @P0 IMAD.MOV.U32 R42, RZ, RZ, R41 ;  /* 0x000000ffff2a0224 */ /* 0x002fe200078e0029 */
[----:B------:R-:W-:-:S02]  /*12ea0*/  IADD3 R41, P5, PT, R64, R38, RZ ;  /* 0x0000002640297210 */ /* 0x000fc40007fbe0ff */
[----:B------:R-:W5:Y:S02]  /*12eb0*/  LDL.LU R146, [R1+0xa2c] ;  /* 0x000a2c0001927983 */ /* 0x000f640000300800 */
[----:B------:R-:W-:Y:S02]  /*12ec0*/  LEA.HI.X.SX32 R44, R64, R35, 0x1, P5 ;  /* 0x00000023402c7211 */ /* 0x000fe400028f0eff */
[----:B------:R1:W4:Y:S01]  /*12ed0*/  @P0 LDG.E.U8 R92, desc[UR18][R42.64] ;  /* 0x000000122a5c0981 */ /* 0x000322000c1e1100 */
[C---:B------:R-:W-:Y:S02]  /*12ee0*/  ISETP.GT.U32.AND P5, PT, R39.reuse, R67, PT ;  /* 0x000000432700720c */ /* 0x040fe40003fa4070 */
[----:B------:R-:W-:Y:S02]  /*12ef0*/  ISETP.GT.U32.AND P6, PT, R39, R69, PT ;  /* 0x000000452700720c */ /* 0x000fe40003fc4070 */
[----:B------:R-:W-:Y:S01]  /*12f00*/  SEL R65, R5, R65, !P3 ;  /* 0x0000004105417207 */ /* 0x000fe20005800000 */
[----:B------:R0:W-:Y:S04]  /*12f10*/  STL [R1+0x340], R41 ;  /* 0x0003402901007387 */ /* 0x0001e80000100800 */
[----:B------:R-:W-:Y:S01]  /*12f20*/  IMAD R65, R65, UR12, RZ ;  /* 0x0000000c41417c24 */ /* 0x000fe2000f8e02ff */
[----:B------:R-:W-:Y:S01]  /*12f30*/  ISETP.GE.AND P2, PT, R139, RZ, PT ;  /* 0x000000ff8b00720c */ /* 0x000fe20003f46270 */
[----:B-1----:R-:W-:-:S02]  /*12f40*/  @P0 IMAD.MOV.U32 R42, RZ, RZ, R41 ;  /* 0x000000ffff2a0224 */ /* 0x002fc400078e0029 */
[----:B------:R-:W-:Y:S02]  /*12f50*/  @P0 IMAD.MOV.U32 R43, RZ, RZ, R44 ;  /* 0x000000ffff2b0224 */ /* 0x000fe400078e002c */
[----:B------:R-:W-:Y:S02]  /*12f60*/  IMAD R66, R66, UR5, RZ ;  /* 0x0000000542427c24 */ /* 0x000fe4000f8e02ff */
[--C-:B------:R-:W-:Y:S01]  /*12f70*/  @!P4 IMAD.IADD R68, R68, 0x1, -R39.reuse ;  /* 0x000000014444c824 */ /* 0x100fe200078e0a27 */
[----:B0-----:R-:W-:Y:S01]  /*12f80*/  IADD3 R41, P4, PT, R65, R38, RZ ;  /* 0x0000002641297210 */ /* 0x001fe20007f9e0ff */
[--C-:B------:R-:W-:Y:S01]  /*12f90*/  @!P5 IMAD.IADD R67, R67, 0x1, -R39.reuse ;  /* 0x000000014343d824 */ /* 0x100fe200078e0a27 */
[----:B------:R0:W-:Y:S01]  /*12fa0*/  STL [R1+0x33c], R44 ;  /* 0x00033c2c01007387 */ /* 0x0001e20000100800 */
[----:B------:R-:W-:Y:S01]  /*12fb0*/  @!P6 IMAD.IADD R69, R69, 0x1, -R39 ;  /* 0x000000014545e824 */ /* 0x000fe200078e0a27 */
[----:B------:R-:W-:Y:S01]  /*12fc0*/  ISETP.GT.U32.AND P5, PT, R39, R68, PT ;  /* 0x000000442700720c */ /* 0x000fe20003fa4070 */
[----:B------:R-:W1:Y:S01]  /*12fd0*/  LDCU UR5, c[0x0][0x3b0] ;  /* 0x00007600ff0577ac */ /* 0x000e620008000800 */
[----:B------:R0:W2:Y:S01]  /*12fe0*/  @P0 LDG.E.U8 R91, desc[UR18][R42.64] ;  /* 0x000000122a5b0981 */ /* 0x0000a2000c1e1100 */
[----:B------:R-:W1:Y:S01]  /*12ff0*/  LDCU UR12, c[0x0][0x3b0] ;  /* 0x00007600ff0c77ac */ /* 0x000e620008000800 */
[----:B------:R-:W-:-:S02]  /*13000*/  PRMT R90, RZ, 0x7610, R90 ;  /* 0x00007610ff5a7816 */ /* 0x000fc4000000005a */
[----:B------:R-:W5:Y:S01]  /*13010*/  LDL.LU R139, [R1+0xa28] ;  /* 0x000a2800018b7983 */ /* 0x000f620000300800 */
[----:B0-----:R-:W-:Y:S02]  /*13020*/  LEA.HI.X.SX32 R44, R65, R35, 0x1, P4 ;  /* 0x00000023412c7211 */ /* 0x001fe400020f0eff */
[----:B------:R-:W-:Y:S02]  /*13030*/  ISETP.GT.U32.AND P4, PT, R39, R67, PT ;  /* 0x000000432700720c */ /* 0x000fe40003f84070 */
[----:B------:R-:W-:-:S04]  /*13040*/  IADD3 R42, P6, PT, R66, R38, RZ ;  /* 0x00000026422a7210 */ /* 0x000fc80007fde0ff */
[----:B------:R-:W-:Y:S02]  /*13050*/  LEA.HI.X.SX32 R43, R66, R35, 0x1, P6 ;  /* 0x00000023422b7211 */ /* 0x000fe400030f0eff */
[----:B------:R-:W-:Y:S01]  /*13060*/  ISETP.GT.U32.AND P6, PT, R39, R70, PT ;  /* 0x000000462700720c */ /* 0x000fe20003fc4070 */
[----:B------:R-:W-:Y:S01]  /*13070*/  @!P2 IMAD.MOV R69, RZ, RZ, -R69 ;  /* 0x000000ffff45a224 */ /* 0x000fe200078e0a45 */
[----:B------:R-:W-:Y:S01]  /*13080*/  ISETP.GE.AND P2, PT, R16, RZ, PT ;  /* 0x000000ff1000720c */ /* 0x000fe20003f46270 */
[--C-:B------:R-:W-:Y:S01]  /*13090*/  @!P5 IMAD.IADD R68, R68, 0x1, -R39.reuse ;  /* 0x000000014444d824 */ /* 0x100fe200078e0a27 */
[----:B------:R-:W-:Y:S01]  /*130a0*/  ISETP.GE.AND P5, PT, R17, RZ, PT ;  /* 0x000000ff1100720c */ /* 0x000fe20003fa6270 */
[----:B------:R-:W-:Y:S01]  /*130b0*/  @!P4 IMAD.IADD R67, R67, 0x1, -R39 ;  /* 0x000000014343c824 */ /* 0x000fe200078e0a27 */
[----:B------:R-:W-:Y:S01]  /*130c0*/  ISETP.GT.U32.AND P4, PT, R39, R71, PT ;  /* 0x000000472700720c */ /* 0x000fe20003f84070 */
[----:B------:R0:W-:Y:S01]  /*130d0*/  STL [R1+0x368], R42 ;  /* 0x0003682a01007387 */ /* 0x0001e20000100800 */
[----:B------:R-:W-:-:S02]  /*130e0*/  SEL R69, R5, R69, !P3 ;  /* 0x0000004505457207 */ /* 0x000fc40005800000 */
[----:B------:R-:W-:Y:S01]  /*130f0*/  PRMT R89, RZ, 0x7610, R89 ;  /* 0x00007610ff597816 */ /* 0x000fe20000000059 */
[----:B------:R0:W2:Y:S02]  /*13100*/  @P0 LDG.E.U8 R90, desc[UR18][R42.64] ;  /* 0x000000122a5a0981 */ /* 0x0000a4000c1e1100 */
[----:B------:R-:W-:Y:S02]  /*13110*/  @!P6 IMAD.IADD R70, R70, 0x1, -R39 ;  /* 0x000000014646e824 */ /* 0x000fe400078e0a27 */
[----:B------:R-:W-:-:S03]  /*13120*/  @!P2 IMAD.MOV R68, RZ, RZ, -R68 ;  /* 0x000000ffff44a224 */ /* 0x000fc600078e0a44 */
[----:B------:R-:W-:Y:S01]  /*13130*/  ISETP.GT.U32.AND P6, PT, R39, R70, PT ;  /* 0x000000462700720c */ /* 0x000fe20003fc4070 */
[----:B------:R-:W-:Y:S01]  /*13140*/  IMAD R69, R69, UR4, RZ ;  /* 0x0000000445457c24 */ /* 0x000fe2000f8e02ff */
[----:B------:R1:W-:Y:S01]  /*13150*/  STL [R1+0x370], R41 ;  /* 0x0003702901007387 */ /* 0x0003e20000100800 */
[----:B------:R-:W-:Y:S01]  /*13160*/  @!P5 IMAD.MOV R67, RZ, RZ, -R67 ;  /* 0x000000ffff43d224 */ /* 0x000fe200078e0a43 */
[----:B------:R-:W-:Y:S01]  /*13170*/  SEL R68, R5, R68, !P3 ;  /* 0x0000004405447207 */ /* 0x000fe20005800000 */
[----:B------:R-:W-:Y:S01]  /*13180*/  @!P4 IMAD.IADD R71, R71, 0x1, -R39 ;  /* 0x000000014747c824 */ /* 0x000fe200078e0a27 */
[----:B------:R1:W-:Y:S01]  /*13190*/  STL [R1+0x364], R43 ;  /* 0x0003642b01007387 */ /* 0x0003e20000100800 */
[----:B0-----:R-:W-:Y:S01]  /*131a0*/  @P0 IMAD.MOV.U32 R42, RZ, RZ, R41 ;  /* 0x000000ffff2a0224 */ /* 0x001fe200078e0029 */
[----:B------:R-:W-:Y:S01]  /*131b0*/  ISETP.GE.AND P2, PT, R14, RZ, PT ;  /* 0x000000ff0e00720c */ /* 0x000fe20003f46270 */
[----:B------:R-:W0:Y:S01]  /*131c0*/  LDCU UR4, c[0x0][0x3b0] ;  /* 0x00007600ff0477ac */ /* 0x000e220008000800 */
[----:B------:R-:W-:Y:S01]  /*131d0*/  ISETP.GT.U32.AND P4, PT, R39, R72, PT ;  /* 0x000000482700720c */ /* 0x000fe20003f84070 */
[----:B-1----:R-:W-:Y:S01]  /*131e0*/  IMAD R68, R68, UR5, RZ ;  /* 0x0000000544447c24 */ /* 0x002fe2000f8e02ff */
[-C--:B------:R-:W-:Y:S01]  /*131f0*/  IADD3 R41, P5, PT, R69, R38.reuse, RZ ;  /* 0x0000002645297210 */ /* 0x080fe20007fbe0ff */
[----:B------:R-:W-:Y:S01]  /*13200*/  @P0 IMAD.MOV.U32 R43, RZ, RZ, R44 ;  /* 0x000000ffff2b0224 */ /* 0x000fe200078e002c */
[----:B------:R-:W-:Y:S01]  /*13210*/  SEL R67, R5, R67, !P3 ;  /* 0x0000004305437207 */ /* 0x000fe20005800000 */
[----:B------:R-:W-:Y:S01]  /*13220*/  STL [R1+0x36c], R44 ;  /* 0x00036c2c01007387 */ /* 0x000fe20000100800 */
[----:B------:R-:W-:Y:S01]  /*13230*/  @!P6 IMAD.IADD R70, R70, 0x1, -R39 ;  /* 0x000000014646e824 */ /* 0x000fe200078e0a27 */
[----:B------:R-:W-:Y:S01]  /*13240*/  PRMT R88, RZ, 0x7610, R88 ;  /* 0x00007610ff587816 */ /* 0x000fe20000000058 */
[----:B------:R-:W1:Y:S01]  /*13250*/  LDCU UR5, c[0x0][0x3b0] ;  /* 0x00007600ff0577ac */ /* 0x000e620008000800 */
[----:B------:R0:W2:Y:S01]  /*13260*/  @P0 LDG.E.U8 R89, desc[UR18][R42.64] ;  /* 0x000000122a590981 */ /* 0x0000a2000c1e1100 */
[----:B------:R-:W-:Y:S01]  /*13270*/  IMAD R67, R67, UR12, RZ ;  /* 0x0000000c43437c24 */ /* 0x000fe2000f8e02ff */
[----:B------:R-:W-:-:S02]  /*13280*/  IADD3 R45, P6, PT, R68, R38, RZ ;  /* 0x00000026442d7210 */ /* 0x000fc40007fde0ff */
[----:B------:R-:W5:Y:S01]  /*13290*/  LDL.LU R16, [R1+0xa24] ;  /* 0x000a240001107983 */ /* 0x000f620000300800 */
[----:B------:R-:W-:Y:S01]  /*132a0*/  @!P2 IMAD.MOV R70, RZ, RZ, -R70 ;  /* 0x000000ffff46a224 */ /* 0x000fe200078e0a46 */
[----:B------:R-:W-:Y:S01]  /*132b0*/  PRMT R87, RZ, 0x7610, R87 ;  /* 0x00007610ff577816 */ /* 0x000fe20000000057 */
[----:B------:R-:W-:Y:S01]  /*132c0*/  @!P4 IMAD.IADD R72, R72, 0x1, -R39 ;  /* 0x000000014848c824 */ /* 0x000fe200078e0a27 */
[----:B------:R-:W5:Y:S01]  /*132d0*/  LDL.LU R17, [R1+0xa20] ;  /* 0x000a200001117983 */ /* 0x000f620000300800 */
[-C--:B0-----:R-:W-:Y:S01]  /*132e0*/  LEA.HI.X.SX32 R42, R69, R35.reuse, 0x1, P5 ;  /* 0x00000023452a7211 */ /* 0x081fe200028f0eff */
[----:B------:R-:W0:Y:S02]  /*132f0*/  LDCU UR12, c[0x0][0x3b0] ;  /* 0x00007600ff0c77ac */ /* 0x000e240008000800 */
[----:B------:R-:W5:Y:S01]  /*13300*/  LDL.LU R14, [R1+0xa1c] ;  /* 0x000a1c00010e7983 */ /* 0x000f620000300800 */
[----:B------:R-:W-:Y:S01]  /*13310*/  LEA.HI.X.SX32 R120, R68, R35, 0x1, P6 ;  /* 0x0000002344787211 */ /* 0x000fe200030f0eff */
[----:B------:R-:W-:-:S02]  /*13320*/  @P0 IMAD.MOV.U32 R43, RZ, RZ, R42 ;  /* 0x000000ffff2b0224 */ /* 0x000fc400078e002a */
[----:B------:R-:W-:Y:S01]  /*13330*/  STL [R1+0x378], R41 ;  /* 0x0003782901007387 */ /* 0x000fe20000100800 */
[----:B------:R-:W-:-:S03]  /*13340*/  ISETP.GT.U32.AND P5, PT, R39, R71, PT ;  /* 0x000000472700720c */ /* 0x000fc60003fa4070 */
[----:B------:R0:W-:Y:S01]  /*13350*/  STL [R1+0x374], R42 ;  /* 0x0003742a01007387 */ /* 0x0001e20000100800 */
[----:B------:R-:W-:Y:S02]  /*13360*/  ISETP.GT.U32.AND P2, PT, R39, R73, PT ;  /* 0x000000492700720c */ /* 0x000fe40003f44070 */
[----:B------:R-:W-:Y:S01]  /*13370*/  ISETP.GE.AND P4, PT, R15, RZ, PT ;  /* 0x000000ff0f00720c */ /* 0x000fe20003f86270 */
[----:B0-----:R-:W-:Y:S01]  /*13380*/  @P0 IMAD.MOV.U32 R42, RZ, RZ, R41 ;  /* 0x000000ffff2a0224 */ /* 0x001fe200078e0029 */
[----:B------:R-:W-:-:S04]  /*13390*/  IADD3 R41, P6, PT, R67, R38, RZ ;  /* 0x0000002643297210 */ /* 0x000fc80007fde0ff */
[----:B------:R-:W-:Y:S01]  /*133a0*/  LEA.HI.X.SX32 R44, R67, R35, 0x1, P6 ;  /* 0x00000023432c7211 */ /* 0x000fe200030f0eff */
[----:B------:R0:W2:Y:S01]  /*133b0*/  @P0 LDG.E.U8 R88, desc[UR18][R42.64] ;  /* 0x000000122a580981 */ /* 0x0000a2000c1e1100 */
[----:B------:R-:W-:Y:S02]  /*133c0*/  ISETP.GT.U32.AND P6, PT, R39, R72, PT ;  /* 0x000000482700720c */ /* 0x000fe40003fc4070 */
[----:B------:R-:W-:Y:S01]  /*133d0*/  SEL R70, R5, R70, !P3 ;  /* 0x0000004605467207 */ /* 0x000fe20005800000 */
[----:B------:R-:W-:Y:S01]  /*133e0*/  @!P5 IMAD.IADD R71, R71, 0x1, -R39 ;  /* 0x000000014747d824 */ /* 0x000fe200078e0a27 */
[----:B------:R-:W-:Y:S01]  /*133f0*/  PRMT R69, RZ, 0x7610, R69 ;  /* 0x00007610ff457816 */ /* 0x000fe20000000045 */
[----:B0-----:R-:W-:Y:S02]  /*13400*/  @P0 IMAD.MOV.U32 R42, RZ, RZ, R45 ;  /* 0x000000ffff2a0224 */ /* 0x001fe400078e002d */
[----:B------:R-:W-:Y:S02]  /*13410*/  @P0 IMAD.MOV.U32 R43, RZ, RZ, R120 ;  /* 0x000000ffff2b0224 */ /* 0x000fe400078e0078 */
[----:B------:R-:W-:-:S03]  /*13420*/  @!P2 IMAD.IADD R73, R73, 0x1, -R39 ;  /* 0x000000014949a824 */ /* 0x000fc600078e0a27 */
[----:B------:R0:W2:Y:S01]  /*13430*/  @P0 LDG.E.U8 R87, desc[UR18][R42.64] ;  /* 0x000000122a570981 */ /* 0x0000a2000c1e1100 */
[----:B------:R-:W-:Y:S01]  /*13440*/  IMAD R70, R70, UR13, RZ ;  /* 0x0000000d46467c24 */ /* 0x000fe2000f8e02ff */
[----:B------:R-:W-:Y:S01]  /*13450*/  ISETP.GE.AND P5, PT, R138, RZ, PT ;  /* 0x000000ff8a00720c */ /* 0x000fe20003fa6270 */
[----:B------:R-:W-:Y:S02]  /*13460*/  @!P4 IMAD.MOV R71, RZ, RZ, -R71 ;  /* 0x000000ffff47c224 */ /* 0x000fe400078e0a47 */
[----:B------:R-:W-:Y:S01]  /*13470*/  @!P6 IMAD.IADD R72, R72, 0x1, -R39 ;  /* 0x000000014848e824 */ /* 0x000fe200078e0a27 */
[C---:B------:R-:W-:Y:S01]  /*13480*/  ISETP.GT.U32.AND P6, PT, R39.reuse, R73, PT ;  /* 0x000000492700720c */ /* 0x040fe20003fc4070 */
[----:B------:R-:W-:Y:S01]  /*13490*/  STL [R1+0x380], R45 ;  /* 0x0003802d01007387 */ /* 0x000fe20000100800 */
[----:B0-----:R-:W-:Y:S02]  /*134a0*/  @P0 IMAD.MOV.U32 R42, RZ, RZ, R41 ;  /* 0x000000ffff2a0224 */ /* 0x001fe400078e0029 */
[----:B------:R-:W-:Y:S01]  /*134b0*/  @P0 IMAD.MOV.U32 R43, RZ, RZ, R44 ;  /* 0x000000ffff2b0224 */ /* 0x000fe200078e002c */
[----:B------:R-:W-:Y:S01]  /*134c0*/  ISETP.GT.U32.AND P4, PT, R39, R74, PT ;  /* 0x0000004a2700720c */ /* 0x000fe20003f84070 */
[----:B------:R-:W0:Y:S03]  /*134d0*/  LDCU UR13, c[0x0][0x3b0] ;  /* 0x00007600ff0d77ac */ /* 0x000e260008000800 */
[----:B------:R1:W2:Y:S01]  /*134e0*/  @P0 LDG.E.U8 R69, desc[UR18][R42.64] ;  /* 0x000000122a450981 */ /* 0x0002a2000c1e1100 */
[----:B------:R-:W-:-:S02]  /*134f0*/  SEL R71, R5, R71, !P3 ;  /* 0x0000004705477207 */ /* 0x000fc40005800000 */
[----:B-1----:R-:W-:-:S03]  /*13500*/  IADD3 R42, P2, PT, R70, R38, RZ ;  /* 0x00000026462a7210 */ /* 0x002fc60007f5e0ff */
[----:B------:R-:W-:Y:S01]  /*13510*/  IMAD R71, R71, UR4, RZ ;  /* 0x0000000447477c24 */ /* 0x000fe2000f8e02ff */
[----:B------:R-:W-:Y:S01]  /*13520*/  STL [R1+0x37c], R120 ;  /* 0x00037c7801007387 */ /* 0x000fe20000100800 */
[----:B------:R-:W1:Y:S01]  /*13530*/  LDCU UR4, c[0x0][0x3b0] ;  /* 0x00007600ff0477ac */ /* 0x000e620008000800 */
[----:B------:R-:W-:Y:S02]  /*13540*/  LEA.HI.X.SX32 R43, R70, R35, 0x1, P2 ;  /* 0x00000023462b7211 */ /* 0x000fe400010f0eff */
[----:B------:R-:W-:Y:S01]  /*13550*/  ISETP.GE.AND P2, PT, R135, RZ, PT ;  /* 0x000000ff8700720c */ /* 0x000fe20003f46270 */
[----:B------:R0:W-:Y:S01]  /*13560*/  STL [R1+0x3a8], R41 ;  /* 0x0003a82901007387 */ /* 0x0001e20000100800 */
[----:B------:R-:W-:Y:S02]  /*13570*/  @!P5 IMAD.MOV R72, RZ, RZ, -R72 ;  /* 0x000000ffff48d224 */ /* 0x000fe400078e0a48 */
[--C-:B------:R-:W-:Y:S01]  /*13580*/  @!P6 IMAD.IADD R73, R73, 0x1, -R39.reuse ;  /* 0x000000014949e824 */ /* 0x100fe200078e0a27 */
[----:B------:R-:W-:Y:S01]  /*13590*/  ISETP.GT.U32.AND P6, PT, R39, R76, PT ;  /* 0x0000004c2700720c */ /* 0x000fe20003fc4070 */
[----:B------:R-:W5:Y:S01]  /*135a0*/  LDL.LU R15, [R1+0xa18] ;  /* 0x000a1800010f7983 */ /* 0x000f620000300800 */
[----:B------:R-:W-:Y:S01]  /*135b0*/  @!P4 IMAD.IADD R74, R74, 0x1, -R39 ;  /* 0x000000014a4ac824 */ /* 0x000fe200078e0a27 */
[----:B0-----:R-:W-:-:S02]  /*135c0*/  IADD3 R41, P5, PT, R71, R38, RZ ;  /* 0x0000002647297210 */ /* 0x001fc40007fbe0ff */
[----:B------:R0:W-:Y:S01]  /*135d0*/  STL [R1+0x3a4], R44 ;  /* 0x0003a42c01007387 */ /* 0x0001e20000100800 */
[----:B------:R-:W-:Y:S02]  /*135e0*/  SEL R72, R5, R72, !P3 ;  /* 0x0000004805487207 */ /* 0x000fe40005800000 */
[----:B------:R-:W-:Y:S01]  /*135f0*/  @!P2 IMAD.MOV R73, RZ, RZ, -R73 ;  /* 0x000000ffff49a224 */ /* 0x000fe200078e0a49 */
[----:B------:R-:W-:Y:S01]  /*13600*/  PRMT R68, RZ, 0x7610, R68 ;  /* 0x00007610ff447816 */ /* 0x000fe20000000044 */
[----:B------:R-:W5:Y:S01]  /*13610*/  LDL.LU R138, [R1+0xa14] ;  /* 0x000a1400018a7983 */ /* 0x000f620000300800 */
[----:B------:R-:W-:Y:S02]  /*13620*/  ISETP.GT.U32.AND P4, PT, R39, R74, PT ;  /* 0x0000004a2700720c */ /* 0x000fe40003f84070 */
[----:B0-----:R-:W-:Y:S01]  /*13630*/  LEA.HI.X.SX32 R44, R71, R35, 0x1, P5 ;  /* 0x00000023472c7211 */ /* 0x001fe200028f0eff */
[----:B------:R-:W-:Y:S01]  /*13640*/  IMAD R72, R72, UR5, RZ ;  /* 0x0000000548487c24 */ /* 0x000fe2000f8e02ff */
[----:B------:R-:W-:Y:S01]  /*13650*/  ISETP.GT.U32.AND P5, PT, R39, R75, PT ;  /* 0x0000004b2700720c */ /* 0x000fe20003fa4070 */
[----:B------:R0:W-:Y:S01]  /*13660*/  STL [R1+0x3b0], R42 ;  /* 0x0003b02a01007387 */ /* 0x0001e20000100800 */
[----:B------:R-:W-:Y:S01]  /*13670*/  PRMT R67, RZ, 0x7610, R67 ;  /* 0x00007610ff437816 */ /* 0x000fe20000000043 */
[--C-:B------:R-:W-:Y:S01]  /*13680*/  @!P6 IMAD.IADD R76, R76, 0x1, -R39.reuse ;  /* 0x000000014c4ce824 */ /* 0x100fe200078e0a27 */
[----:B------:R-:W-:Y:S01]  /*13690*/  SEL R73, R5, R73, !P3 ;  /* 0x0000004905497207 */ /* 0x000fe20005800000 */
[----:B------:R-:W5:Y:S04]  /*136a0*/  LDL.LU R135, [R1+0xa10] ;  /* 0x000a100001877983 */ /* 0x000f680000300800 */
[----:B------:R0:W2:Y:S01]  /*136b0*/  @P0 LDG.E.U8 R68, desc[UR18][R42.64] ;  /* 0x000000122a440981 */ /* 0x0000a2000c1e1100 */
[----:B------:R-:W-:Y:S01]  /*136c0*/  ISETP.GE.AND P2, PT, R12, RZ, PT ;  /* 0x000000ff0c00720c */ /* 0x000fe20003f46270 */
[----:B------:R-:W-:Y:S01]  /*136d0*/  @!P4 IMAD.IADD R74, R74, 0x1, -R39 ;  /* 0x000000014a4ac824 */ /* 0x000fe200078e0a27 */
[----:B------:R-:W3:Y:S01]  /*136e0*/  LDCU UR5, c[0x0][0x3b0] ;  /* 0x00007600ff0577ac */ /* 0x000ee20008000800 */
[----:B------:R1:W-:Y:S04]  /*136f0*/  STL [R1+0x3ac], R43 ;  /* 0x0003ac2b01007387 */ /* 0x0003e80000100800 */
[----:B------:R-:W-:Y:S01]  /*13700*/  STL [R1+0x3b8], R41 ;  /* 0x0003b82901007387 */ /* 0x000fe20000100800 */
[----:B0-----:R-:W-:-:S03]  /*13710*/  @P0 IMAD.MOV.U32 R42, RZ, RZ, R41 ;  /* 0x000000ffff2a0224 */ /* 0x001fc600078e0029 */
[----:B------:R0:W-:Y:S01]  /*13720*/  STL [R1+0x3b4], R44 ;  /* 0x0003b42c01007387 */ /* 0x0001e20000100800 */
[----:B-1----:R-:W-:Y:S02]  /*13730*/  @P0 IMAD.MOV.U32 R43, RZ, RZ, R44 ;  /* 0x000000ffff2b0224 */ /* 0x002fe400078e002c */
[----:B------:R-:W-:Y:S01]  /*13740*/  IMAD R73, R73, UR4, RZ ;  /* 0x0000000449497c24 */ /* 0x000fe2000f8e02ff */
[----:B------:R-:W5:Y:S01]  /*13750*/  LDL.LU R12, [R1+0xa0c] ;  /* 0x000a0c00010c7983 */ /* 0x000f620000300800 */
[----:B------:R-:W-:-:S03]  /*13760*/  @!P5 IMAD.IADD R75, R75, 0x1, -R39 ;  /* 0x000000014b4bd824 */ /* 0x000fc600078e0a27 */
[----:B------:R1:W2:Y:S01]  /*13770*/  @P0 LDG.E.U8 R67, desc[UR18][R42.64] ;  /* 0x000000122a430981 */ /* 0x0002a2000c1e1100 */
[CC--:B0-----:R-:W-:Y:S01]  /*13780*/  IADD3 R44, P6, PT, R72.reuse, R38.reuse, RZ ;  /* 0x00000026482c7210 */ /* 0x0c1fe20007fde0ff */
[----:B------:R-:W-:Y:S01]  /*13790*/  @!P2 IMAD.MOV R74, RZ, RZ, -R74 ;  /* 0x000000ffff4aa224 */ /* 0x000fe200078e0a4a */
[----:B------:R-:W-:Y:S01]  /*137a0*/  IADD3 R41, P4, PT, R73, R38, RZ ;  /* 0x0000002649297210 */ /* 0x000fe20007f9e0ff */
[----:B------:R-:W0:Y:S01]  /*137b0*/  LDCU UR4, c[0x0][0x3b0] ;  /* 0x00007600ff0477ac */ /* 0x000e220008000800 */
[C---:B------:R-:W-:Y:S01]  /*137c0*/  ISETP.GT.U32.AND P5, PT, R39.reuse, R76, PT ;  /* 0x0000004c2700720c */ /* 0x040fe20003fa4070 */
[----:B------:R-:W-:Y:S01]  /*137d0*/  STL [R1+0x3c0], R44 ;  /* 0x0003c02c01007387 */ /* 0x000fe20000100800 */
[----:B-1----:R-:W-:Y:S02]  /*137e0*/  LEA.HI.X.SX32 R42, R72, R35, 0x1, P6 ;  /* 0x00000023482a7211 */ /* 0x002fe400030f0eff */
[----:B------:R-:W-:-:S03]  /*137f0*/  ISETP.GT.U32.AND P6, PT, R39, R75, PT ;  /* 0x0000004b2700720c */ /* 0x000fc60003fc4070 */
[----:B------:R1:W-:Y:S01]  /*13800*/  STL [R1+0x3bc], R42 ;  /* 0x0003bc2a01007387 */ /* 0x0003e20000100800 */
[----:B------:R-:W-:Y:S02]  /*13810*/  @P0 IMAD.MOV.U32 R43, RZ, RZ, R42 ;  /* 0x000000ffff2b0224 */ /* 0x000fe400078e002a */
[----:B-1----:R-:W-:Y:S01]  /*13820*/  @P0 IMAD.MOV.U32 R42, RZ, RZ, R44 ;  /* 0x000000ffff2a0224 */ /* 0x002fe200078e002c */
[----:B------:R-:W-:Y:S02]  /*13830*/  LEA.HI.X.SX32 R44, R73, R35, 0x1, P4 ;  /* 0x00000023492c7211 */ /* 0x000fe400020f0eff */
[----:B------:R-:W-:Y:S02]  /*13840*/  ISETP.GE.AND P4, PT, R13, RZ, PT ;  /* 0x000000ff0d00720c */ /* 0x000fe40003f86270 */
[----:B------:R-:W-:Y:S01]  /*13850*/  ISETP.GT.U32.AND P2, PT, R39, R79, PT ;  /* 0x0000004f2700720c */ /* 0x000fe20003f44070 */
[--C-:B------:R-:W-:Y:S02]  /*13860*/  @!P5 IMAD.IADD R76, R76, 0x1, -R39.reuse ;  /* 0x000000014c4cd824 */ /* 0x100fe400078e0a27 */
[----:B------:R-:W-:Y:S01]  /*13870*/  @!P6 IMAD.IADD R75, R75, 0x1, -R39 ;  /* 0x000000014b4be824 */ /* 0x000fe200078e0a27 */
[----:B------:R-:W-:-:S02]  /*13880*/  ISETP.GE.AND P6, PT, R10, RZ, PT ;  /* 0x000000ff0a00720c */ /* 0x000fc40003fc6270 */
[----:B------:R-:W-:Y:S02]  /*13890*/  ISETP.GT.U32.AND P5, PT, R39, R78, PT ;  /* 0x0000004e2700720c */ /* 0x000fe40003fa4070 */
[----:B------:R-:W-:-:S03]  /*138a0*/  SEL R74, R5, R74, !P3 ;  /* 0x0000004a054a7207 */ /* 0x000fc60005800000 */
[----:B------:R-:W-:Y:S01]  /*138b0*/  @!P4 IMAD.MOV R76, RZ, RZ, -R76 ;  /* 0x000000ffff4cc224 */ /* 0x000fe200078e0a4c */
[----:B------:R-:W-:Y:S01]  /*138c0*/  PRMT R66, RZ, 0x7610, R66 ;  /* 0x00007610ff427816 */ /* 0x000fe20000000042 */
[----:B------:R-:W-:Y:S01]  /*138d0*/  IMAD R74, R74, UR12, RZ ;  /* 0x0000000c4a4a7c24 */ /* 0x000fe2000f8e02ff */
[----:B------:R1:W-:Y:S01]  /*138e0*/  STL [R1+0x3e8], R41 ;  /* 0x0003e82901007387 */ /* 0x0003e20000100800 */
[----:B------:R-:W-:Y:S01]  /*138f0*/  @!P2 IMAD.IADD R79, R79, 0x1, -R39 ;  /* 0x000000014f4fa824 */ /* 0x000fe200078e0a27 */
[----:B------:R-:W-:Y:S01]  /*13900*/  SEL R76, R5, R76, !P3 ;  /* 0x0000004c054c7207 */ /* 0x000fe20005800000 */
[----:B------:R-:W-:Y:S01]  /*13910*/  @!P6 IMAD.MOV R75, RZ, RZ, -R75 ;  /* 0x000000ffff4be224 */ /* 0x000fe200078e0a4b */
[----:B------:R0:W2:Y:S01]  /*13920*/  @P0 LDG.E.U8 R66, desc[UR18][R42.64] ;  /* 0x000000122a420981 */ /* 0x0000a2000c1e1100 */
[----:B------:R-:W-:Y:S01]  /*13930*/  @!P5 IMAD.IADD R78, R78, 0x1, -R39 ;  /* 0x000000014e4ed824 */ /* 0x000fe200078e0a27 */
[----:B------:R-:W-:Y:S01]  /*13940*/  PRMT R65, RZ, 0x7610, R65 ;  /* 0x00007610ff417816 */ /* 0x000fe20000000041 */
[----:B---3--:R-:W-:Y:S01]  /*13950*/  IMAD R76, R76, UR5, RZ ;  /* 0x000000054c4c7c24 */ /* 0x008fe2000f8e02ff */
[----:B------:R-:W-:Y:S01]  /*13960*/  ISETP.GT.U32.AND P2, PT, R39, R79, PT ;  /* 0x0000004f2700720c */ /* 0x000fe20003f44070 */
[----:B------:R-:W5:Y:S01]  /*13970*/  LDL.LU R13, [R1+0xa08] ;  /* 0x000a0800010d7983 */ /* 0x000f620000300800 */
[----:B------:R-:W-:Y:S01]  /*13980*/  PRMT R64, RZ, 0x7610, R64 ;  /* 0x00007610ff407816 */ /* 0x000fe20000000040 */
[----:B------:R-:W3:Y:S01]  /*13990*/  LDCU UR5, c[0x0][0x3b0] ;  /* 0x00007600ff0577ac */ /* 0x000ee20008000800 */
[----:B0-----:R-:W-:Y:S01]  /*139a0*/  @P0 IMAD.MOV.U32 R42, RZ, RZ, R41 ;  /* 0x000000ffff2a0224 */ /* 0x001fe200078e0029 */
[-C--:B-1----:R-:W-:Y:S01]  /*139b0*/  IADD3 R41, P4, PT, R74, R38.reuse, RZ ;  /* 0x000000264a297210 */ /* 0x082fe20007f9e0ff */
[----:B------:R0:W-:Y:S01]  /*139c0*/  STL [R1+0x3e4], R44 ;  /* 0x0003e42c01007387 */ /* 0x0001e20000100800 */
[----:B------:R-:W-:Y:S01]  /*139d0*/  @P0 IMAD.MOV.U32 R43, RZ, RZ, R44 ;  /* 0x000000ffff2b0224 */ /* 0x000fe200078e002c */
[----:B------:R-:W-:Y:S01]  /*139e0*/  IADD3 R45, P5, PT, R76, R38, RZ ;  /* 0x000000264c2d7210 */ /* 0x000fe20007fbe0ff */
[----:B------:R-:W1:Y:S01]  /*139f0*/  LDCU UR12, c[0x0][0x3b0] ;  /* 0x00007600ff0c77ac */ /* 0x000e620008000800 */
[----:B------:R-:W-:Y:S01]  /*13a00*/  SEL R75, R5, R75, !P3 ;  /* 0x0000004b054b7207 */ /* 0x000fe20005800000 */
[----:B------:R-:W5:Y:S01]  /*13a10*/  LDL.LU R10, [R1+0xa04] ;  /* 0x000a0400010a7983 */ /* 0x000f620000300800 */
[----:B------:R-:W-:-:S02]  /*13a20*/  ISETP.GT.U32.AND P6, PT, R39, R78, PT ;  /* 0x0000004e2700720c */ /* 0x000fc40003fc4070 */
[----:B0-----:R-:W-:Y:S01]  /*13a30*/  LEA.HI.X.SX32 R44, R74, R35, 0x1, P4 ;  /* 0x000000234a2c7211 */ /* 0x001fe200020f0eff */
[----:B------:R0:W2:Y:S01]  /*13a40*/  @P0 LDG.E.U8 R65, desc[UR18][R42.64] ;  /* 0x000000122a410981 */ /* 0x0000a2000c1e1100 */
[----:B------:R-:W-:Y:S02]  /*13a50*/  ISETP.GT.U32.AND P4, PT, R39, R77, PT ;  /* 0x0000004d2700720c */ /* 0x000fe40003f84070 */
[----:B------:R-:W-:Y:S01]  /*13a60*/  LEA.HI.X.SX32 R70, R76, R35, 0x1, P5 ;  /* 0x000000234c467211 */ /* 0x000fe200028f0eff */
[----:B------:R-:W-:Y:S01]  /*13a70*/  IMAD R75, R75, UR4, RZ ;  /* 0x000000044b4b7c24 */ /* 0x000fe2000f8e02ff */
[----:B------:R-:W-:Y:S01]  /*13a80*/  ISETP.GE.AND P5, PT, R11, RZ, PT ;  /* 0x000000ff0b00720c */ /* 0x000fe20003fa6270 */
[----:B------:R1:W-:Y:S01]  /*13a90*/  STL [R1+0x3f0], R41 ;  /* 0x0003f02901007387 */ /* 0x0003e20000100800 */
[----:B------:R-:W-:Y:S01]  /*13aa0*/  @!P2 IMAD.IADD R79, R79, 0x1, -R39 ;  /* 0x000000014f4fa824 */ /* 0x000fe200078e0a27 */
[----:B------:R-:W-:Y:S02]  /*13ab0*/  PRMT R63, RZ, 0x7610, R63 ;  /* 0x00007610ff3f7816 */ /* 0x000fe4000000003f */
[----:B------:R-:W-:-:S02]  /*13ac0*/  @!P6 IMAD.IADD R78, R78, 0x1, -R39 ;  /* 0x000000014e4ee824 */ /* 0x000fc400078e0a27 */
[----:B0-----:R-:W-:Y:S01]  /*13ad0*/  @P0 IMAD.MOV.U32 R42, RZ, RZ, R41 ;  /* 0x000000ffff2a0224 */ /* 0x001fe200078e0029 */
[----:B------:R0:W-:Y:S01]  /*13ae0*/  STL [R1+0x3ec], R44 ;  /* 0x0003ec2c01007387 */ /* 0x0001e20000100800 */
[----:B------:R-:W-:Y:S01]  /*13af0*/  @P0 IMAD.MOV.U32 R43, RZ, RZ, R44 ;  /* 0x000000ffff2b0224 */ /* 0x000fe200078e002c */
[----:B------:R-:W-:Y:S01]  /*13b00*/  PRMT R62, RZ, 0x7610, R62 ;  /* 0x00007610ff3e7816 */ /* 0x000fe2000000003e */
[----:B------:R-:W-:Y:S01]  /*13b10*/  @!P4 IMAD.IADD R77, R77, 0x1, -R39 ;  /* 0x000000014d4dc824 */ /* 0x000fe200078e0a27 */
[C---:B-1----:R-:W-:Y:S01]  /*13b20*/  IADD3 R41, P2, PT, R75.reuse, R38, RZ ;  /* 0x000000264b297210 */ /* 0x042fe20007f5e0ff */
[----:B------:R-:W1:Y:S01]  /*13b30*/  LDCU UR4, c[0x0][0x3b0] ;  /* 0x00007600ff0477ac */ /* 0x000e620008000800 */
[----:B------:R-:W-:Y:S01]  /*13b40*/  ISETP.GE.AND P6, PT, R8, RZ, PT ;  /* 0x000000ff0800720c */ /* 0x000fe20003fc6270 */
[----:B------:R-:W-:Y:S01]  /*13b50*/  @!P5 IMAD.MOV R79, RZ, RZ, -R79 ;  /* 0x000000ffff4fd224 */ /* 0x000fe200078e0a4f */
[----:B------:R3:W2:Y:S01]  /*13b60*/  @P0 LDG.E.U8 R64, desc[UR18][R42.64] ;  /* 0x000000122a400981 */ /* 0x0006a2000c1e1100 */
[----:B0-----:R-:W-:-:S02]  /*13b70*/  LEA.HI.X.SX32 R44, R75, R35, 0x1, P2 ;  /* 0x000000234b2c7211 */ /* 0x001fc400010f0eff */
[C---:B------:R-:W-:Y:S02]  /*13b80*/  ISETP.GT.U32.AND P2, PT, R39.reuse, R80, PT ;  /* 0x000000502700720c */ /* 0x040fe40003f44070 */
[----:B------:R-:W-:Y:S02]  /*13b90*/  ISETP.GT.U32.AND P4, PT, R39, R77, PT ;  /* 0x0000004d2700720c */ /* 0x000fe40003f84070 */
[----:B------:R-:W-:Y:S01]  /*13ba0*/  SEL R79, R5, R79, !P3 ;  /* 0x0000004f054f7207 */ /* 0x000fe20005800000 */
[----:B---3--:R-:W-:Y:S02]  /*13bb0*/  @P0 IMAD.MOV.U32 R42, RZ, RZ, R45 ;  /* 0x000000ffff2a0224 */ /* 0x008fe400078e002d */
[----:B------:R-:W-:Y:S02]  /*13bc0*/  @P0 IMAD.MOV.U32 R43, RZ, RZ, R70 ;  /* 0x000000ffff2b0224 */ /* 0x000fe400078e0046 */
[----:B------:R-:W-:-:S03]  /*13bd0*/  IMAD R79, R79, UR13, RZ ;  /* 0x0000000d4f4f7c24 */ /* 0x000fc6000f8e02ff */
[----:B------:R0:W3:Y:S01]  /*13be0*/  @P0 LDG.E.U8 R63, desc[UR18][R42.64] ;  /* 0x000000122a3f0981 */ /* 0x0000e2000c1e1100 */
[----:B------:R-:W-:Y:S01]  /*13bf0*/  @!P6 IMAD.MOV R78, RZ, RZ, -R78 ;  /* 0x000000ffff4ee224 */ /* 0x000fe200078e0a4e */
[----:B------:R-:W-:Y:S01]  /*13c00*/  ISETP.GE.AND P5, PT, R9, RZ, PT ;  /* 0x000000ff0900720c */ /* 0x000fe20003fa6270 */
[--C-:B------:R-:W-:Y:S01]  /*13c10*/  @!P2 IMAD.IADD R80, R80, 0x1, -R39.reuse ;  /* 0x000000015050a824 */ /* 0x100fe200078e0a27 */
[----:B------:R-:W-:Y:S01]  /*13c20*/  ISETP.GT.U32.AND P6, PT, R39, R81, PT ;  /* 0x000000512700720c */ /* 0x000fe20003fc4070 */
[----:B------:R-:W-:Y:S02]  /*13c30*/  @!P4 IMAD.IADD R77, R77, 0x1, -R39 ;  /* 0x000000014d4dc824 */ /* 0x000fe400078e0a27 */
[----:B0-----:R-:W-:Y:S02]  /*13c40*/  @P0 IMAD.MOV.U32 R42, RZ, RZ, R41 ;  /* 0x000000ffff2a0224 */ /* 0x001fe400078e0029 */
[----:B------:R-:W-:Y:S01]  /*13c50*/  @P0 IMAD.MOV.U32 R43, RZ, RZ, R44 ;  /* 0x000000ffff2b0224 */ /* 0x000fe200078e002c */
[----:B------:R-:W-:-:S02]  /*13c60*/  SEL R78, R5, R78, !P3 ;  /* 0x0000004e054e7207 */ /* 0x000fc40005800000 */
[----:B------:R-:W-:Y:S02]  /*13c70*/  ISETP.GT.U32.AND P2, PT, R39, R80, PT ;  /* 0x000000502700720c */ /* 0x000fe40003f44070 */
[----:B------:R0:W2:Y:S01]  /*13c80*/  @P0 LDG.E.U8 R62, desc[UR18][R42.64] ;  /* 0x000000122a3e0981 */ /* 0x0000a2000c1e1100 */
[----:B------:R-:W-:Y:S01]  /*13c90*/  IMAD R78, R78, UR5, RZ ;  /* 0x000000054e4e7c24 */ /* 0x000fe2000f8e02ff */
[----:B------:R-:W1:Y:S02]  /*13ca0*/  LDCU UR5, c[0x0][0x3b0] ;  /* 0x00007600ff0577ac */ /* 0x000e640008000800 */
[----:B------:R-:W-:Y:S01]  /*13cb0*/  STL [R1+0x3f8], R45 ;  /* 0x0003f82d01007387 */ /* 0x000fe20000100800 */
[----:B------:R-:W-:-:S03]  /*13cc0*/  @!P5 IMAD.MOV R77, RZ, RZ, -R77 ;  /* 0x000000ffff4dd224 */ /* 0x000fc600078e0a4d */
[----:B------:R-:W5:Y:S01]  /*13cd0*/  LDL.LU R11, [R1+0xa00] ;  /* 0x000a0000010b7983 */ /* 0x000f620000300800 */
[----:B0-----:R-:W-:-:S04]  /*13ce0*/  IADD3 R42, P4, PT, R79, R38, RZ ;  /* 0x000000264f2a7210 */ /* 0x001fc80007f9e0ff */
[----:B------:R-:W-:Y:S02]  /*13cf0*/  LEA.HI.X.SX32 R43, R79, R35, 0x1, P4 ;  /* 0x000000234f2b7211 */ /* 0x000fe400020f0eff */
[----:B------:R-:W-:Y:S01]  /*13d00*/  ISETP.GE.AND P4, PT, R132, RZ, PT ;  /* 0x000000ff8400720c */ /* 0x000fe20003f86270 */
[----:B------:R-:W-:Y:S01]  /*13d10*/  STL [R1+0x3f4], R70 ;  /* 0x0003f44601007387 */ /* 0x000fe20000100800 */
[----:B------:R-:W-:-:S03]  /*13d20*/  @!P6 IMAD.IADD R81, R81, 0x1, -R39 ;  /* 0x000000015151e824 */ /* 0x000fc600078e0a27 */
[----:B------:R-:W5:Y:S04]  /*13d30*/  LDL.LU R8, [R1+0x9fc] ;  /* 0x0009fc0001087983 */ /* 0x000f680000300800 */
[----:B------:R0:W-:Y:S01]  /*13d40*/  STL [R1+0x400], R41 ;  /* 0x0004002901007387 */ /* 0x0001e20000100800 */
[----:B------:R-:W-:Y:S01]  /*13d50*/  @!P2 IMAD.IADD R80, R80, 0x1, -R39 ;  /* 0x000000015050a824 */ /* 0x000fe200078e0a27 */
[----:B------:R-:W-:Y:S02]  /*13d60*/  ISETP.GT.U32.AND P6, PT, R39, R81, PT ;  /* 0x000000512700720c */ /* 0x000fe40003fc4070 */
[----:B------:R1:W-:Y:S01]  /*13d70*/  STL [R1+0x3fc], R44 ;  /* 0x0003fc2c01007387 */ /* 0x0003e20000100800 */
[C---:B0-----:R-:W-:Y:S01]  /*13d80*/  IADD3 R41, P5, PT, R78.reuse, R38, RZ ;  /* 0x000000264e297210 */ /* 0x041fe20007fbe0ff */
[----:B------:R-:W-:Y:S01]  /*13d90*/  @!P4 IMAD.MOV R80, RZ, RZ, -R80 ;  /* 0x000000ffff50c224 */ /* 0x000fe200078e0a50 */
[----:B------:R-:W-:Y:S01]  /*13da0*/  PRMT R61, RZ, 0x7610, R61 ;  /* 0x00007610ff3d7816 */ /* 0x000fe2000000003d */
[----:B------:R-:W5:Y:S01]  /*13db0*/  LDL.LU R9, [R1+0x9f8] ;  /* 0x0009f80001097983 */ /* 0x000f620000300800 */
[----:B-1----:R-:W-:-:S02]  /*13dc0*/  LEA.HI.X.SX32 R44, R78, R35, 0x1, P5 ;  /* 0x000000234e2c7211 */ /* 0x002fc400028f0eff */
[----:B------:R-:W-:Y:S01]  /*13dd0*/  ISETP.GT.U32.AND P5, PT, R39, R82, PT ;  /* 0x000000522700720c */ /* 0x000fe20003fa4070 */
[----:B------:R0:W-:Y:S01]  /*13de0*/  STL [R1+0x428], R42 ;  /* 0x0004282a01007387 */ /* 0x0001e20000100800 */
[----:B------:R-:W-:Y:S02]  /*13df0*/  ISETP.GE.AND P2, PT, R130, RZ, PT ;  /* 0x000000ff8200720c */ /* 0x000fe40003f46270 */
[----:B------:R-:W-:Y:S01]  /*13e00*/  SEL R77, R5, R77, !P3 ;  /* 0x0000004d054d7207 */ /* 0x000fe20005800000 */
[----:B------:R-:W5:Y:S01]  /*13e10*/  LDL.LU R132, [R1+0x9f4] ;  /* 0x0009f40001847983 */ /* 0x000f620000300800 */
[----:B------:R-:W-:Y:S02]  /*13e20*/  ISETP.GT.U32.AND P4, PT, R39, R84, PT ;  /* 0x000000542700720c */ /* 0x000fe40003f84070 */
[----:B------:R-:W-:Y:S01]  /*13e30*/  PRMT R60, RZ, 0x7610, R60 ;  /* 0x00007610ff3c7816 */ /* 0x000fe2000000003c */
[----:B------:R-:W-:Y:S01]  /*13e40*/  STL [R1+0x430], R41 ;  /* 0x0004302901007387 */ /* 0x000fe20000100800 */
[----:B------:R-:W-:Y:S01]  /*13e50*/  SEL R80, R5, R80, !P3 ;  /* 0x0000005005507207 */ /* 0x000fe20005800000 */
[----:B------:R-:W-:Y:S01]  /*13e60*/  IMAD R77, R77, UR4, RZ ;  /* 0x000000044d4d7c24 */ /* 0x000fe2000f8e02ff */
[----:B------:R-:W1:Y:S01]  /*13e70*/  LDCU UR4, c[0x0][0x3b0] ;  /* 0x00007600ff0477ac */ /* 0x000e620008000800 */
[----:B------:R0:W-:Y:S04]  /*13e80*/  STL [R1+0x424], R43 ;  /* 0x0004242b01007387 */ /* 0x0001e80000100800 */
[----:B------:R0:W2:Y:S01]  /*13e90*/  @P0 LDG.E.U8 R61, desc[UR18][R42.64] ;  /* 0x000000122a3d0981 */ /* 0x0000a2000c1e1100 */
[----:B------:R-:W-:-:S02]  /*13ea0*/  @!P6 IMAD.IADD R81, R81, 0x1, -R39 ;  /* 0x000000015151e824 */ /* 0x000fc400078e0a27 */
[----:B------:R-:W-:Y:S02]  /*13eb0*/  IMAD R80, R80, UR5, RZ ;  /* 0x0000000550507c24 */ /* 0x000fe4000f8e02ff */
[--C-:B------:R-:W-:Y:S02]  /*13ec0*/  @!P5 IMAD.IADD R82, R82, 0x1, -R39.reuse ;  /* 0x000000015252d824 */ /* 0x100fe400078e0a27 */
[----:B------:R-:W-:Y:S01]  /*13ed0*/  @!P4 IMAD.IADD R84, R84, 0x1, -R39 ;  /* 0x000000015454c824 */ /* 0x000fe200078e0a27 */
[----:B------:R1:W-:Y:S01]  /*13ee0*/  STL [R1+0x42c], R44 ;  /* 0x00042c2c01007387 */ /* 0x0003e20000100800 */
[----:B0-----:R-:W-:Y:S02]  /*13ef0*/  @P0 IMAD.MOV.U32 R42, RZ, RZ, R41 ;  /* 0x000000ffff2a0224 */ /* 0x001fe400078e0029 */
[----:B------:R-:W-:Y:S02]  /*13f00*/  @P0 IMAD.MOV.U32 R43, RZ, RZ, R44 ;  /* 0x000000ffff2b0224 */ /* 0x000fe400078e002c */
[----:B------:R-:W-:Y:S01]  /*13f10*/  @!P2 IMAD.MOV R81, RZ, RZ, -R81 ;  /* 0x000000ffff51a224 */ /* 0x000fe200078e0a51 */
[----:B------:R-:W-:Y:S01]  /*13f20*/  ISETP.GT.U32.AND P6, PT, R39, R82, PT ;  /* 0x000000522700720c */ /* 0x000fe20003fc4070 */
[----:B------:R-:W5:Y:S01]  /*13f30*/  LDL.LU R130, [R1+0x9f0] ;  /* 0x0009f00001827983 */ /* 0x000f620000300800 */
[----:B------:R-:W-:Y:S01]  /*13f40*/  PRMT R59, RZ, 0x7610, R59 ;  /* 0x00007610ff3b7816 */ /* 0x000fe2000000003b */
[----:B------:R-:W0:Y:S02]  /*13f50*/  LDCU UR5, c[0x0][0x3b0] ;  /* 0x00007600ff0577ac */ /* 0x000e240008000800 */
[----:B------:R1:W2:Y:S01]  /*13f60*/  @P0 LDG.E.U8 R60, desc[UR18][R42.64] ;  /* 0x000000122a3c0981 */ /* 0x0002a2000c1e1100 */
[----:B------:R-:W-:-:S02]  /*13f70*/  IADD3 R41, P2, PT, R80, R38, RZ ;  /* 0x0000002650297210 */ /* 0x000fc40007f5e0ff */
[----:B-1----:R-:W-:-:S04]  /*13f80*/  IADD3 R42, P5, PT, R77, R38, RZ ;  /* 0x000000264d2a7210 */ /* 0x002fc80007fbe0ff */
[----:B------:R-:W-:Y:S02]  /*13f90*/  LEA.HI.X.SX32 R43, R77, R35, 0x1, P5 ;  /* 0x000000234d2b7211 */ /* 0x000fe400028f0eff */
[----:B------:R-:W-:Y:S02]  /*13fa0*/  ISETP.GT.U32.AND P5, PT, R39, R83, PT ;  /* 0x000000532700720c */ /* 0x000fe40003fa4070 */
[----:B------:R-:W-:Y:S02]  /*13fb0*/  LEA.HI.X.SX32 R44, R80, R35, 0x1, P2 ;  /* 0x00000023502c7211 */ /* 0x000fe400010f0eff */
[----:B------:R-:W-:Y:S02]  /*13fc0*/  ISETP.GE.AND P4, PT, R6, RZ, PT ;  /* 0x000000ff0600720c */ /* 0x000fe40003f86270 */
[----:B------:R-:W-:Y:S01]  /*13fd0*/  SEL R81, R5, R81, !P3 ;  /* 0x0000005105517207 */ /* 0x000fe20005800000 */
[----:B------:R1:W-:Y:S01]  /*13fe0*/  STL [R1+0x438], R42 ;  /* 0x0004382a01007387 */ /* 0x0003e20000100800 */
[----:B------:R-:W-:Y:S01]  /*13ff0*/  ISETP.GT.U32.AND P2, PT, R39, R84, PT ;  /* 0x000000542700720c */ /* 0x000fe20003f44070 */
[----:B------:R-:W-:-:S02]  /*14000*/  @!P6 IMAD.IADD R82, R82, 0x1, -R39 ;  /* 0x000000015252e824 */ /* 0x000fc400078e0a27 */
[----:B------:R-:W-:Y:S01]  /*14010*/  IMAD R81, R81, UR4, RZ ;  /* 0x0000000451517c24 */ /* 0x000fe2000f8e02ff */
[----:B------:R0:W-:Y:S01]  /*14020*/  STL [R1+0x434], R43 ;  /* 0x0004342b01007387 */ /* 0x0001e20000100800 */
[--C-:B------:R-:W-:Y:S01]  /*14030*/  @!P5 IMAD.IADD R83, R83, 0x1, -R39.reuse ;  /* 0x000000015353d824 */ /* 0x100fe200078e0a27 */
[----:B------:R-:W-:Y:S01]  /*14040*/  PRMT R58, RZ, 0x7610, R58 ;  /* 0x00007610ff3a7816 */ /* 0x000fe2000000003a */
[----:B------:R-:W4:Y:S01]  /*14050*/  LDCU UR4, c[0x0][0x3b0] ;  /* 0x00007600ff0477ac */ /* 0x000f220008000800 */
[----:B------:R1:W2:Y:S01]  /*14060*/  @P0 LDG.E.U8 R59, desc[UR18][R42.64] ;  /* 0x000000122a3b0981 */ /* 0x0002a2000c1e1100 */
[C---:B------:R-:W-:Y:S01]  /*14070*/  ISETP.GT.U32.AND P6, PT, R39.reuse, R85, PT ;  /* 0x000000552700720c */ /* 0x040fe20003fc4070 */
[----:B------:R-:W-:Y:S02]  /*14080*/  @!P4 IMAD.MOV R82, RZ, RZ, -R82 ;  /* 0x000000ffff52c224 */ /* 0x000fe400078e0a52 */
[----:B------:R0:W-:Y:S01]  /*14090*/  STL [R1+0x440], R41 ;  /* 0x0004402901007387 */ /* 0x0001e20000100800 */
[----:B------:R-:W-:Y:S01]  /*140a0*/  @!P2 IMAD.IADD R84, R84, 0x1, -R39 ;  /* 0x000000015454a824 */ /* 0x000fe200078e0a27 */
[----:B------:R-:W-:Y:S01]  /*140b0*/  ISETP.GT.U32.AND P5, PT, R39, R83, PT ;  /* 0x000000532700720c */ /* 0x000fe20003fa4070 */
[----:B-1----:R-:W-:-:S02]  /*140c0*/  @P0 IMAD.MOV.U32 R42, RZ, RZ, R41 ;  /* 0x000000ffff2a0224 */ /* 0x002fc400078e0029 */
[----:B0-----:R-:W-:Y:S01]  /*140d0*/  @P0 IMAD.MOV.U32 R43, RZ, RZ, R44 ;  /* 0x000000ffff2b0224 */ /* 0x001fe200078e002c */
[----:B------:R-:W-:-:S04]  /*140e0*/  ISETP.GE.AND P4, PT, R7, RZ, PT ;  /* 0x000000ff0700720c */ /* 0x000fc80003f86270 */
[--C-:B------:R-:W-:Y:S01]  /*140f0*/  @!P6 IMAD.IADD R85, R85, 0x1, -R39.reuse ;  /* 0x000000015555e824 */ /* 0x100fe200078e0a27 */
[----:B------:R-:W-:Y:S01]  /*14100*/  IADD3 R41, P2, PT, R81, R38, RZ ;  /* 0x0000002651297210 */ /* 0x000fe20007f5e0ff */
[----:B------:R-:W5:Y:S04]  /*14110*/  LDL.LU R6, [R1+0x9ec] ;  /* 0x0009ec0001067983 */ /* 0x000f680000300800 */
[----:B------:R0:W2:Y:S01]  /*14120*/  @P0 LDG.E.U8 R58, desc[UR18][R42.64] ;  /* 0x000000122a3a0981 */ /* 0x0000a2000c1e1100 */
[----:B------:R-:W-:Y:S02]  /*14130*/  SEL R82, R5, R82, !P3 ;  /* 0x0000005205527207 */ /* 0x000fe40005800000 */
[----:B0-----:R-:W-:Y:S02]  /*14140*/  LEA.HI.X.SX32 R42, R81, R35, 0x1, P2 ;  /* 0x00000023512a7211 */ /* 0x001fe400010f0eff */
[----:B------:R-:W-:Y:S01]  /*14150*/  ISETP.GE.AND P2, PT, R126, RZ, PT ;  /* 0x000000ff7e00720c */ /* 0x000fe20003f46270 */
[----:B------:R-:W-:Y:S01]  /*14160*/  STL [R1+0x43c], R44 ;  /* 0x00043c2c01007387 */ /* 0x000fe20000100800 */
[----:B------:R-:W-:Y:S01]  /*14170*/  @!P5 IMAD.IADD R83, R83, 0x1, -R39 ;  /* 0x000000015353d824 */ /* 0x000fe200078e0a27 */
[----:B------:R-:W-:Y:S01]  /*14180*/  ISETP.GT.U32.AND P6, PT, R39, R85, PT ;  /* 0x000000552700720c */ /* 0x000fe20003fc4070 */
[----:B------:R-:W-:Y:S01]  /*14190*/  IMAD R82, R82, UR5, RZ ;  /* 0x0000000552527c24 */ /* 0x000fe2000f8e02ff */
[----:B------:R-:W5:Y:S01]  /*141a0*/  LDL.LU R7, [R1+0x9e8] ;  /* 0x0009e80001077983 */ /* 0x000f620000300800 */
[----:B------:R-:W-:Y:S01]  /*141b0*/  @!P4 IMAD.MOV R84, RZ, RZ, -R84 ;  /* 0x000000ffff54c224 */ /* 0x000fe200078e0a54 */
[----:B------:R-:W-:Y:S01]  /*141c0*/  PRMT R57, RZ, 0x7610, R57 ;  /* 0x00007610ff397816 */ /* 0x000fe20000000039 */
[----:B------:R-:W-:Y:S01]  /*141d0*/  @P0 IMAD.MOV.U32 R43, RZ, RZ, R42 ;  /* 0x000000ffff2b0224 */ /* 0x000fe200078e002a */
[----:B------:R-:W-:Y:S01]  /*141e0*/  STL [R1+0x468], R41 ;  /* 0x0004682901007387 */ /* 0x000fe20000100800 */
[----:B------:R-:W-:Y:S01]  /*141f0*/  ISETP.GE.AND P5, PT, R125, RZ, PT ;  /* 0x000000ff7d00720c */ /* 0x000fe20003fa6270 */
[----:B------:R-:W0:Y:S02]  /*14200*/  LDCU UR5, c[0x0][0x3b0] ;  /* 0x00007600ff0577ac */ /* 0x000e240008000800 */
[----:B------:R-:W5:Y:S01]  /*14210*/  LDL.LU R126, [R1+0x9e4] ;  /* 0x0009e400017e7983 */ /* 0x000f620000300800 */
[----:B------:R-:W-:-:S03]  /*14220*/  @!P2 IMAD.MOV R83, RZ, RZ, -R83 ;  /* 0x000000ffff53a224 */ /* 0x000fc600078e0a53 */
[----:B------:R1:W-:Y:S01]  /*14230*/  STL [R1+0x464], R42 ;  /* 0x0004642a01007387 */ /* 0x0003e20000100800 */
[----:B------:R-:W-:Y:S02]  /*14240*/  SEL R84, R5, R84, !P3 ;  /* 0x0000005405547207 */ /* 0x000fe40005800000 */
[----:B------:R-:W-:Y:S01]  /*14250*/  ISETP.GT.U32.AND P4, PT, R39, R86, PT ;  /* 0x000000562700720c */ /* 0x000fe20003f84070 */
[----:B------:R-:W5:Y:S01]  /*14260*/  LDL.LU R125, [R1+0x9e0] ;  /* 0x0009e000017d7983 */ /* 0x000f620000300800 */
[----:B-1----:R-:W-:Y:S01]  /*14270*/  @P0 IMAD.MOV.U32 R42, RZ, RZ, R41 ;  /* 0x000000ffff2a0224 */ /* 0x002fe200078e0029 */
[----:B------:R-:W-:Y:S01]  /*14280*/  IADD3 R41, P2, PT, R82, R38, RZ ;  /* 0x0000002652297210 */ /* 0x000fe20007f5e0ff */
[----:B----4-:R-:W-:Y:S01]  /*14290*/  IMAD R84, R84, UR4, RZ ;  /* 0x0000000454547c24 */ /* 0x010fe2000f8e02ff */
[----:B------:R-:W-:Y:S01]  /*142a0*/  SEL R83, R5, R83, !P3 ;  /* 0x0000005305537207 */ /* 0x000fe20005800000 */
[----:B------:R-:W-:Y:S01]  /*142b0*/  @!P6 IMAD.IADD R85, R85, 0x1, -R39 ;  /* 0x000000015555e824 */ /* 0x000fe200078e0a27 */
[----:B------:R1:W4:Y:S01]  /*142c0*/  @P0 LDG.E.U8 R57, desc[UR18][R42.64] ;  /* 0x000000122a390981 */ /* 0x000322000c1e1100 */
[----:B------:R-:W-:-:S05]  /*142d0*/  PRMT R56, RZ, 0x7610, R56 ;  /* 0x00007610ff387816 */ /* 0x000fca0000000038 */
[----:B------:R-:W-:Y:S01]  /*142e0*/  @!P4 IMAD.IADD R86, R86, 0x1, -R39 ;  /* 0x000000015656c824 */ /* 0x000fe200078e0a27 */
[----:B------:R-:W-:Y:S01]  /*142f0*/  PRMT R55, RZ, 0x7610, R55 ;  /* 0x00007610ff377816 */ /* 0x000fe20000000037 */
[----:B------:R-:W-:Y:S01]  /*14300*/  STL [R1+0x470], R41 ;  /* 0x0004702901007387 */ /* 0x000fe20000100800 */
[----:B------:R-:W-:Y:S01]  /*14310*/  PRMT R54, RZ, 0x7610, R54 ;  /* 0x00007610ff367816 */ /* 0x000fe20000000036 */
[----:B------:R-:W0:Y:S01]  /*14320*/  LDCU UR4, c[0x0][0x3b0] ;  /* 0x00007600ff0477ac */ /* 0x000e220008000800 */
[----:B-1----:R-:W-:Y:S01]  /*14330*/  LEA.HI.X.SX32 R42, R82, R35, 0x1, P2 ;  /* 0x00000023522a7211 */ /* 0x002fe200010f0eff */
[----:B------:R-:W-:-:S04]  /*14340*/  IMAD R83, R83, UR12, RZ ;  /* 0x0000000c53537c24 */ /* 0x000fc8000f8e02ff */
[----:B------:R1:W-:Y:S01]  /*14350*/  STL [R1+0x46c], R42 ;  /* 0x00046c2a01007387 */ /* 0x0003e20000100800 */
[----:B------:R-:W-:Y:S02]  /*14360*/  @P0 IMAD.MOV.U32 R43, RZ, RZ, R42 ;  /* 0x000000ffff2b0224 */ /* 0x000fe400078e002a */
[----:B------:R-:W-:Y:S02]  /*14370*/  @!P5 IMAD.MOV R85, RZ, RZ, -R85 ;  /* 0x000000ffff55d224 */ /* 0x000fe400078e0a55 */
[----:B-1----:R-:W-:Y:S01]  /*14380*/  @P0 IMAD.MOV.U32 R42, RZ, RZ, R41 ;  /* 0x000000ffff2a0224 */ /* 0x002fe200078e0029 */
[CC--:B------:R-:W-:Y:S02]  /*14390*/  IADD3 R41, P2, PT, R84.reuse, R38.reuse, RZ ;  /* 0x0000002654297210 */ /* 0x0c0fe40007f5e0ff */
[----:B------:R-:W-:Y:S02]  /*143a0*/  IADD3 R44, P4, PT, R83, R38, RZ ;  /* 0x00000026532c7210 */ /* 0x000fe40007f9e0ff */
[----:B------:R-:W-:Y:S01]  /*143b0*/  LEA.HI.X.SX32 R70, R84, R35, 0x1, P2 ;  /* 0x0000002354467211 */ /* 0x000fe200010f0eff */
[----:B------:R1:W2:Y:S01]  /*143c0*/  @P0 LDG.E.U8 R56, desc[UR18][R42.64] ;  /* 0x000000122a380981 */ /* 0x0002a2000c1e1100 */
[----:B------:R-:W-:-:S02]  /*143d0*/  SEL R85, R5, R85, !P3 ;  /* 0x0000005505557207 */ /* 0x000fc40005800000 */
[----:B------:R-:W-:Y:S02]  /*143e0*/  ISETP.GT.U32.AND P2, PT, R39, R86, PT ;  /* 0x000000562700720c */ /* 0x000fe40003f44070 */
[----:B------:R-:W-:Y:S01]  /*143f0*/  LEA.HI.X.SX32 R45, R83, R35, 0x1, P4 ;  /* 0x00000023532d7211 */ /* 0x000fe200020f0eff */
[----:B0-----:R-:W-:Y:S02]  /*14400*/  IMAD R85, R85, UR5, RZ ;  /* 0x0000000555557c24 */ /* 0x001fe4000f8e02ff */
[----:B-1----:R-:W-:Y:S02]  /*14410*/  @P0 IMAD.MOV.U32 R42, RZ, RZ, R41 ;  /* 0x000000ffff2a0224 */ /* 0x002fe400078e0029 */
[----:B------:R-:W-:Y:S01]  /*14420*/  @P0 IMAD.MOV.U32 R43, RZ, RZ, R70 ;  /* 0x000000ffff2b0224 */ /* 0x000fe200078e0046 */
[----:B------:R-:W-:Y:S01]  /*14430*/  ISETP.GE.AND P4, PT, R4, RZ, PT ;  /* 0x000000ff0400720c */ /* 0x000fe20003f86270 */
[----:B------:R0:W-:Y:S01]  /*14440*/  STL [R1+0x478], R41 ;  /* 0x0004782901007387 */ /* 0x0001e20000100800 */
[----:B------:R-:W-:-:S03]  /*14450*/  PRMT R53, RZ, 0x7610, R53 ;  /* 0x00007610ff357816 */ /* 0x000fc60000000035 */
[----:B------:R-:W-:Y:S01]  /*14460*/  @!P2 IMAD.IADD R86, R86, 0x1, -R39 ;  /* 0x000000015656a824 */ /* 0x000fe200078e0a27 */
[----:B------:R-:W-:Y:S01]  /*14470*/  PRMT R52, RZ, 0x7610, R52 ;  /* 0x00007610ff347816 */ /* 0x000fe20000000034 */
[----:B------:R1:W2:Y:S01]  /*14480*/  @P0 LDG.E.U8 R55, desc[UR18][R42.64] ;  /* 0x000000122a370981 */ /* 0x0002a2000c1e1100 */
[----:B------:R-:W-:Y:S02]  /*14490*/  PRMT R51, RZ, 0x7610, R51 ;  /* 0x00007610ff337816 */ /* 0x000fe40000000033 */
[----:B------:R-:W-:Y:S02]  /*144a0*/  PRMT R50, RZ, 0x7610, R50 ;  /* 0x00007610ff327816 */ /* 0x000fe40000000032 */
[----:B------:R-:W-:Y:S02]  /*144b0*/  PRMT R49, RZ, 0x7610, R49 ;  /* 0x00007610ff317816 */ /* 0x000fe40000000031 */
[----:B------:R-:W-:Y:S01]  /*144c0*/  PRMT R48, RZ, 0x7610, R48 ;  /* 0x00007610ff307816 */ /* 0x000fe20000000030 */
[C---:B------:R-:W-:Y:S01]  /*144d0*/  VIADD R75, R0.reuse, 0x7d ;  /* 0x0000007d004b7836 */ /* 0x040fe20000000000 */
[----:B------:R-:W-:Y:S01]  /*144e0*/  PRMT R47, RZ, 0x7610, R47 ;  /* 0x00007610ff2f7816 */ /* 0x000fe2000000002f */
[----:B-1----:R-:W-:Y:S01]  /*144f0*/  @P0 IMAD.MOV.U32 R42, RZ, RZ, R44 ;  /* 0x000000ffff2a0224 */ /* 0x002fe200078e002c */
[----:B------:R-:W-:Y:S01]  /*14500*/  PRMT R46, RZ, 0x7610, R46 ;  /* 0x00007610ff2e7816 */ /* 0x000fe2000000002e */
[----:B------:R-:W-:Y:S01]  /*14510*/  @P0 IMAD.MOV.U32 R43, RZ, RZ, R45 ;  /* 0x000000ffff2b0224 */ /* 0x000fe200078e002d */
[----:B0-----:R-:W-:Y:S01]  /*14520*/  IADD3 R41, P5, PT, R85, R38, RZ ;  /* 0x0000002655297210 */ /* 0x001fe20007fbe0ff */
[----:B------:R0:W-:Y:S01]  /*14530*/  STL [R1+0x480], R44 ;  /* 0x0004802c01007387 */ /* 0x0001e20000100800 */
[C---:B------:R-:W-:Y:S01]  /*14540*/  VIADD R73, R0.reuse, 0x7f ;  /* 0x0000007f00497836 */ /* 0x040fe20000000000 */
[----:B------:R-:W1:Y:S02]  /*14550*/  LDCU UR5, c[0x0][0x3b0] ;  /* 0x00007600ff0577ac */ /* 0x000e640008000800 */
[----:B------:R0:W2:Y:S04]  /*14560*/  @P0 LDG.E.U8 R54, desc[UR18][R42.64] ;  /* 0x000000122a360981 */ /* 0x0000a8000c1e1100 */
[----:B------:R-:W-:Y:S01]  /*14570*/  STL [R1+0x474], R70 ;  /* 0x0004744601007387 */ /* 0x000fe20000100800 */
[----:B0-----:R-:W-:-:S03]  /*14580*/  VIADD R44, R0, 0x6e ;  /* 0x0000006e002c7836 */ /* 0x001fc60000000000 */
[----:B------:R-:W-:Y:S01]  /*14590*/  STL [R1+0x47c], R45 ;  /* 0x00047c2d01007387 */ /* 0x000fe20000100800 */
[----:B------:R-:W-:-:S03]  /*145a0*/  LEA.HI.X.SX32 R42, R85, R35, 0x1, P5 ;  /* 0x00000023552a7211 */ /* 0x000fc600028f0eff */
[----:B------:R-:W5:Y:S01]  /*145b0*/  LDL.LU R4, [R1+0x9dc] ;  /* 0x0009dc0001047983 */ /* 0x000f620000300800 */
[----:B------:R-:W-:Y:S02]  /*145c0*/  @!P4 IMAD.MOV R86, RZ, RZ, -R86 ;  /* 0x000000ffff56c224 */ /* 0x000fe400078e0a56 */
[----:B------:R-:W-:Y:S01]  /*145d0*/  @P0 IMAD.MOV.U32 R43, RZ, RZ, R42 ;  /* 0x000000ffff2b0224 */ /* 0x000fe200078e002a */
[----:B------:R-:W-:Y:S04]  /*145e0*/  STL [R1+0x4a8], R41 ;  /* 0x0004a82901007387 */ /* 0x000fe80000100800 */
[----:B------:R0:W-:Y:S01]  /*145f0*/  STL [R1+0x4a4], R42 ;  /* 0x0004a42a01007387 */ /* 0x0001e20000100800 */
[----:B------:R-:W-:Y:S01]  /*14600*/  SEL R86, R5, R86, !P3 ;  /* 0x0000005605567207 */ /* 0x000fe20005800000 */
[----:B0-----:R-:W-:Y:S01]  /*14610*/  @P0 IMAD.MOV.U32 R42, RZ, RZ, R41 ;  /* 0x000000ffff2a0224 */ /* 0x001fe200078e0029 */
[----:B------:R-:W-:-:S04]  /*14620*/  IABS R41, R44 ;  /* 0x0000002c00297213 */ /* 0x000fc80000000000 */
[----:B------:R0:W2:Y:S01]  /*14630*/  @P0 LDG.E.U8 R53, desc[UR18][R42.64] ;  /* 0x000000122a350981 */ /* 0x0000a2000c1e1100 */
[----:B------:R-:W-:Y:S01]  /*14640*/  IMAD R86, R86, UR4, RZ ;  /* 0x0000000456567c24 */ /* 0x000fe2000f8e02ff */
[----:B------:R-:W-:Y:S01]  /*14650*/  ISETP.GE.AND P4, PT, R44, RZ, PT ;  /* 0x000000ff2c00720c */ /* 0x000fe20003f86270 */
[----:B------:R-:W1:Y:S01]  /*14660*/  LDCU UR4, c[0x0][0x3b0] ;  /* 0x00007600ff0477ac */ /* 0x000e620008000800 */
[----:B0-----:R-:W-:-:S04]  /*14670*/  IMAD.HI.U32 R42, R40, R41, RZ ;  /* 0x00000029282a7227 */ /* 0x001fc800078e00ff */
[----:B------:R-:W-:Y:S01]  /*14680*/  IMAD.MOV R42, RZ, RZ, -R42 ;  /* 0x000000ffff2a7224 */ /* 0x000fe200078e0a2a */
[----:B------:R-:W-:-:S03]  /*14690*/  IADD3 R45, P2, PT, R86, R38, RZ ;  /* 0x00000026562d7210 */ /* 0x000fc60007f5e0ff */
[----:B------:R-:W-:Y:S01]  /*146a0*/  IMAD R41, R39, R42, R41 ;  /* 0x0000002a27297224 */ /* 0x000fe200078e0229 */
[----:B------:R-:W-:-:S04]  /*146b0*/  LEA.HI.X.SX32 R70, R86, R35, 0x1, P2 ;  /* 0x0000002356467211 */ /* 0x000fc800010f0eff */
[----:B------:R-:W-:Y:S01]  /*146c0*/  ISETP.GT.U32.AND P2, PT, R39, R41, PT ;  /* 0x000000292700720c */ /* 0x000fe20003f44070 */
[----:B------:R-:W-:Y:S01]  /*146d0*/  STL [R1+0x800], R44 ;  /* 0x0008002c01007387 */ /* 0x000fe20000100800 */
[----:B------:R-:W-:Y:S02]  /*146e0*/  @P0 IMAD.MOV.U32 R42, RZ, RZ, R45 ;  /* 0x000000ffff2a0224 */ /* 0x000fe400078e002d */
[----:B------:R-:W-:Y:S01]  /*146f0*/  @P0 IMAD.MOV.U32 R43, RZ, RZ, R70 ;  /* 0x000000ffff2b0224 */ /* 0x000fe200078e0046 */
[----:B------:R-:W-:Y:S04]  /*14700*/  STL [R1+0x4b0], R45 ;  /* 0x0004b02d01007387 */ /* 0x000fe80000100800 */
[----:B------:R0:W-:Y:S04]  /*14710*/  STL [R1+0x4ac], R70 ;  /* 0x0004ac4601007387 */ /* 0x0001e80000100800 */
[----:B------:R-:W-:Y:S01]  /*14720*/  @!P2 IMAD.IADD R41, R41, 0x1, -R39 ;  /* 0x000000012929a824 */ /* 0x000fe200078e0a27 */
[----:B------:R1:W2:Y:S01]  /*14730*/  @P0 LDG.E.U8 R52, desc[UR18][R42.64] ;  /* 0x000000122a340981 */ /* 0x0002a2000c1e1100 */
[----:B0-----:R-:W-:-:S03]  /*14740*/  VIADD R70, R0, 0x6f ;  /* 0x0000006f00467836 */ /* 0x001fc60000000000 */
[----:B------:R-:W-:Y:S02]  /*14750*/  ISETP.GT.U32.AND P2, PT, R39, R41, PT ;  /* 0x000000292700720c */ /* 0x000fe40003f44070 */
[----:B-1----:R-:W-:-:S05]  /*14760*/  IABS R42, R70 ;  /* 0x00000046002a7213 */ /* 0x002fca0000000000 */
[----:B------:R-:W-:-:S04]  /*14770*/  IMAD.HI.U32 R43, R40, R42, RZ ;  /* 0x0000002a282b7227 */ /* 0x000fc800078e00ff */
[----:B------:R-:W-:-:S04]  /*14780*/  IMAD.MOV R43, RZ, RZ, -R43 ;  /* 0x000000ffff2b7224 */ /* 0x000fc800078e0a2b */
[----:B------:R-:W-:Y:S02]  /*14790*/  IMAD R42, R39, R43, R42 ;  /* 0x0000002b272a7224 */ /* 0x000fe400078e022a */
[----:B------:R-:W-:-:S03]  /*147a0*/  @!P2 IMAD.IADD R41, R41, 0x1, -R39 ;  /* 0x000000012929a824 */ /* 0x000fc600078e0a27 */
[----:B------:R-:W-:Y:S01]  /*147b0*/  ISETP.GT.U32.AND P2, PT, R39, R42, PT ;  /* 0x0000002a2700720c */ /* 0x000fe20003f44070 */
[----:B------:R-:W-:-:S05]  /*147c0*/  @!P4 IMAD.MOV R41, RZ, RZ, -R41 ;  /* 0x000000ffff29c224 */ /* 0x000fca00078e0a29 */
[----:B------:R-:W-:-:S05]  /*147d0*/  SEL R41, R5, R41, !P3 ;  /* 0x0000002905297207 */ /* 0x000fca0005800000 */
[----:B------:R-:W-:Y:S01]  /*147e0*/  IMAD R41, R41, UR4, RZ ;  /* 0x0000000429297c24 */ /* 0x000fe2000f8e02ff */
[----:B------:R-:W0:Y:S01]  /*147f0*/  LDCU UR4, c[0x0][0x3b0] ;  /* 0x00007600ff0477ac */ /* 0x000e220008000800 */
[----:B------:R-:W-:-:S03]  /*14800*/  @!P2 IMAD.IADD R42, R42, 0x1, -R39 ;  /* 0x000000012a2aa824 */ /* 0x000fc600078e0a27 */
[----:B------:R-:W-:Y:S02]  /*14810*/  IADD3 R44, P4, PT, R41, R38, RZ ;  /* 0x00000026292c7210 */ /* 0x000fe40007f9e0ff */
[----:B------:R-:W-:Y:S02]  /*14820*/  ISETP.GT.U32.AND P2, PT, R39, R42, PT ;  /* 0x0000002a2700720c */ /* 0x000fe40003f44070 */
[----:B------:R-:W-:Y:S02]  /*14830*/  LEA.HI.X.SX32 R45, R41, R35, 0x1, P4 ;  /* 0x00000023292d7211 */ /* 0x000fe400020f0eff */
[----:B------:R-:W-:Y:S01]  /*14840*/  ISETP.GE.AND P4, PT, R70, RZ, PT ;  /* 0x000000ff4600720c */ /* 0x000fe20003f86270 */
[----:B------:R-:W-:Y:S04]  /*14850*/  STL [R1+0x7fc], R70 ;  /* 0x0007fc4601007387 */ /* 0x000fe80000100800 */
[----:B------:R1:W-:Y:S04]  /*14860*/  STL [R1+0x4b8], R44 ;  /* 0x0004b82c01007387 */ /* 0x0003e80000100800 */
[----:B------:R1:W2:Y:S01]  /*14870*/  @P0 LDG.E.U8 R51, desc[UR18][R44.64] ;  /* 0x000000122c330981 */ /* 0x0002a2000c1e1100 */
[----:B------:R-:W-:-:S04]  /*14880*/  @!P2 IMAD.IADD R42, R42, 0x1, -R39 ;  /* 0x000000012a2aa824 */ /* 0x000fc800078e0a27 */
[----:B------:R-:W-:Y:S02]  /*14890*/  @!P4 IMAD.MOV R42, RZ, RZ, -R42 ;  /* 0x000000ffff2ac224 */ /* 0x000fe400078e0a2a */
[----:B-1----:R-:W-:-:S03]  /*148a0*/  VIADD R44, R0, 0x74 ;  /* 0x00000074002c7836 */ /* 0x002fc60000000000 */
[----:B------:R-:W-:Y:S02]  /*148b0*/  SEL R43, R5, R42, !P3 ;  /* 0x0000002a052b7207 */ /* 0x000fe40005800000 */
[----:B------:R-:W-:-:S03]  /*148c0*/  IABS R41, R44 ;  /* 0x0000002c00297213 */ /* 0x000fc60000000000 */
[----:B0-----:R-:W-:Y:S01]  /*148d0*/  IMAD R43, R43, UR4, RZ ;  /* 0x000000042b2b7c24 */ /* 0x001fe2000f8e02ff */
[----:B------:R0:W-:Y:S01]  /*148e0*/  STL [R1+0x4b4], R45 ;  /* 0x0004b42d01007387 */ /* 0x0001e20000100800 */
[----:B------:R-:W-:Y:S01]  /*148f0*/  ISETP.GE.AND P4, PT, R44, RZ, PT ;  /* 0x000000ff2c00720c */ /* 0x000fe20003f86270 */
[----:B------:R-:W1:Y:S01]  /*14900*/  LDCU UR4, c[0x0][0x3b0] ;  /* 0x00007600ff0477ac */ /* 0x000e620008000800 */
[----:B------:R-:W-:-:S04]  /*14910*/  IMAD.HI.U32 R42, R40, R41, RZ ;  /* 0x00000029282a7227 */ /* 0x000fc800078e00ff */
[----:B------:R-:W-:Y:S01]  /*14920*/  IMAD.MOV R42, RZ, RZ, -R42 ;  /* 0x000000ffff2a7224 */ /* 0x000fe200078e0a2a */
[----:B0-----:R-:W-:-:S03]  /*14930*/  IADD3 R45, P2, PT, R43, R38, RZ ;  /* 0x000000262b2d7210 */ /* 0x001fc60007f5e0ff */
        /* <DEDUP_REMOVED lines=48> */
[----:B------:R0:W-:Y:S04]  /*14c40*/  STL [R1+0x4f0], R45 ;  /* 0x0004f02d01007387 */ /* 0x0001e80000100800 */
[----:B------:R1:W2:Y:S01]  /*14c50*/  @P0 LDG.E.U8 R48, desc[UR18][R42.64] ;  /* 0x000000122a300981 */ /* 0x0002a2000c1e1100 */
[----:B0-----:R-:W-:-:S03]  /*14c60*/  VIADD R45, R0, 0x7c ;  /* 0x0000007c002d7836 */ /* 0x001fc60000000000 */
[----:B------:R-:W-:Y:S02]  /*14c70*/  @!P2 IMAD.IADD R41, R41, 0x1, -R39 ;  /* 0x000000012929a824 */ /* 0x000fe400078e0a27 */
[----:B-1----:R-:W-:-:S03]  /*14c80*/  IABS R42, R45 ;  /* 0x0000002d002a7213 */ /* 0x002fc60000000000 */
[----:B------:R-:W-:Y:S02]  /*14c90*/  ISETP.GT.U32.AND P2, PT, R39, R41, PT ;  /* 0x000000292700720c */ /* 0x000fe40003f44070 */
[----:B------:R-:W-:-:S04]  /*14ca0*/  IMAD.HI.U32 R43, R40, R42, RZ ;  /* 0x0000002a282b7227 */ /* 0x000fc800078e00ff */
[----:B------:R-:W-:-:S04]  /*14cb0*/  IMAD.MOV R43, RZ, RZ, -R43 ;  /* 0x000000ffff2b7224 */ /* 0x000fc800078e0a2b */
[----:B------:R-:W-:-:S03]  /*14cc0*/  IMAD R42, R39, R43, R42 ;  /* 0x0000002b272a7224 */ /* 0x000fc600078e022a */
[----:B------:R-:W-:Y:S02]  /*14cd0*/  @!P2 IMAD.IADD R41, R41, 0x1, -R39 ;  /* 0x000000012929a824 */ /* 0x000fe400078e0a27 */
[----:B------:R-:W-:Y:S02]  /*14ce0*/  ISETP.GT.U32.AND P2, PT, R39, R42, PT ;  /* 0x0000002a2700720c */ /* 0x000fe40003f44070 */
[----:B------:R-:W-:Y:S01]  /*14cf0*/  @!P4 IMAD.MOV R41, RZ, RZ, -R41 ;  /* 0x000000ffff29c224 */ /* 0x000fe200078e0a29 */
[----:B------:R-:W-:-:S10]  /*14d00*/  ISETP.GE.AND P4, PT, R45, RZ, PT ;  /* 0x000000ff2d00720c */ /* 0x000fd40003f86270 */
[----:B------:R-:W-:Y:S01]  /*14d10*/  @!P2 IMAD.IADD R42, R42, 0x1, -R39 ;  /* 0x000000012a2aa824 */ /* 0x000fe200078e0a27 */
[----:B------:R-:W-:-:S04]  /*14d20*/  SEL R41, R5, R41, !P3 ;  /* 0x0000002905297207 */ /* 0x000fc80005800000 */
[----:B------:R-:W-:Y:S01]  /*14d30*/  ISETP.GT.U32.AND P2, PT, R39, R42, PT ;  /* 0x0000002a2700720c */ /* 0x000fe20003f44070 */
[----:B------:R-:W-:Y:S01]  /*14d40*/  IMAD R41, R41, UR4, RZ ;  /* 0x0000000429297c24 */ /* 0x000fe2000f8e02ff */
[----:B------:R-:W0:Y:S04]  /*14d50*/  LDCU UR4, c[0x0][0x3b0] ;  /* 0x00007600ff0477ac */ /* 0x000e280008000800 */
[C---:B------:R-:W-:Y:S01]  /*14d60*/  IADD3 R44, P5, PT, R41.reuse, R38, RZ ;  /* 0x00000026292c7210 */ /* 0x040fe20007fbe0ff */
[----:B------:R-:W-:Y:S06]  /*14d70*/  STL [R1+0x4ec], R70 ;  /* 0x0004ec4601007387 */ /* 0x000fec0000100800 */
[----:B------:R-:W-:Y:S01]  /*14d80*/  @!P2 IMAD.IADD R42, R42, 0x1, -R39 ;  /* 0x000000012a2aa824 */ /* 0x000fe200078e0a27 */
[----:B------:R-:W-:-:S03]  /*14d90*/  LEA.HI.X.SX32 R41, R41, R35, 0x1, P5 ;  /* 0x0000002329297211 */ /* 0x000fc600028f0eff */
[----:B------:R-:W-:Y:S01]  /*14da0*/  @!P4 IMAD.MOV R42, RZ, RZ, -R42 ;  /* 0x000000ffff2ac224 */ /* 0x000fe200078e0a2a */
[----:B------:R1:W-:Y:S04]  /*14db0*/  STL [R1+0x7ec], R45 ;  /* 0x0007ec2d01007387 */ /* 0x0003e80000100800 */
[----:B------:R-:W-:Y:S01]  /*14dc0*/  STL [R1+0x4f8], R44 ;  /* 0x0004f82c01007387 */ /* 0x000fe20000100800 */
[----:B------:R-:W-:-:S03]  /*14dd0*/  SEL R42, R5, R42, !P3 ;  /* 0x0000002a052a7207 */ /* 0x000fc60005800000 */
[----:B------:R3:W-:Y:S01]  /*14de0*/  STL [R1+0x4f4], R41 ;  /* 0x0004f42901007387 */ /* 0x0007e20000100800 */
[----:B-1----:R-:W-:Y:S02]  /*14df0*/  @P0 IMAD.MOV.U32 R45, RZ, RZ, R41 ;  /* 0x000000ffff2d0224 */ /* 0x002fe400078e0029 */
[----:B0-----:R-:W-:Y:S01]  /*14e00*/  IMAD R43, R42, UR4, RZ ;  /* 0x000000042a2b7c24 */ /* 0x001fe2000f8e02ff */
[----:B------:R-:W-:Y:S01]  /*14e10*/  STL [R1+0x7e8], R75 ;  /* 0x0007e84b01007387 */ /* 0x000fe20000100800 */
[----:B------:R-:W-:Y:S01]  /*14e20*/  VIADD R72, R0, 0x77 ;  /* 0x0000007700487836 */ /* 0x000fe20000000000 */
[----:B------:R-:W-:Y:S01]  /*14e30*/  ISETP.GE.AND P4, PT, R75, RZ, PT ;  /* 0x000000ff4b00720c */ /* 0x000fe20003f86270 */
[----:B------:R-:W0:Y:S01]  /*14e40*/  LDCU UR4, c[0x0][0x3b0] ;  /* 0x00007600ff0477ac */ /* 0x000e220008000800 */
[----:B------:R1:W4:Y:S01]  /*14e50*/  @P0 LDG.E.U8 R47, desc[UR18][R44.64] ;  /* 0x000000122c2f0981 */ /* 0x000322000c1e1100 */
[----:B---3--:R-:W-:-:S05]  /*14e60*/  IABS R41, R75 ;  /* 0x0000004b00297213 */ /* 0x008fca0000000000 */
[----:B------:R-:W-:-:S04]  /*14e70*/  IMAD.HI.U32 R42, R40, R41, RZ ;  /* 0x00000029282a7227 */ /* 0x000fc800078e00ff */
[----:B-1----:R-:W-:Y:S01]  /*14e80*/  IMAD.MOV R44, RZ, RZ, -R42 ;  /* 0x000000ffff2c7224 */ /* 0x002fe200078e0a2a */
[----:B------:R-:W-:-:S03]  /*14e90*/  IADD3 R70, P2, PT, R43, R38, RZ ;  /* 0x000000262b467210 */ /* 0x000fc60007f5e0ff */
[----:B------:R-:W-:Y:S01]  /*14ea0*/  IMAD R41, R39, R44, R41 ;  /* 0x0000002c27297224 */ /* 0x000fe200078e0229 */
[----:B------:R-:W-:-:S04]  /*14eb0*/  LEA.HI.X.SX32 R71, R43, R35, 0x1, P2 ;  /* 0x000000232b477211 */ /* 0x000fc800010f0eff */
[----:B------:R-:W-:Y:S01]  /*14ec0*/  ISETP.GT.U32.AND P2, PT, R39, R41, PT ;  /* 0x000000292700720c */ /* 0x000fe20003f44070 */
[----:B------:R-:W-:Y:S01]  /*14ed0*/  STL [R1+0x520], R70 ;  /* 0x0005204601007387 */ /* 0x000fe20000100800 */
[----:B------:R-:W-:Y:S02]  /*14ee0*/  @P0 IMAD.MOV.U32 R42, RZ, RZ, R70 ;  /* 0x000000ffff2a0224 */ /* 0x000fe400078e0046 */
[----:B------:R-:W-:Y:S01]  /*14ef0*/  @P0 IMAD.MOV.U32 R43, RZ, RZ, R71 ;  /* 0x000000ffff2b0224 */ /* 0x000fe200078e0047 */
[----:B------:R1:W-:Y:S04]  /*14f00*/  STL [R1+0x51c], R71 ;  /* 0x00051c4701007387 */ /* 0x0003e80000100800 */
[----:B------:R3:W4:Y:S01]  /*14f10*/  @P0 LDG.E.U8 R46, desc[UR18][R42.64] ;  /* 0x000000122a2e0981 */ /* 0x000722000c1e1100 */
[----:B-1----:R-:W-:-:S03]  /*14f20*/  VIADD R71, R0, 0xd ;  /* 0x0000000d00477836 */ /* 0x002fc60000000000 */
[----:B------:R-:W-:Y:S02]  /*14f30*/  @!P2 IMAD.IADD R41, R41, 0x1, -R39 ;  /* 0x000000012929a824 */ /* 0x000fe400078e0a27 */
[----:B---3--:R-:W-:-:S03]  /*14f40*/  IABS R42, R71 ;  /* 0x00000047002a7213 */ /* 0x008fc60000000000 */
[----:B------:R-:W-:Y:S02]  /*14f50*/  ISETP.GT.U32.AND P2, PT, R39, R41, PT ;  /* 0x000000292700720c */ /* 0x000fe40003f44070 */
[----:B------:R-:W-:Y:S01]  /*14f60*/  IMAD.HI.U32 R70, R40, R42, RZ ;  /* 0x0000002a28467227 */ /* 0x000fe200078e00ff */
[----:B------:R-:W-:-:S03]  /*14f70*/  IABS R43, R73 ;  /* 0x00000049002b7213 */ /* 0x000fc60000000000 */
[----:B------:R-:W-:Y:S02]  /*14f80*/  IMAD.MOV R70, RZ, RZ, -R70 ;  /* 0x000000ffff467224 */ /* 0x000fe400078e0a46 */
[----:B------:R-:W-:-:S04]  /*14f90*/  IMAD.HI.U32 R45, R40, R43, RZ ;  /* 0x0000002b282d7227 */ /* 0x000fc800078e00ff */
[----:B------:R-:W-:Y:S02]  /*14fa0*/  IMAD R42, R39, R70, R42 ;  /* 0x00000046272a7224 */ /* 0x000fe400078e022a */
[----:B------:R-:W-:Y:S01]  /*14fb0*/  @!P2 IMAD.IADD R41, R41, 0x1, -R39 ;  /* 0x000000012929a824 */ /* 0x000fe200078e0a27 */
[----:B------:R-:W-:Y:S01]  /*14fc0*/  IABS R44, R72 ;  /* 0x00000048002c7213 */ /* 0x000fe20000000000 */
[----:B------:R-:W-:Y:S01]  /*14fd0*/  IMAD.MOV R45, RZ, RZ, -R45 ;  /* 0x000000ffff2d7224 */ /* 0x000fe200078e0a2d */
[----:B------:R-:W-:-:S03]  /*14fe0*/  ISETP.GT.U32.AND P2, PT, R39, R42, PT ;  /* 0x0000002a2700720c */ /* 0x000fc60003f44070 */
[----:B------:R-:W-:Y:S02]  /*14ff0*/  IMAD R43, R39, R45, R43 ;  /* 0x0000002d272b7224 */ /* 0x000fe400078e022b */
[----:B------:R-:W-:-:S04]  /*15000*/  IMAD.HI.U32 R45, R40, R44, RZ ;  /* 0x0000002c282d7227 */ /* 0x000fc800078e00ff */
[----:B------:R-:W-:Y:S02]  /*15010*/  IMAD.MOV R45, RZ, RZ, -R45 ;  /* 0x000000ffff2d7224 */ /* 0x000fe400078e0a2d */
[----:B------:R-:W-:Y:S02]  /*15020*/  VIADD R74, R0, 0x7e ;  /* 0x0000007e004a7836 */ /* 0x000fe40000000000 */
[----:B------:R-:W-:Y:S02]  /*15030*/  @!P4 IMAD.MOV R41, RZ, RZ, -R41 ;  /* 0x000000ffff29c224 */ /* 0x000fe400078e0a29 */
[----:B------:R-:W-:Y:S02]  /*15040*/  @!P2 IMAD.IADD R42, R42, 0x1, -R39 ;  /* 0x000000012a2aa824 */ /* 0x000fe400078e0a27 */
[----:B------:R-:W-:Y:S01]  /*15050*/  IMAD R44, R39, R45, R44 ;  /* 0x0000002d272c7224 */ /* 0x000fe200078e022c */
[----:B------:R-:W-:Y:S02]  /*15060*/  IABS R45, R74 ;  /* 0x0000004a002d7213 */ /* 0x000fe40000000000 */
[----:B------:R-:W-:-:S02]  /*15070*/  SEL R41, R5, R41, !P3 ;  /* 0x0000002905297207 */ /* 0x000fc40005800000 */
[----:B------:R-:W-:Y:S01]  /*15080*/  ISETP.GT.U32.AND P4, PT, R39, R42, PT ;  /* 0x0000002a2700720c */ /* 0x000fe20003f84070 */
[----:B------:R-:W-:Y:S01]  /*15090*/  IMAD.HI.U32 R40, R40, R45, RZ ;  /* 0x0000002d28287227 */ /* 0x000fe200078e00ff */
[----:B------:R-:W-:-:S03]  /*150a0*/  ISETP.GE.AND P2, PT, R71, RZ, PT ;  /* 0x000000ff4700720c */ /* 0x000fc60003f46270 */
[----:B0-----:R-:W-:Y:S01]  /*150b0*/  IMAD R41, R41, UR4, RZ ;  /* 0x0000000429297c24 */ /* 0x001fe2000f8e02ff */
[----:B------:R-:W-:Y:S01]  /*150c0*/  STL [R1+0x7e4], R73 ;  /* 0x0007e44901007387 */ /* 0x000fe20000100800 */
[----:B------:R-:W-:Y:S01]  /*150d0*/  IMAD.MOV R40, RZ, RZ, -R40 ;  /* 0x000000ffff287224 */ /* 0x000fe200078e0a28 */
[----:B------:R-:W-:Y:S01]  /*150e0*/  ISETP.GT.U32.AND P6, PT, R39, R43, PT ;  /* 0x0000002b2700720c */ /* 0x000fe20003fc4070 */
[----:B------:R-:W0:Y:S01]  /*150f0*/  LDCU UR4, c[0x0][0x3b0] ;  /* 0x00007600ff0477ac */ /* 0x000e220008000800 */
[----:B------:R-:W-:Y:S01]  /*15100*/  IADD3 R70, P5, PT, R41, R38, RZ ;  /* 0x0000002629467210 */ /* 0x000fe20007fbe0ff */
[----:B------:R-:W-:Y:S01]  /*15110*/  IMAD R40, R39, R40, R45 ;  /* 0x0000002827287224 */ /* 0x000fe200078e022d */
[----:B------:R1:W-:Y:S01]  /*15120*/  STL [R1+0x7dc], R71 ;  /* 0x0007dc4701007387 */ /* 0x0003e20000100800 */
[----:B------:R-:W-:-:S04]  /*15130*/  @!P4 IMAD.IADD R42, R42, 0x1, -R39 ;  /* 0x000000012a2ac824 */ /* 0x000fc800078e0a27 */
[----:B------:R-:W-:Y:S01]  /*15140*/  @!P2 IMAD.MOV R42, RZ, RZ, -R42 ;  /* 0x000000ffff2aa224 */ /* 0x000fe200078e0a2a */
[----:B-1----:R-:W-:Y:S02]  /*15150*/  LEA.HI.X.SX32 R71, R41, R35, 0x1, P5 ;  /* 0x0000002329477211 */ /* 0x002fe400028f0eff */
[C---:B------:R-:W-:Y:S02]  /*15160*/  ISETP.GT.U32.AND P5, PT, R39.reuse, R40, PT ;  /* 0x000000282700720c */ /* 0x040fe40003fa4070 */
[----:B------:R-:W-:Y:S02]  /*15170*/  ISETP.GT.U32.AND P4, PT, R39, R44, PT ;  /* 0x0000002c2700720c */ /* 0x000fe40003f84070 */
[----:B------:R-:W-:Y:S01]  /*15180*/  SEL R42, R5, R42, !P3 ;  /* 0x0000002a052a7207 */ /* 0x000fe20005800000 */
[----:B------:R-:W-:-:S04]  /*15190*/  @!P6 IMAD.IADD R43, R43, 0x1, -R39 ;  /* 0x000000012b2be824 */ /* 0x000fc800078e0a27 */
[----:B------:R-:W-:-:S04]  /*151a0*/  IMAD R42, R42, UR11, RZ ;  /* 0x0000000b2a2a7c24 */ /* 0x000fc8000f8e02ff */
[--C-:B------:R-:W-:Y:S01]  /*151b0*/  @!P5 IMAD.IADD R40, R40, 0x1, -R39.reuse ;  /* 0x000000012828d824 */ /* 0x100fe200078e0a27 */
[----:B------:R-:W-:Y:S01]  /*151c0*/  IADD3 R75, P2, PT, R42, R38, RZ ;  /* 0x000000262a4b7210 */ /* 0x000fe20007f5e0ff */
[----:B------:R-:W-:-:S03]  /*151d0*/  @!P4 IMAD.IADD R44, R44, 0x1, -R39 ;  /* 0x000000012c2cc824 */ /* 0x000fc600078e0a27 */
[C---:B------:R-:W-:Y:S02]  /*151e0*/  ISETP.GT.U32.AND P5, PT, R39.reuse, R40, PT ;  /* 0x000000282700720c */ /* 0x040fe40003fa4070 */
[C---:B------:R-:W-:Y:S02]  /*151f0*/  ISETP.GT.U32.AND P4, PT, R39.reuse, R43, PT ;  /* 0x0000002b2700720c */ /* 0x040fe40003f84070 */
[----:B------:R-:W-:Y:S02]  /*15200*/  LEA.HI.X.SX32 R76, R42, R35, 0x1, P2 ;  /* 0x000000232a4c7211 */ /* 0x000fe400010f0eff */
[----:B------:R-:W-:Y:S02]  /*15210*/  ISETP.GE.AND P2, PT, R74, RZ, PT ;  /* 0x000000ff4a00720c */ /* 0x000fe40003f46270 */
[----:B------:R-:W-:-:S05]  /*15220*/  ISETP.GT.U32.AND P6, PT, R39, R44, PT ;  /* 0x0000002c2700720c */ /* 0x000fca0003fc4070 */
[--C-:B------:R-:W-:Y:S02]  /*15230*/  @!P5 IMAD.IADD R40, R40, 0x1, -R39.reuse ;  /* 0x000000012828d824 */ /* 0x100fe400078e0a27 */
[----:B------:R-:W-:Y:S01]  /*15240*/  @!P4 IMAD.IADD R43, R43, 0x1, -R39 ;  /* 0x000000012b2bc824 */ /* 0x000fe200078e0a27 */
[----:B------:R-:W-:-:S03]  /*15250*/  ISETP.GE.AND P4, PT, R72, RZ, PT ;  /* 0x000000ff4800720c */ /* 0x000fc60003f86270 */
[----:B------:R-:W-:Y:S01]  /*15260*/  @!P2 IMAD.MOV R40, RZ, RZ, -R40 ;  /* 0x000000ffff28a224 */ /* 0x000fe200078e0a28 */
[----:B------:R-:W-:-:S04]  /*15270*/  ISETP.GE.AND P5, PT, R73, RZ, PT ;  /* 0x000000ff4900720c */ /* 0x000fc80003fa6270 */
[----:B------:R-:W-:Y:S01]  /*15280*/  SEL R40, R5, R40, !P3 ;  /* 0x0000002805287207 */ /* 0x000fe20005800000 */
[----:B------:R-:W-:Y:S01]  /*15290*/  @!P6 IMAD.IADD R44, R44, 0x1, -R39 ;  /* 0x000000012c2ce824 */ /* 0x000fe200078e0a27 */
[----:B------:R-:W-:-:S03]  /*152a0*/  PRMT R45, RZ, 0x7610, R45 ;  /* 0x00007610ff2d7816 */ /* 0x000fc6000000002d */
[----:B------:R-:W-:Y:S01]  /*152b0*/  IMAD R39, R40, UR5, RZ ;  /* 0x0000000528277c24 */ /* 0x000fe2000f8e02ff */
[----:B------:R-:W1:Y:S01]  /*152c0*/  LDCU UR5, c[0x0][0x3b0] ;  /* 0x00007600ff0577ac */ /* 0x000e620008000800 */
[----:B------:R-:W-:Y:S01]  /*152d0*/  STL [R1+0x7e0], R72 ;  /* 0x0007e04801007387 */ /* 0x000fe20000100800 */
[----:B------:R-:W-:Y:S01]  /*152e0*/  @!P4 IMAD.MOV R44, RZ, RZ, -R44 ;  /* 0x000000ffff2cc224 */ /* 0x000fe200078e0a2c */
[----:B------:R-:W-:Y:S02]  /*152f0*/  PRMT R41, RZ, 0x7610, R41 ;  /* 0x00007610ff297816 */ /* 0x000fe40000000029 */
[----:B------:R-:W-:Y:S04]  /*15300*/  STL [R1+0x7d8], R74 ;  /* 0x0007d84a01007387 */ /* 0x000fe80000100800 */
[----:B------:R3:W-:Y:S01]  /*15310*/  STL [R1+0x248], R70 ;  /* 0x0002484601007387 */ /* 0x0007e20000100800 */
[----:B------:R-:W-:-:S03]  /*15320*/  SEL R44, R5, R44, !P3 ;  /* 0x0000002c052c7207 */ /* 0x000fc60005800000 */
[----:B------:R1:W-:Y:S01]  /*15330*/  STL [R1+0x244], R71 ;  /* 0x0002444701007387 */ /* 0x0003e20000100800 */
[----:B------:R-:W-:-:S03]  /*15340*/  @!P5 IMAD.MOV R43, RZ, RZ, -R43 ;  /* 0x000000ffff2bd224 */ /* 0x000fc600078e0a2b */
[----:B------:R3:W4:Y:S01]  /*15350*/  @P0 LDG.E.U8 R45, desc[UR18][R70.64] ;  /* 0x00000012462d0981 */ /* 0x000722000c1e1100 */
[----:B------:R-:W-:Y:S01]  /*15360*/  IADD3 R42, P2, PT, R39, R38, RZ ;  /* 0x00000026272a7210 */ /* 0x000fe20007f5e0ff */
[----:B0-----:R-:W-:Y:S01]  /*15370*/  IMAD R44, R44, UR4, RZ ;  /* 0x000000042c2c7c24 */ /* 0x001fe2000f8e02ff */
[----:B------:R-:W-:Y:S01]  /*15380*/  SEL R40, R5, R43, !P3 ;  /* 0x0000002b05287207 */ /* 0x000fe20005800000 */
[----:B---3--:R-:W-:Y:S02]  /*15390*/  @P0 IMAD.MOV.U32 R70, RZ, RZ, R75 ;  /* 0x000000ffff460224 */ /* 0x008fe400078e004b */
[----:B-1----:R-:W-:Y:S01]  /*153a0*/  @P0 IMAD.MOV.U32 R71, RZ, RZ, R76 ;  /* 0x000000ffff470224 */ /* 0x002fe200078e004c */
[----:B------:R-:W-:Y:S04]  /*153b0*/  STL [R1+0x190], R75 ;  /* 0x0001904b01007387 */ /* 0x000fe80000100800 */
[----:B------:R0:W3:Y:S04]  /*153c0*/  @P0 LDG.E.U8 R41, desc[UR18][R70.64] ;  /* 0x0000001246290981 */ /* 0x0000e8000c1e1100 */
[----:B------:R-:W-:Y:S04]  /*153d0*/  STL [R1+0x18c], R76 ;  /* 0x00018c4c01007387 */ /* 0x000fe80000100800 */
[----:B------:R-:W5:Y:S01]  /*153e0*/  LDL.LU R5, [R1+0x9d8] ;  /* 0x0009d80001057983 */ /* 0x000f620000300800 */
[----:B0-----:R-:W-:-:S03]  /*153f0*/  LEA.HI.X.SX32 R70, R39, R35, 0x1, P2 ;  /* 0x0000002327467211 */ /* 0x001fc600010f0eff */
[----:B------:R-:W-:Y:S01]  /*15400*/  STL [R1+0x23c], R42 ;  /* 0x00023c2a01007387 */ /* 0x000fe20000100800 */
[C---:B------:R-:W-:Y:S01]  /*15410*/  IADD3 R71, P2, PT, R44.reuse, R38, RZ ;  /* 0x000000262c477210 */ /* 0x040fe20007f5e0ff */
[----:B------:R-:W-:Y:S02]  /*15420*/  @P0 IMAD.MOV.U32 R43, RZ, RZ, R70 ;  /* 0x000000ffff2b0224 */ /* 0x000fe400078e0046 */
[----:B------:R0:W-:Y:S01]  /*15430*/  STL [R1+0x238], R70 ;  /* 0x0002384601007387 */ /* 0x0001e20000100800 */
[----:B------:R-:W-:Y:S02]  /*15440*/  PRMT R39, RZ, 0x7610, R39 ;  /* 0x00007610ff277816 */ /* 0x000fe40000000027 */
[----:B------:R-:W-:-:S04]  /*15450*/  LEA.HI.X.SX32 R72, R44, R35, 0x1, P2 ;  /* 0x000000232c487211 */ /* 0x000fc800010f0eff */
[----:B------:R1:W3:Y:S01]  /*15460*/  @P0 LDG.E.U8 R39, desc[UR18][R42.64] ;  /* 0x000000122a270981 */ /* 0x0002e2000c1e1100 */
[----:B0-----:R-:W-:Y:S01]  /*15470*/  IMAD R70, R40, UR5, RZ ;  /* 0x0000000528467c24 */ /* 0x001fe2000f8e02ff */
[----:B------:R-:W-:-:S04]  /*15480*/  PRMT R40, RZ, 0x7610, R40 ;  /* 0x00007610ff287816 */ /* 0x000fc80000000028 */
[C---:B------:R-:W-:Y:S01]  /*15490*/  IADD3 R38, P2, PT, R70.reuse, R38, RZ ;  /* 0x0000002646267210 */ /* 0x040fe20007f5e0ff */
[----:B-1----:R-:W-:Y:S02]  /*154a0*/  @P0 IMAD.MOV.U32 R42, RZ, RZ, R71 ;  /* 0x000000ffff2a0224 */ /* 0x002fe400078e0047 */
[----:B------:R-:W-:Y:S01]  /*154b0*/  @P0 IMAD.MOV.U32 R43, RZ, RZ, R72 ;  /* 0x000000ffff2b0224 */ /* 0x000fe200078e0048 */
[----:B------:R-:W-:Y:S02]  /*154c0*/  LEA.HI.X.SX32 R44, R70, R35, 0x1, P2 ;  /* 0x00000023462c7211 */ /* 0x000fe400010f0eff */
[----:B------:R-:W-:Y:S02]  /*154d0*/  PRMT R35, RZ, 0x7610, R35 ;  /* 0x00007610ff237816 */ /* 0x000fe40000000023 */
[----:B------:R0:W3:Y:S02]  /*154e0*/  @P0 LDG.E.U8 R40, desc[UR18][R42.64] ;  /* 0x000000122a280981 */ /* 0x0000e4000c1e1100 */
[----:B0-----:R-:W-:-:S02]  /*154f0*/  @P0 IMAD.MOV.U32 R42, RZ, RZ, R38 ;  /* 0x000000ffff2a0224 */ /* 0x001fc400078e0026 */
[----:B------:R-:W-:-:S05]  /*15500*/  @P0 IMAD.MOV.U32 R43, RZ, RZ, R44 ;  /* 0x000000ffff2b0224 */ /* 0x000fca00078e002c */
[----:B------:R-:W3:Y:S04]  /*15510*/  @P0 LDG.E.U8 R35, desc[UR18][R42.64] ;  /* 0x000000122a230981 */ /* 0x000ee8000c1e1100 */
[----:B--2---:R0:W-:Y:S04]  /*15520*/  STS.U8 [R31+UR9+0x5e00], R94 ;  /* 0x005e005e1f007988 */ /* 0x0041e80008000009 */
[----:B------:R0:W-:Y:S04]  /*15530*/  STS.U8 [R31+UR9+0x6200], R90 ;  /* 0x0062005a1f007988 */ /* 0x0001e80008000009 */
[----:B------:R0:W-:Y:S04]  /*15540*/  STS.U8 [R31+UR9+0x6600], R69 ;  /* 0x006600451f007988 */ /* 0x0001e80008000009 */
[----:B------:R0:W-:Y:S04]  /*15550*/  STS.U8 [R31+UR9+0x6a00], R65 ;  /* 0x006a00411f007988 */ /* 0x0001e80008000009 */
[----:B------:R0:W-:Y:S04]  /*15560*/  STS.U8 [R31+UR9+0x6e00], R61 ;  /* 0x006e003d1f007988 */ /* 0x0001e80008000009 */
[----:B----4-:R0:W-:Y:S04]  /*15570*/  STS.U8 [R31+UR9+0x7200], R57 ;  /* 0x007200391f007988 */ /* 0x0101e80008000009 */
[----:B------:R0:W-:Y:S04]  /*15580*/  STS.U8 [R31+UR9+0x7600], R53 ;  /* 0x007600351f007988 */ /* 0x0001e80008000009 */
[----:B------:R0:W-:Y:S01]  /*15590*/  STS.U8 [R31+UR9+0x7a00], R49 ;  /* 0x007a00311f007988 */ /* 0x0001e20008000009 */
[----:B------:R-:W-:-:S03]  /*155a0*/  VIADD R162, R162, 0x7f ;  /* 0x0000007fa2a27836 */ /* 0x000fc60000000000 */
[----:B------:R0:W-:Y:S01]  /*155b0*/  STL [R1+0x234], R71 ;  /* 0x0002344701007387 */ /* 0x0001e20000100800 */
[----:B------:R-:W-:-:S03]  /*155c0*/  ISETP.NE.U32.AND P0, PT, RZ, UR7, PT ;  /* 0x00000007ff007c0c */ /* 0x000fc6000bf05070 */
[----:B------:R0:W-:Y:S04]  /*155d0*/  STL [R1+0x228], R72 ;  /* 0x0002284801007387 */ /* 0x0001e80000100800 */
[----:B------:R0:W-:Y:S04]  /*155e0*/  STL [R1+0x230], R38 ;  /* 0x0002302601007387 */ /* 0x0001e80000100800 */
[----:B------:R0:W-:Y:S01]  /*155f0*/  STL [R1+0x22c], R44 ;  /* 0x00022c2c01007387 */ /* 0x0001e20000100800 */
[C---:B------:R-:W-:Y:S02]  /*15600*/  ISETP.LT.OR P2, PT, R162.reuse, 0x80, P0 ;  /* 0x00000080a200780c */ /* 0x040fe40000741670 */
[----:B------:R-:W-:Y:S01]  /*15610*/  ISETP.GE.AND P3, PT, R162, 0x100, PT ;  /* 0x00000100a200780c */ /* 0x000fe20003f66270 */
[----:B------:R0:W-:Y:S04]  /*15620*/  STS.U8 [R31+UR9+0x7e00], R46 ;  /* 0x007e002e1f007988 */ /* 0x0001e80008000009 */
        /* <DEDUP_REMOVED lines=15> */
[----:B---3--:R0:W-:Y:S04]  /*15720*/  STS.U8 [R32+UR9+0x4680], R41 ;  /* 0x0046802920007988 */ /* 0x0081e80008000009 */
        /* <DEDUP_REMOVED lines=31> */
[----:B------:R0:W-:Y:S01]  /*15920*/  STS.U8 [R34+UR9+0x7f80], R35 ;  /* 0x007f802322007988 */ /* 0x0001e20008000009 */
[----:B------:R1:W-:Y:S06]  /*15930*/  MEMBAR.ALL.CTA ;  /* 0x0000000000007992 */ /* 0x0003ec0000008000 */
[----:B-1----:R-:W1:Y:S02]  /*15940*/  FENCE.VIEW.ASYNC.S ;  /* 0x00000000000073c6 */ /* 0x002e640000000000 */
[----:B-1----:R-:W-:Y:S06]  /*15950*/  BAR.SYNC.DEFER_BLOCKING 0x0 ;  /* 0x0000000000007b1d */ /* 0x002fec0000010000 */
[----:B------:R-:W-:Y:S05]  /*15960*/  @P2 BRA `(.L_x_6) ;  /* 0x0000000000842947 */ /* 0x000fea0003800000 */
[----:B------:R-:W-:Y:S02]  /*15970*/  UIADD3 UR4, UPT, UPT, UR9, 0x4000, URZ ;  /* 0x0000400009047890 */ /* 0x000fe4000fffe0ff */
[----:B------:R-:W-:Y:S02]  /*15980*/  USHF.R.U32.HI UR12, URZ, 0x4, UR9 ;  /* 0x00000004ff0c7899 */ /* 0x000fe40008011609 */
[----:B------:R-:W-:Y:S02]  /*15990*/  USHF.R.U32.HI UR4, URZ, 0x4, UR4 ;  /* 0x00000004ff047899 */ /* 0x000fe40008011604 */
[----:B------:R-:W-:Y:S02]  /*159a0*/  USGXT.U32 UR12, UR12, 0xe ;  /* 0x0000000e0c0c789a */ /* 0x000fe40008000000 */
[----:B------:R-:W-:Y:S02]  /*159b0*/  USGXT.U32 UR14, UR4, 0xe ;  /* 0x0000000e040e789a */ /* 0x000fe40008000000 */
[----:B------:R-:W-:-:S02]  /*159c0*/  UIADD3 UR28, UP1, UPT, UR12, 0x100, URZ ;  /* 0x000001000c1c7890 */ /* 0x000fc4000ff3e0ff */
[----:B------:R-:W-:Y:S01]  /*159d0*/  UIADD3 UR26, UP2, UPT, UR14, 0x2, URZ ;  /* 0x000000020e1a7890 */ /* 0x000fe2000ff5e0ff */
[----:B------:R-:W-:Y:S01]  /*159e0*/  UMOV UR4, URZ ;  /* 0x000000ff00047c82 */ /* 0x000fe20008000000 */
[----:B------:R-:W-:Y:S01]  /*159f0*/  UMOV UR30, 0x0 ;  /* 0x00000000001e7882 */ /* 0x000fe20000000000 */
[----:B------:R-:W-:Y:S02]  /*15a00*/  UIADD3.X UR29, UPT, UPT, UR4, 0x40004040, URZ, UP1, !UPT ;  /* 0x40004040041d7890 */ /* 0x000fe40008ffe4ff */
[----:B------:R-:W-:Y:S02]  /*15a10*/  UIADD3.X UR27, UPT, UPT, UR4, 0x40004040, URZ, UP2, !UPT ;  /* 0x40004040041b7890 */ /* 0x000fe400097fe4ff */
[----:B------:R-:W-:Y:S02]  /*15a20*/  UIADD3.64 UR16, UPT, UPT, UR28, 0x100, URZ ;  /* 0x000001001c107897 */ /* 0x000fe4000fffe0ff */
[----:B------:R-:W-:Y:S02]  /*15a30*/  UIADD3.64 UR20, UPT, UPT, UR26, 0x2, URZ ;  /* 0x000000021a147897 */ /* 0x000fe4000fffe0ff */
[----:B------:R-:W-:-:S02]  /*15a40*/  UIADD3.64 UR22, UPT, UPT, UR28, 0x200, URZ ;  /* 0x000002001c167897 */ /* 0x000fc4000fffe0ff */
[----:B------:R-:W-:Y:S01]  /*15a50*/  UIADD3.64 UR24, UPT, UPT, UR26, 0x4, URZ ;  /* 0x000000041a187897 */ /* 0x000fe2000fffe0ff */
[----:B------:R-:W-:Y:S01]  /*15a60*/  UMOV UR31, 0x8208010 ;  /* 0x08208010001f7882 */ /* 0x000fe20000000000 */
[----:B------:R-:W-:Y:S01]  /*15a70*/  UMOV UR13, 0x40004040 ;  /* 0x40004040000d7882 */ /* 0x000fe20000000000 */
[----:B------:R-:W-:Y:S01]  /*15a80*/  UMOV UR15, 0x40004040 ;  /* 0x40004040000f7882 */ /* 0x000fe20000000000 */
[----:B------:R-:W-:Y:S01]  /*15a90*/  UMOV UR32, 0x0 ;  /* 0x0000000000207882 */ /* 0x000fe20000000000 */
[----:B------:R-:W-:Y:S01]  /*15aa0*/  UMOV UR33, 0x8208010 ;  /* 0x0820801000217882 */ /* 0x000fe20000000000 */
[----:B------:R-:W-:Y:S01]  /*15ab0*/  UMOV UR34, 0x0 ;  /* 0x0000000000227882 */ /* 0x000fe20000000000 */
[----:B------:R-:W-:Y:S01]  /*15ac0*/  UMOV UR35, 0x8208010 ;  /* 0x0820801000237882 */ /* 0x000fe20000000000 */
[----:B------:R-:W-:Y:S01]  /*15ad0*/  UMOV UR4, UR6 ;  /* 0x0000000600047c82 */ /* 0x000fe20008000000 */
[----:B------:R-:W-:Y:S01]  /*15ae0*/  UMOV UR5, URZ ;  /* 0x000000ff00057c82 */ /* 0x000fe20008000000 */
[----:B------:R1:W-:Y:S01]  /*15af0*/  UTCQMMA gdesc[UR12], gdesc[UR14], tmem[UR8], tmem[UR30], idesc[UR31], !UPT ;  /* 0x00ff1e0e0c0075ea */ /* 0x0003e2000f800308 */
[----:B------:R-:W-:Y:S01]  /*15b00*/  UMOV UR36, 0x0 ;  /* 0x0000000000247882 */ /* 0x000fe20000000000 */
[----:B------:R-:W-:Y:S01]  /*15b10*/  UMOV UR37, 0x8208010 ;  /* 0x0820801000257882 */ /* 0x000fe20000000000 */
[----:B------:R1:W-:Y:S01]  /*15b20*/  UTCQMMA gdesc[UR28], gdesc[UR26], tmem[UR8], tmem[UR32], idesc[UR33], UPT ;  /* 0x00ff201a1c0075ea */ /* 0x0003e2000b800308 */
[----:B------:R-:W-:Y:S01]  /*15b30*/  UMOV UR4, UR4 ;  /* 0x0000000400047c82 */ /* 0x000fe20008000000 */
[----:B------:R1:W-:Y:S01]  /*15b40*/  UTCQMMA gdesc[UR16], gdesc[UR20], tmem[UR8], tmem[UR34], idesc[UR35], UPT ;  /* 0x00ff2214100075ea */ /* 0x0003e2000b800308 */
[----:B------:R1:W-:Y:S01]  /*15b50*/  UTCQMMA gdesc[UR22], gdesc[UR24], tmem[UR8], tmem[UR36], idesc[UR37], UPT ;  /* 0x00ff2418160075ea */ /* 0x0003e2000b800308 */
[----:B------:R1:W-:Y:S01]  /*15b60*/  UTCBAR [UR4], URZ ;  /* 0x000000ff040073e9 */ /* 0x0003e200080000ff */
[----:B------:R-:W-:Y:S01]  /*15b70*/  NOP ;  /* 0x0000000000007918 */ /* 0x000fe20000000000 */
.L_x_6:
[----:B-1----:R-:W-:Y:S01]  /*15b80*/  UMOV UR4, URZ ;  /* 0x000000ff00047c82 */ /* 0x002fe20008000000 */
[----:B------:R-:W-:Y:S05]  /*15b90*/  @!P3 BRA `(.L_x_7) ;  /* 0x000000b800b0b947 */ /* 0x000fea0003800000 */
[----:B0-----:R-:W-:Y:S01]  /*15ba0*/  SHF.R.S32.HI R38, RZ, 0x1f, R162 ;  /* 0x0000001fff267819 */ /* 0x001fe200000114a2 */
[----:B------:R-:W-:Y:S01]  /*15bb0*/  IMAD.SHL.U32 R35, R36, 0x80, RZ ;  /* 0x0000008024237824 */ /* 0x000fe200078e00ff */
[----:B------:R-:W-:Y:S01]  /*15bc0*/  UIADD3 UR4, UPT, UPT, UR9, 0x8000, URZ ;  /* 0x0000800009047890 */ /* 0x000fe2000fffe0ff */
[----:B------:R-:W-:Y:S01]  /*15bd0*/  IMAD.MOV.U32 R39, RZ, RZ, RZ ;  /* 0x000000ffff277224 */ /* 0x000fe200078e00ff */
[----:B------:R-:W-:Y:S01]  /*15be0*/  LEA.HI R36, R38, R162, RZ, 0x7 ;  /* 0x000000a226247211 */ /* 0x000fe200078f38ff */
[----:B------:R-:W-:Y:S02]  /*15bf0*/  UIADD3 UR5, UPT, UPT, UR9, 0xc000, URZ ;  /* 0x0000c00009057890 */ /* 0x000fe4000fffe0ff */
[----:B------:R-:W-:Y:S01]  /*15c00*/  USHF.R.U32.HI UR4, URZ, 0x4, UR4 ;  /* 0x00000004ff047899 */ /* 0x000fe20008011604 */
[----:B------:R-:W-:Y:S01]  /*15c10*/  SHF.R.S32.HI R36, RZ, 0x7, R36 ;  /* 0x00000007ff247819 */ /* 0x000fe20000011424 */
[----:B------:R-:W-:Y:S02]  /*15c20*/  USHF.R.U32.HI UR5, URZ, 0x4, UR5 ;  /* 0x00000004ff057899 */ /* 0x000fe40008011605 */
[----:B------:R-:W-:Y:S01]  /*15c30*/  USGXT.U32 UR12, UR4, 0xe ;  /* 0x0000000e040c789a */ /* 0x000fe20008000000 */
[----:B------:R-:W-:Y:S01]  /*15c40*/  VIMNMX R38, PT, PT, R36, 0x2, !PT ;  /* 0x0000000224267848 */ /* 0x000fe20007fe0100 */
[----:B-----5:R-:W-:Y:S01]  /*15c50*/  IMAD.SHL.U32 R36, R37, 0x80, RZ ;  /* 0x0000008025247824 */ /* 0x020fe200078e00ff */
[----:B------:R-:W-:-:S02]  /*15c60*/  USGXT.U32 UR14, UR5, 0xe ;  /* 0x0000000e050e789a */ /* 0x000fc40008000000 */
[----:B------:R-:W-:Y:S01]  /*15c70*/  UIADD3 UR30, UP1, UPT, UR12, 0x100, URZ ;  /* 0x000001000c1e7890 */ /* 0x000fe2000ff3e0ff */
[----:B------:R-:W-:Y:S01]  /*15c80*/  VIADD R37, R38, 0xfffffffe ;  /* 0xfffffffe26257836 */ /* 0x000fe20000000000 */
[----:B------:R-:W-:Y:S01]  /*15c90*/  UIADD3 UR28, UP2, UPT, UR14, 0x2, URZ ;  /* 0x000000020e1c7890 */ /* 0x000fe2000ff5e0ff */
[----:B------:R-:W-:Y:S01]  /*15ca0*/  SHF.R.S32.HI R38, RZ, 0x1f, R36 ;  /* 0x0000001fff267819 */ /* 0x000fe20000011424 */
[----:B------:R-:W-:Y:S01]  /*15cb0*/  UMOV UR4, URZ ;  /* 0x000000ff00047c82 */ /* 0x000fe20008000000 */
[----:B------:R-:W-:Y:S01]  /*15cc0*/  UMOV UR5, URZ ;  /* 0x000000ff00057c82 */ /* 0x000fe20008000000 */
[----:B------:R0:W-:Y:S01]  /*15cd0*/  STL [R1+0x7d4], R37 ;  /* 0x0007d42501007387 */ /* 0x0001e20000100800 */
[----:B------:R-:W-:Y:S02]  /*15ce0*/  UIADD3.X UR31, UPT, UPT, UR4, 0x40004040, URZ, UP1, !UPT ;  /* 0x40004040041f7890 */ /* 0x000fe40008ffe4ff */
[----:B------:R-:W-:Y:S01]  /*15cf0*/  UIADD3.X UR29, UPT, UPT, UR5, 0x40004040, URZ, UP2, !UPT ;  /* 0x40004040051d7890 */ /* 0x000fe200097fe4ff */
[----:B------:R1:W-:Y:S01]  /*15d00*/  STL [R1+0x7c8], RZ ;  /* 0x0007c8ff01007387 */ /* 0x0003e20000100800 */
[----:B------:R-:W-:Y:S01]  /*15d10*/  UMOV UR11, 0x1 ;  /* 0x00000001000b7882 */ /* 0x000fe20000000000 */
[----:B------:R-:W-:-:S02]  /*15d20*/  UIADD3.64 UR20, UPT, UPT, UR30, 0x100, URZ ;  /* 0x000001001e147897 */ /* 0x000fc4000fffe0ff */
[----:B------:R-:W-:Y:S01]  /*15d30*/  UIADD3.64 UR22, UPT, UPT, UR28, 0x2, URZ ;  /* 0x000000021c167897 */ /* 0x000fe2000fffe0ff */
[----:B0-----:R-:W-:Y:S01]  /*15d40*/  SHF.R.S32.HI R37, RZ, 0x1f, R35 ;  /* 0x0000001fff257819 */ /* 0x001fe20000011423 */
[----:B------:R-:W-:Y:S02]  /*15d50*/  UIADD3.64 UR24, UPT, UPT, UR30, 0x200, URZ ;  /* 0x000002001e187897 */ /* 0x000fe4000fffe0ff */
[----:B-1----:R-:W-:-:S12]  /*15d60*/  UIADD3.64 UR26, UPT, UPT, UR28, 0x4, URZ ;  /* 0x000000041c1a7897 */ /* 0x002fd8000fffe0ff */
.L_x_10:
[----:B-1----:R-:W2:Y:S01]  /*15d70*/  LDL R40, [R1+0x7c8] ;  /* 0x0007c80001287983 */ /* 0x002ea20000100800 */
[----:B------:R-:W-:Y:S01]  /*15d80*/  IMAD.U32 R39, R39, -0x80000000, RZ ;  /* 0x8000000027277824 */ /* 0x000fe200078e00ff */
[----:B------:R-:W0:Y:S01]  /*15d90*/  LDC R65, c[0x0][0x3a0] ;  /* 0x0000e800ff417b82 */ /* 0x000e220000000800 */
[C---:B-----5:R-:W-:Y:S02]  /*15da0*/  IADD3 R10, P5, PT, R35.reuse, R10, RZ ;  /* 0x0000000a230a7210 */ /* 0x060fe40007fbe0ff */
[----:B------:R-:W-:Y:S01]  /*15db0*/  IADD3 R8, P4, PT, R35, R8, RZ ;  /* 0x0000000823087210 */ /* 0x000fe20007f9e0ff */
[----:B------:R-:W1:Y:S01]  /*15dc0*/  SYNCS.PHASECHK.TRANS64.TRYWAIT P6, [UR6], R39 ;  /* 0x00000027ff0075a7 */ /* 0x000e6200080c1106 */
[----:B--2---:R-:W-:-:S04]  /*15dd0*/  VIADD R40, R40, 0x1 ;  /* 0x0000000128287836 */ /* 0x004fc80000000000 */
[----:B0-----:R-:W-:Y:S01]  /*15de0*/  IMAD R65, R40, -0x80, R65 ;  /* 0xffffff8028417824 */ /* 0x001fe200078e0241 */
[----:B------:R0:W-:Y:S04]  /*15df0*/  STL [R1+0x7cc], R40 ;  /* 0x0007cc2801007387 */ /* 0x0001e80000100800 */
[C---:B------:R-:W-:Y:S02]  /*15e00*/  ISETP.GT.AND P2, PT, R65.reuse, 0x1, PT ;  /* 0x000000014100780c */ /* 0x040fe40003f44270 */
[----:B------:R-:W-:Y:S01]  /*15e10*/  ISETP.GT.AND P3, PT, R65, 0x2, PT ;  /* 0x000000024100780c */ /* 0x000fe20003f64270 */
[----:B-1----:R-:W-:-:S12]  /*15e20*/  @!P6 BRA `(.L_x_8) ;  /* 0x000001000070e947 */ /* 0x002fd80003800000 */
.L_x_16:
[----:B------:R-:W-:Y:S01]  /*15e30*/  PRMT R91, RZ, 0x7610, R91 ;  /* 0x00007610ff5b7816 */ /* 0x000fe2000000005b */
[----:B------:R-:W-:Y:S01]  /*15e40*/  IMAD.X R11, R37, 0x1, R11, P5 ;  /* 0x00000001250b7824 */ /* 0x000fe200028e060b */
[----:B------:R-:W-:Y:S01]  /*15e50*/  ISETP.GT.AND P5, PT, R65, 0x4, PT ;  /* 0x000000044100780c */ /* 0x000fe20003fa4270 */
[----:B------:R-:W-:Y:S01]  /*15e60*/  IMAD.X R9, R37, 0x1, R9, P4 ;  /* 0x0000000125097824 */ /* 0x000fe200020e0609 */
[C---:B------:R-:W-:Y:S01]  /*15e70*/  IADD3 R18, P6, PT, R35.reuse, R18, RZ ;  /* 0x0000001223127210 */ /* 0x040fe20007fde0ff */
[----:B------:R-:W-:Y:S01]  /*15e80*/  STL [R1+0xa4c], R71 ;  /* 0x000a4c4701007387 */ /* 0x000fe20000100800 */
[----:B------:R-:W-:Y:S02]  /*15e90*/  PRMT R49, RZ, 0x7610, R49 ;  /* 0x00007610ff317816 */ /* 0x000fe40000000031 */
[----:B0-----:R-:W-:Y:S01]  /*15ea0*/  PRMT R40, RZ, 0x7610, R40 ;  /* 0x00007610ff287816 */ /* 0x001fe20000000028 */
[----:B------:R-:W2:Y:S01]  /*15eb0*/  @P3 LDG.E.U8 R91, desc[UR18][R10.64] ;  /* 0x000000120a5b3981 */ /* 0x000ea2000c1e1100 */
[----:B------:R-:W-:Y:S01]  /*15ec0*/  IADD3 R22, P3, PT, R35, R22, RZ ;  /* 0x0000001623167210 */ /* 0x000fe20007f7e0ff */
[C---:B------:R-:W-:Y:S01]  /*15ed0*/  IMAD.X R19, R37.reuse, 0x1, R19, P6 ;  /* 0x0000000125137824 */ /* 0x040fe200030e0613 */
[----:B------:R-:W-:Y:S01]  /*15ee0*/  PRMT R29, RZ, 0x7610, R29 ;  /* 0x00007610ff1d7816 */ /* 0x000fe2000000001d */
[----:B------:R-:W3:Y:S01]  /*15ef0*/  @P2 LDG.E.U8 R49, desc[UR18][R8.64] ;  /* 0x0000001208312981 */ /* 0x000ee2000c1e1100 */
[----:B------:R-:W-:Y:S01]  /*15f00*/  PRMT R30, RZ, 0x7610, R30 ;  /* 0x00007610ff1e7816 */ /* 0x000fe2000000001e */
[----:B------:R-:W-:Y:S01]  /*15f10*/  IMAD.X R23, R37, 0x1, R23, P3 ;  /* 0x0000000125177824 */ /* 0x000fe200018e0617 */
[----:B------:R-:W-:Y:S01]  /*15f20*/  ISETP.GT.AND P3, PT, R65, 0x6, PT ;  /* 0x000000064100780c */ /* 0x000fe20003f64270 */
[----:B------:R0:W4:Y:S01]  /*15f30*/  @P5 LDG.E.U8 R40, desc[UR18][R18.64] ;  /* 0x0000001212285981 */ /* 0x000122000c1e1100 */
[----:B------:R-:W-:-:S02]  /*15f40*/  IADD3 R14, P2, PT, R35, R14, RZ ;  /* 0x0000000e230e7210 */ /* 0x000fc40007f5e0ff */
[----:B------:R-:W-:Y:S01]  /*15f50*/  IADD3 R24, P5, PT, R35, R24, RZ ;  /* 0x0000001823187210 */ /* 0x000fe20007fbe0ff */
[----:B------:R-:W-:Y:S01]  /*15f60*/  STL [R1+0xa48], R70 ;  /* 0x000a484601007387 */ /* 0x000fe20000100800 */
[----:B------:R-:W-:Y:S01]  /*15f70*/  ISETP.GT.AND P4, PT, R65, 0x3, PT ;  /* 0x000000034100780c */ /* 0x000fe20003f84270 */
[----:B------:R-:W-:Y:S01]  /*15f80*/  IMAD.X R15, R37, 0x1, R15, P2 ;  /* 0x00000001250f7824 */ /* 0x000fe200010e060f */
[----:B------:R-:W-:Y:S01]  /*15f90*/  ISETP.GT.AND P2, PT, R65, 0x5, PT ;  /* 0x000000054100780c */ /* 0x000fe20003f44270 */
[----:B------:R-:W-:Y:S01]  /*15fa0*/  IMAD.X R25, R37, 0x1, R25, P5 ;  /* 0x0000000125197824 */ /* 0x000fe200028e0619 */
[----:B------:R-:W-:Y:S01]  /*15fb0*/  PRMT R94, RZ, 0x7610, R94 ;  /* 0x00007610ff5e7816 */ /* 0x000fe2000000005e */
[----:B------:R-:W-:Y:S04]  /*15fc0*/  STL [R1+0xa44], R69 ;  /* 0x000a444501007387 */ /* 0x000fe80000100800 */
[----:B------:R-:W2:Y:S04]  /*15fd0*/  @P3 LDG.E.U8 R29, desc[UR18][R24.64] ;  /* 0x00000012181d3981 */ /* 0x000ea8000c1e1100 */
[----:B------:R-:W-:Y:S04]  /*15fe0*/  STL [R1+0xa40], R68 ;  /* 0x000a404401007387 */ /* 0x000fe80000100800 */
[----:B------:R-:W3:Y:S04]  /*15ff0*/  @P2 LDG.E.U8 R30, desc[UR18][R22.64] ;  /* 0x00000012161e2981 */ /* 0x000ee8000c1e1100 */
[----:B------:R-:W-:Y:S04]  /*16000*/  STL [R1+0xa3c], R67 ;  /* 0x000a3c4301007387 */ /* 0x000fe80000100800 */
[----:B------:R-:W-:Y:S04]  /*16010*/  STL [R1+0xa38], R66 ;  /* 0x000a384201007387 */ /* 0x000fe80000100800 */
[----:B------:R-:W-:Y:S04]  /*16020*/  STL [R1+0x9d8], R0 ;  /* 0x0009d80001007387 */ /* 0x000fe80000100800 */
[----:B------:R-:W-:Y:S04]  /*16030*/  STL [R1+0x9e0], R8 ;  /* 0x0009e00801007387 */ /* 0x000fe80000100800 */
[----:B------:R-:W4:Y:S01]  /*16040*/  @P4 LDG.E.U8 R94, desc[UR18][R14.64] ;  /* 0x000000120e5e4981 */ /* 0x000f22000c1e1100 */
[----:B------:R-:W-:-:S03]  /*16050*/  ISETP.GT.AND P4, PT, R65, 0x7, PT ;  /* 0x000000074100780c */ /* 0x000fc60003f84270 */
[----:B------:R-:W-:Y:S01]  /*16060*/  STL [R1+0x9dc], R9 ;  /* 0x0009dc0901007387 */ /* 0x000fe20000100800 */
[----:B------:R-:W-:-:S03]  /*16070*/  IADD3 R26, P6, PT, R35, R26, RZ ;  /* 0x0000001a231a7210 */ /* 0x000fc60007fde0ff */
[----:B------:R-:W-:Y:S04]  /*16080*/  STL [R1+0x9e8], R10 ;  /* 0x0009e80a01007387 */ /* 0x000fe80000100800 */
[----:B------:R-:W-:Y:S04]  /*16090*/  STL [R1+0x9e4], R11 ;  /* 0x0009e40b01007387 */ /* 0x000fe80000100800 */
[----:B------:R-:W-:Y:S04]  /*160a0*/  STL [R1+0x9f0], R14 ;  /* 0x0009f00e01007387 */ /* 0x000fe80000100800 */
[----:B------:R-:W-:Y:S01]  /*160b0*/  STL [R1+0x9ec], R15 ;  /* 0x0009ec0f01007387 */ /* 0x000fe20000100800 */
[----:B------:R-:W-:-:S03]  /*160c0*/  IMAD.X R27, R37, 0x1, R27, P6 ;  /* 0x00000001251b7824 */ /* 0x000fc600030e061b */
[----:B------:R-:W-:Y:S04]  /*160d0*/  STL [R1+0x9f8], R18 ;  /* 0x0009f81201007387 */ /* 0x000fe80000100800 */
[----:B------:R0:W-:Y:S02]  /*160e0*/  STL [R1+0x9f4], R19 ;  /* 0x0009f41301007387 */ /* 0x0001e40000100800 */
[----:B0-----:R-:W-:-:S06]  /*160f0*/  PRMT R19, RZ, 0x7610, R19 ;  /* 0x00007610ff137816 */ /* 0x001fcc0000000013 */
[----:B------:R-:W4:Y:S04]  /*16100*/  @P4 LDG.E.U8 R19, desc[UR18][R26.64] ;  /* 0x000000121a134981 */ /* 0x000f28000c1e1100 */
[----:B------:R-:W-:Y:S04]  /*16110*/  STL [R1+0xa00], R22 ;  /* 0x000a001601007387 */ /* 0x000fe80000100800 */
[----:B------:R-:W-:Y:S04]  /*16120*/  STL [R1+0x9fc], R23 ;  /* 0x0009fc1701007387 */ /* 0x000fe80000100800 */
[----:B------:R-:W4:Y:S04]  /*16130*/  LDL.LU R66, [R1+0x10] ;  /* 0x0000100001427983 */ /* 0x000f280000300800 */
[----:B------:R-:W4:Y:S01]  /*16140*/  LDL.LU R69, [R1+0x14] ;  /* 0x0000140001457983 */ /* 0x000f220000300800 */
[----:B------:R-:W-:-:S02]  /*16150*/  ISETP.GT.AND P2, PT, R65, 0x8, PT ;  /* 0x000000084100780c */ /* 0x000fc40003f44270 */
[----:B------:R-:W-:Y:S01]  /*16160*/  IADD3 R4, P5, PT, R35, R4, RZ ;  /* 0x0000000423047210 */ /* 0x000fe20007fbe0ff */
[----:B--2---:R0:W-:Y:S04]  /*16170*/  STL [R1+0x88], R29 ;  /* 0x0000881d01007387 */ /* 0x0041e80000100800 */
[----:B0-----:R-:W2:Y:S04]  /*16180*/  LDL.LU R29, [R1+0x18] ;  /* 0x00001800011d7983 */ /* 0x001ea80000300800 */
[----:B------:R-:W2:Y:S04]  /*16190*/  LDL.LU R70, [R1+0x94] ;  /* 0x0000940001467983 */ /* 0x000ea80000300800 */
[----:B---3--:R0:W-:Y:S04]  /*161a0*/  STL [R1+0x8c], R30 ;  /* 0x00008c1e01007387 */ /* 0x0081e80000100800 */
[----:B0-----:R-:W3:Y:S01]  /*161b0*/  LDL.LU R30, [R1+0x9c] ;  /* 0x00009c00011e7983 */ /* 0x001ee20000300800 */
[----:B------:R-:W-:Y:S01]  /*161c0*/  ISETP.GT.AND P3, PT, R65, 0x9, PT ;  /* 0x000000094100780c */ /* 0x000fe20003f64270 */
[----:B------:R-:W-:Y:S01]  /*161d0*/  IMAD.X R5, R37, 0x1, R5, P5 ;  /* 0x0000000125057824 */ /* 0x000fe200028e0605 */
[----:B------:R-:W-:-:S02]  /*161e0*/  PRMT R64, RZ, 0x7610, R64 ;  /* 0x00007610ff407816 */ /* 0x000fc40000000040 */
[----:B------:R-:W-:Y:S02]  /*161f0*/  ISETP.GT.AND P4, PT, R65, 0xa, PT ;  /* 0x0000000a4100780c */ /* 0x000fe40003f84270 */
[C---:B------:R-:W-:Y:S02]  /*16200*/  IADD3 R6, P5, PT, R35.reuse, R6, RZ ;  /* 0x0000000623067210 */ /* 0x040fe40007fbe0ff */
[----:B------:R-:W-:Y:S01]  /*16210*/  IADD3 R12, P6, PT, R35, R12, RZ ;  /* 0x0000000c230c7210 */ /* 0x000fe20007fde0ff */
[----:B------:R-:W3:Y:S01]  /*16220*/  @P2 LDG.E.U8 R64, desc[UR18][R4.64] ;  /* 0x0000001204402981 */ /* 0x000ee2000c1e1100 */
[----:B------:R-:W-:Y:S01]  /*16230*/  PRMT R48, RZ, 0x7610, R48 ;  /* 0x00007610ff307816 */ /* 0x000fe20000000030 */
[----:B------:R-:W-:Y:S01]  /*16240*/  IMAD.X R7, R37, 0x1, R7, P5 ;  /* 0x0000000125077824 */ /* 0x000fe200028e0607 */
[----:B------:R-:W-:Y:S01]  /*16250*/  ISETP.GT.AND P2, PT, R65, 0xb, PT ;  /* 0x0000000b4100780c */ /* 0x000fe20003f44270 */
[----:B------:R-:W-:Y:S01]  /*16260*/  STL [R1+0xa08], R24 ;  /* 0x000a081801007387 */ /* 0x000fe20000100800 */
[----:B------:R-:W-:Y:S01]  /*16270*/  PRMT R92, RZ, 0x7610, R92 ;  /* 0x00007610ff5c7816 */ /* 0x000fe2000000005c */
[----:B------:R-:W-:-:S02]  /*16280*/  IMAD.X R13, R37, 0x1, R13, P6 ;  /* 0x00000001250d7824 */ /* 0x000fc400030e060d */
[----:B------:R-:W-:Y:S01]  /*16290*/  STL [R1+0xa04], R25 ;  /* 0x000a041901007387 */ /* 0x000fe20000100800 */
[----:B------:R-:W-:-:S03]  /*162a0*/  IADD3 R16, P5, PT, R35, R16, RZ ;  /* 0x0000001023107210 */ /* 0x000fc60007fbe0ff */
[----:B----4-:R-:W-:Y:S01]  /*162b0*/  STL [R1+0x90], R40 ;  /* 0x0000902801007387 */ /* 0x010fe20000100800 */
[----:B------:R-:W-:Y:S01]  /*162c0*/  PRMT R93, RZ, 0x7610, R93 ;  /* 0x00007610ff5d7816 */ /* 0x000fe2000000005d */
[----:B------:R-:W-:Y:S02]  /*162d0*/  IMAD.X R17, R37, 0x1, R17, P5 ;  /* 0x0000000125117824 */ /* 0x000fe400028e0611 */
[----:B------:R-:W4:Y:S01]  /*162e0*/  @P3 LDG.E.U8 R48, desc[UR18][R6.64] ;  /* 0x0000001206303981 */ /* 0x000f22000c1e1100 */
[----:B------:R-:W-:-:S03]  /*162f0*/  ISETP.GT.AND P3, PT, R65, 0xc, PT ;  /* 0x0000000c4100780c */ /* 0x000fc60003f64270 */
[----:B------:R-:W4:Y:S01]  /*16300*/  @P4 LDG.E.U8 R92, desc[UR18][R12.64] ;  /* 0x000000120c5c4981 */ /* 0x000f22000c1e1100 */
[----:B------:R-:W-:Y:S02]  /*16310*/  ISETP.GT.AND P4, PT, R65, 0xd, PT ;  /* 0x0000000d4100780c */ /* 0x000fe40003f84270 */
[C---:B------:R-:W-:Y:S01]  /*16320*/  IADD3 R20, P5, PT, R35.reuse, R20, RZ ;  /* 0x0000001423147210 */ /* 0x040fe20007fbe0ff */
[----:B------:R0:W4:Y:S04]  /*16330*/  @P2 LDG.E.U8 R93, desc[UR18][R16.64] ;  /* 0x00000012105d2981 */ /* 0x000128000c1e1100 */
[----:B------:R-:W-:Y:S04]  /*16340*/  STL [R1+0xa14], R19 ;  /* 0x000a141301007387 */ /* 0x000fe80000100800 */
[----:B------:R-:W-:Y:S04]  /*16350*/  STL [R1+0xa10], R26 ;  /* 0x000a101a01007387 */ /* 0x000fe80000100800 */
[----:B------:R-:W-:Y:S04]  /*16360*/  STL [R1+0xa0c], R27 ;  /* 0x000a0c1b01007387 */ /* 0x000fe80000100800 */
[----:B------:R-:W-:Y:S04]  /*16370*/  STL [R1+0xa1c], R4 ;  /* 0x000a1c0401007387 */ /* 0x000fe80000100800 */
[----:B------:R-:W-:Y:S04]  /*16380*/  STL [R1+0xa18], R5 ;  /* 0x000a180501007387 */ /* 0x000fe80000100800 */
[----:B------:R-:W-:Y:S04]  /*16390*/  STL [R1+0xa24], R6 ;  /* 0x000a240601007387 */ /* 0x000fe80000100800 */
[----:B------:R-:W-:Y:S01]  /*163a0*/  STL [R1+0xa20], R7 ;  /* 0x000a200701007387 */ /* 0x000fe20000100800 */
[----:B------:R-:W-:-:S03]  /*163b0*/  IADD3 R111, P6, PT, R35, R111, RZ ;  /* 0x0000006f236f7210 */ /* 0x000fc60007fde0ff */
[----:B------:R-:W-:Y:S04]  /*163c0*/  STL [R1+0xa2c], R12 ;  /* 0x000a2c0c01007387 */ /* 0x000fe80000100800 */
[----:B------:R-:W-:Y:S01]  /*163d0*/  STL [R1+0xa28], R13 ;  /* 0x000a280d01007387 */ /* 0x000fe20000100800 */
[----:B------:R-:W-:-:S03]  /*163e0*/  IMAD.X R21, R37, 0x1, R21, P5 ;  /* 0x0000000125157824 */ /* 0x000fc600028e0615 */
[----:B------:R-:W-:Y:S01]  /*163f0*/  STL [R1+0xa34], R16 ;  /* 0x000a341001007387 */ /* 0x000fe20000100800 */
[----:B------:R-:W-:-:S03]  /*16400*/  ISETP.GT.AND P2, PT, R65, 0xe, PT ;  /* 0x0000000e4100780c */ /* 0x000fc60003f44270 */
[----:B------:R0:W-:Y:S01]  /*16410*/  STL [R1+0xa30], R17 ;  /* 0x000a301101007387 */ /* 0x0001e20000100800 */
[----:B------:R-:W-:Y:S01]  /*16420*/  IMAD.X R110, R37, 0x1, R110, P6 ;  /* 0x00000001256e7824 */ /* 0x000fe200030e066e */
[----:B------:R-:W-:Y:S02]  /*16430*/  IADD3 R118, P5, PT, R35, R118, RZ ;  /* 0x0000007623767210 */ /* 0x000fe40007fbe0ff */
[----:B0-----:R-:W-:Y:S01]  /*16440*/  PRMT R17, RZ, 0x7610, R17 ;  /* 0x00007610ff117816 */ /* 0x001fe20000000011 */
[----:B------:R-:W-:Y:S01]  /*16450*/  @P4 IMAD.MOV.U32 R40, RZ, RZ, R111 ;  /* 0x000000ffff284224 */ /* 0x000fe200078e006f */
[----:B------:R-:W-:Y:S01]  /*16460*/  PRMT R6, RZ, 0x7610, R6 ;  /* 0x00007610ff067816 */ /* 0x000fe20000000006 */
[----:B------:R-:W-:-:S03]  /*16470*/  @P4 IMAD.MOV.U32 R41, RZ, RZ, R110 ;  /* 0x000000ffff294224 */ /* 0x000fc600078e006e */
[----:B------:R-:W4:Y:S01]  /*16480*/  @P3 LDG.E.U8 R17, desc[UR18][R20.64] ;  /* 0x0000001214113981 */ /* 0x000f22000c1e1100 */
[----:B------:R-:W-:Y:S01]  /*16490*/  ISETP.GT.AND P3, PT, R65, 0xf, PT ;  /* 0x0000000f4100780c */ /* 0x000fe20003f64270 */
[----:B------:R-:W-:Y:S01]  /*164a0*/  IMAD.X R112, R37, 0x1, R112, P5 ;  /* 0x0000000125707824 */ /* 0x000fe200028e0670 */
[----:B------:R-:W-:Y:S01]  /*164b0*/  IADD3 R123, P5, PT, R35, R123, RZ ;  /* 0x0000007b237b7210 */ /* 0x000fe20007fbe0ff */
[----:B------:R0:W4:Y:S01]  /*164c0*/  @P4 LDG.E.U8 R6, desc[UR18][R40.64] ;  /* 0x0000001228064981 */ /* 0x000122000c1e1100 */
[----:B------:R-:W-:Y:S02]  /*164d0*/  PRMT R27, RZ, 0x7610, R27 ;  /* 0x00007610ff1b7816 */ /* 0x000fe4000000001b */
[----:B------:R-:W-:Y:S01]  /*164e0*/  ISETP.GT.AND P4, PT, R65, 0x10, PT ;  /* 0x000000104100780c */ /* 0x000fe20003f84270 */
[----:B------:R-:W-:Y:S01]  /*164f0*/  IMAD.X R119, R37, 0x1, R119, P5 ;  /* 0x0000000125777824 */ /* 0x000fe200028e0677 */
[----:B------:R-:W-:Y:S01]  /*16500*/  IADD3 R126, P6, PT, R35, R126, RZ ;  /* 0x0000007e237e7210 */ /* 0x000fe20007fde0ff */
[----:B0-----:R-:W-:-:S02]  /*16510*/  @P2 IMAD.MOV.U32 R40, RZ, RZ, R118 ;  /* 0x000000ffff282224 */ /* 0x001fc400078e0076 */
[----:B------:R-:W-:Y:S01]  /*16520*/  @P2 IMAD.MOV.U32 R41, RZ, RZ, R112 ;  /* 0x000000ffff292224 */ /* 0x000fe200078e0070 */
[----:B------:R-:W-:-:S04]  /*16530*/  PRMT R14, RZ, 0x7610, R14 ;  /* 0x00007610ff0e7816 */ /* 0x000fc8000000000e */
[----:B------:R0:W4:Y:S01]  /*16540*/  @P2 LDG.E.U8 R27, desc[UR18][R40.64] ;  /* 0x00000012281b2981 */ /* 0x000122000c1e1100 */
[----:B------:R-:W-:Y:S01]  /*16550*/  ISETP.GT.AND P2, PT, R65, 0x11, PT ;  /* 0x000000114100780c */ /* 0x000fe20003f44270 */
[----:B------:R-:W-:Y:S01]  /*16560*/  IMAD.X R125, R37, 0x1, R125, P6 ;  /* 0x00000001257d7824 */ /* 0x000fe200030e067d */
[----:B------:R-:W-:Y:S01]  /*16570*/  IADD3 R132, P5, PT, R35, R132, RZ ;  /* 0x0000008423847210 */ /* 0x000fe20007fbe0ff */
[----:B0-----:R-:W-:Y:S02]  /*16580*/  @P3 IMAD.MOV.U32 R40, RZ, RZ, R123 ;  /* 0x000000ffff283224 */ /* 0x001fe400078e007b */
[----:B------:R-:W-:Y:S01]  /*16590*/  @P3 IMAD.MOV.U32 R41, RZ, RZ, R119 ;  /* 0x000000ffff293224 */ /* 0x000fe200078e0077 */
[----:B------:R-:W-:-:S04]  /*165a0*/  PRMT R63, RZ, 0x7610, R63 ;  /* 0x00007610ff3f7816 */ /* 0x000fc8000000003f */
[----:B------:R0:W4:Y:S01]  /*165b0*/  @P3 LDG.E.U8 R14, desc[UR18][R40.64] ;  /* 0x00000012280e3981 */ /* 0x000122000c1e1100 */
[----:B------:R-:W-:Y:S01]  /*165c0*/  ISETP.GT.AND P3, PT, R65, 0x12, PT ;  /* 0x000000124100780c */ /* 0x000fe20003f64270 */
[----:B------:R-:W-:Y:S01]  /*165d0*/  IMAD.X R130, R37, 0x1, R130, P5 ;  /* 0x0000000125827824 */ /* 0x000fe200028e0682 */
[----:B------:R-:W-:Y:S02]  /*165e0*/  IADD3 R138, P5, PT, R35, R138, RZ ;  /* 0x0000008a238a7210 */ /* 0x000fe40007fbe0ff */
[----:B------:R-:W-:Y:S01]  /*165f0*/  PRMT R47, RZ, 0x7610, R47 ;  /* 0x00007610ff2f7816 */ /* 0x000fe2000000002f */
[----:B0-----:R-:W-:Y:S02]  /*16600*/  @P4 IMAD.MOV.U32 R40, RZ, RZ, R126 ;  /* 0x000000ffff284224 */ /* 0x001fe400078e007e */
[----:B------:R-:W-:Y:S02]  /*16610*/  @P4 IMAD.MOV.U32 R41, RZ, RZ, R125 ;  /* 0x000000ffff294224 */ /* 0x000fe400078e007d */
[----:B------:R-:W-:-:S03]  /*16620*/  IMAD.X R135, R37, 0x1, R135, P5 ;  /* 0x0000000125877824 */ /* 0x000fc600028e0687 */
[----:B------:R0:W4:Y:S01]  /*16630*/  @P4 LDG.E.U8 R63, desc[UR18][R40.64] ;  /* 0x00000012283f4981 */ /* 0x000122000c1e1100 */
[----:B------:R-:W-:Y:S02]  /*16640*/  ISETP.GT.AND P4, PT, R65, 0x13, PT ;  /* 0x000000134100780c */ /* 0x000fe40003f84270 */
[----:B------:R-:W-:Y:S02]  /*16650*/  IADD3 R146, P6, PT, R35, R146, RZ ;  /* 0x0000009223927210 */ /* 0x000fe40007fde0ff */
[----:B------:R-:W-:Y:S01]  /*16660*/  PRMT R108, RZ, 0x7610, R108 ;  /* 0x00007610ff6c7816 */ /* 0x000fe2000000006c */
[----:B0-----:R-:W-:Y:S02]  /*16670*/  @P2 IMAD.MOV.U32 R40, RZ, RZ, R132 ;  /* 0x000000ffff282224 */ /* 0x001fe400078e0084 */
[----:B------:R-:W-:-:S05]  /*16680*/  @P2 IMAD.MOV.U32 R41, RZ, RZ, R130 ;  /* 0x000000ffff292224 */ /* 0x000fca00078e0082 */
        /* <DEDUP_REMOVED lines=17> */
[C---:B------:R-:W-:Y:S02]  /*167a0*/  IADD3 R164, P6, PT, R35.reuse, R164, RZ ;  /* 0x000000a423a47210 */ /* 0x040fe40007fde0ff */
[----:B------:R-:W-:Y:S01]  /*167b0*/  PRMT R7, RZ, 0x7610, R7 ;  /* 0x00007610ff077816 */ /* 0x000fe20000000007 */
[----:B0-----:R-:W-:Y:S02]  /*167c0*/  @P2 IMAD.MOV.U32 R40, RZ, RZ, R156 ;  /* 0x000000ffff282224 */ /* 0x001fe400078e009c */
[----:B------:R-:W-:Y:S01]  /*167d0*/  @P2 IMAD.MOV.U32 R41, RZ, RZ, R150 ;  /* 0x000000ffff292224 */ /* 0x000fe200078e0096 */
[----:B------:R-:W-:-:S04]  /*167e0*/  IADD3 R66, P5, PT, R35, R66, RZ ;  /* 0x0000004223427210 */ /* 0x000fc80007fbe0ff */
[----:B------:R0:W4:Y:S01]  /*167f0*/  @P2 LDG.E.U8 R12, desc[UR18][R40.64] ;  /* 0x00000012280c2981 */ /* 0x000122000c1e1100 */
[----:B------:R-:W-:Y:S01]  /*16800*/  ISETP.GT.AND P2, PT, R65, 0x17, PT ;  /* 0x000000174100780c */ /* 0x000fe20003f44270 */
[C---:B------:R-:W-:Y:S01]  /*16810*/  IMAD.X R163, R37.reuse, 0x1, R163, P6 ;  /* 0x0000000125a37824 */ /* 0x040fe200030e06a3 */
[----:B------:R-:W-:Y:S01]  /*16820*/  PRMT R24, RZ, 0x7610, R24 ;  /* 0x00007610ff187816 */ /* 0x000fe20000000018 */
[----:B0-----:R-:W-:Y:S02]  /*16830*/  @P3 IMAD.MOV.U32 R40, RZ, RZ, R158 ;  /* 0x000000ffff283224 */ /* 0x001fe400078e009e */
[----:B------:R-:W-:Y:S02]  /*16840*/  @P3 IMAD.MOV.U32 R41, RZ, RZ, R157 ;  /* 0x000000ffff293224 */ /* 0x000fe400078e009d */
[----:B------:R-:W-:-:S03]  /*16850*/  IMAD.X R165, R37, 0x1, R165, P5 ;  /* 0x0000000125a57824 */ /* 0x000fc600028e06a5 */
[----:B------:R0:W4:Y:S01]  /*16860*/  @P3 LDG.E.U8 R7, desc[UR18][R40.64] ;  /* 0x0000001228073981 */ /* 0x000122000c1e1100 */
[----:B------:R-:W-:Y:S02]  /*16870*/  ISETP.GT.AND P3, PT, R65, 0x18, PT ;  /* 0x000000184100780c */ /* 0x000fe40003f64270 */
[----:B------:R-:W-:Y:S01]  /*16880*/  PRMT R15, RZ, 0x7610, R15 ;  /* 0x00007610ff0f7816 */ /* 0x000fe2000000000f */
[----:B0-----:R-:W-:Y:S02]  /*16890*/  @P4 IMAD.MOV.U32 R40, RZ, RZ, R164 ;  /* 0x000000ffff284224 */ /* 0x001fe400078e00a4 */
[----:B------:R-:W-:Y:S01]  /*168a0*/  @P4 IMAD.MOV.U32 R41, RZ, RZ, R163 ;  /* 0x000000ffff294224 */ /* 0x000fe200078e00a3 */
[----:B------:R0:W-:Y:S04]  /*168b0*/  STL [R1+0x10], R66 ;  /* 0x0000104201007387 */ /* 0x0001e80000100800 */
[----:B------:R1:W4:Y:S01]  /*168c0*/  @P4 LDG.E.U8 R24, desc[UR18][R40.64] ;  /* 0x0000001228184981 */ /* 0x000322000c1e1100 */
[----:B------:R-:W-:-:S03]  /*168d0*/  PRMT R62, RZ, 0x7610, R62 ;  /* 0x00007610ff3e7816 */ /* 0x000fc6000000003e */
[----:B------:R-:W4:Y:S01]  /*168e0*/  LDL.LU R68, [R1+0x98] ;  /* 0x0000980001447983 */ /* 0x000f220000300800 */
[----:B-1----:R-:W-:Y:S02]  /*168f0*/  @P2 IMAD.MOV.U32 R40, RZ, RZ, R66 ;  /* 0x000000ffff282224 */ /* 0x002fe400078e0042 */
[----:B------:R-:W-:Y:S01]  /*16900*/  @P2 IMAD.MOV.U32 R41, RZ, RZ, R165 ;  /* 0x000000ffff292224 */ /* 0x000fe200078e00a5 */
[----:B0-----:R-:W4:Y:S04]  /*16910*/  LDL.LU R66, [R1+0xa4] ;  /* 0x0000a40001427983 */ /* 0x001f280000300800 */
[----:B------:R0:W4:Y:S01]  /*16920*/  @P2 LDG.E.U8 R15, desc[UR18][R40.64] ;  /* 0x00000012280f2981 */ /* 0x000122000c1e1100 */
[----:B--2---:R-:W-:-:S05]  /*16930*/  IADD3 R29, P5, PT, R35, R29, RZ ;  /* 0x0000001d231d7210 */ /* 0x004fca0007fbe0ff */
[----:B------:R-:W-:Y:S01]  /*16940*/  IMAD.X R69, R37, 0x1, R69, P5 ;  /* 0x0000000125457824 */ /* 0x000fe200028e0645 */
[C---:B------:R-:W-:Y:S01]  /*16950*/  IADD3 R70, P6, PT, R35.reuse, R70, RZ ;  /* 0x0000004623467210 */ /* 0x040fe20007fde0ff */
[----:B------:R-:W-:Y:S01]  /*16960*/  STL [R1+0x18], R29 ;  /* 0x0000181d01007387 */ /* 0x000fe20000100800 */
[----:B0-----:R-:W-:Y:S02]  /*16970*/  @P3 IMAD.MOV.U32 R40, RZ, RZ, R29 ;  /* 0x000000ffff283224 */ /* 0x001fe400078e001d */
[----:B------:R-:W-:Y:S01]  /*16980*/  @P3 IMAD.MOV.U32 R41, RZ, RZ, R69 ;  /* 0x000000ffff293224 */ /* 0x000fe200078e0045 */
[----:B------:R0:W-:Y:S04]  /*16990*/  STL [R1+0x14], R69 ;  /* 0x0000144501007387 */ /* 0x0001e80000100800 */
[----:B------:R1:W2:Y:S01]  /*169a0*/  @P3 LDG.E.U8 R62, desc[UR18][R40.64] ;  /* 0x00000012283e3981 */ /* 0x0002a2000c1e1100 */
[----:B---3--:R-:W-:-:S03]  /*169b0*/  IADD3 R30, P5, PT, R35, R30, RZ ;  /* 0x0000001e231e7210 */ /* 0x008fc60007fbe0ff */
[----:B0-----:R-:W3:Y:S04]  /*169c0*/  LDL.LU R69, [R1+0xa0] ;  /* 0x0000a00001457983 */ /* 0x001ee80000300800 */
[----:B------:R-:W-:Y:S04]  /*169d0*/  STL [R1+0x94], R70 ;  /* 0x0000944601007387 */ /* 0x000fe80000100800 */
[----:B------:R-:W2:Y:S04]  /*169e0*/  LDL.LU R71, [R1+0xac] ;  /* 0x0000ac0001477983 */ /* 0x000ea80000300800 */
[----:B------:R-:W-:Y:S04]  /*169f0*/  STL [R1+0x9c], R30 ;  /* 0x00009c1e01007387 */ /* 0x000fe80000100800 */
[----:B------:R-:W2:Y:S04]  /*16a00*/  LDL.LU R29, [R1+0xb4] ;  /* 0x0000b400011d7983 */ /* 0x000ea80000300800 */
[----:B------:R-:W2:Y:S01]  /*16a10*/  LDL.LU R41, [R1+0x2c] ;  /* 0x00002c0001297983 */ /* 0x000ea20000300800 */
[----:B------:R-:W-:-:S02]  /*16a20*/  ISETP.GT.AND P4, PT, R65, 0x19, PT ;  /* 0x000000194100780c */ /* 0x000fc40003f84270 */
[C---:B------:R-:W-:Y:S02]  /*16a30*/  ISETP.GT.AND P2, PT, R65.reuse, 0x1a, PT ;  /* 0x0000001a4100780c */ /* 0x040fe40003f44270 */
[----:B------:R-:W-:Y:S02]  /*16a40*/  PRMT R46, RZ, 0x7610, R46 ;  /* 0x00007610ff2e7816 */ /* 0x000fe4000000002e */
[----:B------:R-:W-:Y:S02]  /*16a50*/  ISETP.GT.AND P3, PT, R65, 0x1b, PT ;  /* 0x0000001b4100780c */ /* 0x000fe40003f64270 */
[----:B------:R-:W-:-:S05]  /*16a60*/  PRMT R107, RZ, 0x7610, R107 ;  /* 0x00007610ff6b7816 */ /* 0x000fca000000006b */
[----:B-1----:R-:W-:Y:S01]  /*16a70*/  @P4 IMAD.MOV.U32 R40, RZ, RZ, R70 ;  /* 0x000000ffff284224 */ /* 0x002fe200078e0046 */
[----:B------:R-:W-:Y:S01]  /*16a80*/  PRMT R145, RZ, 0x7610, R145 ;  /* 0x00007610ff917816 */ /* 0x000fe20000000091 */
[----:B----4-:R-:W-:Y:S01]  /*16a90*/  IMAD.X R68, R37, 0x1, R68, P5 ;  /* 0x0000000125447824 */ /* 0x010fe200028e0644 */
[----:B------:R-:W-:-:S05]  /*16aa0*/  IADD3 R66, P5, PT, R35, R66, RZ ;  /* 0x0000004223427210 */ /* 0x000fca0007fbe0ff */
[C---:B---3--:R-:W-:Y:S02]  /*16ab0*/  IMAD.X R69, R37.reuse, 0x1, R69, P5 ;  /* 0x0000000125457824 */ /* 0x048fe400028e0645 */
[----:B--2---:R-:W-:Y:S01]  /*16ac0*/  IMAD.X R41, R37, 0x1, R41, P6 ;  /* 0x0000000125297824 */ /* 0x004fe200030e0629 */
[----:B------:R-:W-:-:S04]  /*16ad0*/  IADD3 R71, P6, PT, R35, R71, RZ ;  /* 0x0000004723477210 */ /* 0x000fc80007fde0ff */
[----:B------:R0:W-:Y:S04]  /*16ae0*/  STL [R1+0x2c], R41 ;  /* 0x00002c2901007387 */ /* 0x0001e80000100800 */
[----:B------:R1:W2:Y:S01]  /*16af0*/  @P4 LDG.E.U8 R46, desc[UR18][R40.64] ;  /* 0x00000012282e4981 */ /* 0x0002a2000c1e1100 */
[----:B------:R-:W-:-:S03]  /*16b00*/  IADD3 R29, P5, PT, R35, R29, RZ ;  /* 0x0000001d231d7210 */ /* 0x000fc60007fbe0ff */
[----:B------:R3:W-:Y:S01]  /*16b10*/  STL [R1+0x98], R68 ;  /* 0x0000984401007387 */ /* 0x0007e20000100800 */
[----:B-1----:R-:W-:Y:S02]  /*16b20*/  @P2 IMAD.MOV.U32 R40, RZ, RZ, R30 ;  /* 0x000000ffff282224 */ /* 0x002fe400078e001e */
[----:B0-----:R-:W-:Y:S02]  /*16b30*/  @P2 IMAD.MOV.U32 R41, RZ, RZ, R68 ;  /* 0x000000ffff292224 */ /* 0x001fe400078e0044 */
[----:B---3--:R-:W3:Y:S04]  /*16b40*/  LDL.LU R68, [R1+0xb0] ;  /* 0x0000b00001447983 */ /* 0x008ee80000300800 */
[----:B------:R-:W4:Y:S04]  /*16b50*/  LDL.LU R30, [R1+0xbc] ;  /* 0x0000bc00011e7983 */ /* 0x000f280000300800 */
[----:B------:R-:W-:Y:S04]  /*16b60*/  STL [R1+0xa4], R66 ;  /* 0x0000a44201007387 */ /* 0x000fe80000100800 */
[----:B------:R0:W2:Y:S04]  /*16b70*/  @P2 LDG.E.U8 R107, desc[UR18][R40.64] ;  /* 0x00000012286b2981 */ /* 0x0000a8000c1e1100 */
[----:B------:R1:W-:Y:S01]  /*16b80*/  STL [R1+0xa0], R69 ;  /* 0x0000a04501007387 */ /* 0x0003e20000100800 */
[----:B0-----:R-:W-:-:S02]  /*16b90*/  @P3 IMAD.MOV.U32 R40, RZ, RZ, R66 ;  /* 0x000000ffff283224 */ /* 0x001fc400078e0042 */
[----:B------:R-:W-:Y:S02]  /*16ba0*/  @P3 IMAD.MOV.U32 R41, RZ, RZ, R69 ;  /* 0x000000ffff293224 */ /* 0x000fe400078e0045 */
[----:B-1----:R-:W2:Y:S04]  /*16bb0*/  LDL.LU R69, [R1+0xb8] ;  /* 0x0000b80001457983 */ /* 0x002ea80000300800 */
[----:B------:R-:W-:Y:S04]  /*16bc0*/  STL [R1+0xac], R71 ;  /* 0x0000ac4701007387 */ /* 0x000fe80000100800 */
[----:B------:R-:W2:Y:S04]  /*16bd0*/  LDL.LU R70, [R1+0xc4] ;  /* 0x0000c40001467983 */ /* 0x000ea80000300800 */
[----:B------:R-:W-:Y:S04]  /*16be0*/  STL [R1+0xb4], R29 ;  /* 0x0000b41d01007387 */ /* 0x000fe80000100800 */
[----:B------:R-:W2:Y:S04]  /*16bf0*/  LDL.LU R66, [R1+0xcc] ;  /* 0x0000cc0001427983 */ /* 0x000ea80000300800 */
[----:B------:R0:W2:Y:S04]  /*16c00*/  @P3 LDG.E.U8 R145, desc[UR18][R40.64] ;  /* 0x0000001228913981 */ /* 0x0000a8000c1e1100 */
[----:B------:R-:W2:Y:S01]  /*16c10*/  LDL.LU R41, [R1+0xa8] ;  /* 0x0000a80001297983 */ /* 0x000ea20000300800 */
[----:B------:R-:W-:-:S02]  /*16c20*/  ISETP.GT.AND P4, PT, R65, 0x1c, PT ;  /* 0x0000001c4100780c */ /* 0x000fc40003f84270 */
[C---:B------:R-:W-:Y:S02]  /*16c30*/  ISETP.GT.AND P2, PT, R65.reuse, 0x1d, PT ;  /* 0x0000001d4100780c */ /* 0x040fe40003f44270 */
[----:B------:R-:W-:Y:S02]  /*16c40*/  PRMT R13, RZ, 0x7610, R13 ;  /* 0x00007610ff0d7816 */ /* 0x000fe4000000000d */
[----:B------:R-:W-:Y:S02]  /*16c50*/  ISETP.GT.AND P3, PT, R65, 0x1e, PT ;  /* 0x0000001e4100780c */ /* 0x000fe40003f64270 */
[----:B------:R-:W-:-:S05]  /*16c60*/  PRMT R4, RZ, 0x7610, R4 ;  /* 0x00007610ff047816 */ /* 0x000fca0000000004 */
[----:B0-----:R-:W-:Y:S01]  /*16c70*/  @P4 IMAD.MOV.U32 R40, RZ, RZ, R71 ;  /* 0x000000ffff284224 */ /* 0x001fe200078e0047 */
[----:B------:R-:W-:Y:S01]  /*16c80*/  PRMT R25, RZ, 0x7610, R25 ;  /* 0x00007610ff197816 */ /* 0x000fe20000000019 */
[----:B---3--:R-:W-:Y:S01]  /*16c90*/  IMAD.X R68, R37, 0x1, R68, P5 ;  /* 0x0000000125447824 */ /* 0x008fe200028e0644 */
[----:B----4-:R-:W-:-:S05]  /*16ca0*/  IADD3 R30, P5, PT, R35, R30, RZ ;  /* 0x0000001e231e7210 */ /* 0x010fca0007fbe0ff */
[----:B--2---:R-:W-:Y:S01]  /*16cb0*/  IMAD.X R69, R37, 0x1, R69, P5 ;  /* 0x0000000125457824 */ /* 0x004fe200028e0645 */
[----:B------:R-:W-:Y:S01]  /*16cc0*/  IADD3 R66, P5, PT, R35, R66, RZ ;  /* 0x0000004223427210 */ /* 0x000fe20007fbe0ff */
[----:B------:R-:W-:Y:S01]  /*16cd0*/  IMAD.X R41, R37, 0x1, R41, P6 ;  /* 0x0000000125297824 */ /* 0x000fe200030e0629 */
[----:B------:R-:W-:-:S04]  /*16ce0*/  IADD3 R70, P6, PT, R35, R70, RZ ;  /* 0x0000004623467210 */ /* 0x000fc80007fde0ff */
[----:B------:R0:W-:Y:S04]  /*16cf0*/  STL [R1+0xa8], R41 ;  /* 0x0000a82901007387 */ /* 0x0001e80000100800 */
[----:B------:R1:W2:Y:S04]  /*16d00*/  @P4 LDG.E.U8 R13, desc[UR18][R40.64] ;  /* 0x00000012280d4981 */ /* 0x0002a8000c1e1100 */
[----:B------:R3:W-:Y:S01]  /*16d10*/  STL [R1+0xb0], R68 ;  /* 0x0000b04401007387 */ /* 0x0007e20000100800 */
[----:B-1----:R-:W-:Y:S02]  /*16d20*/  @P2 IMAD.MOV.U32 R40, RZ, RZ, R29 ;  /* 0x000000ffff282224 */ /* 0x002fe400078e001d */
[----:B0-----:R-:W-:-:S02]  /*16d30*/  @P2 IMAD.MOV.U32 R41, RZ, RZ, R68 ;  /* 0x000000ffff292224 */ /* 0x001fc400078e0044 */
        /* <DEDUP_REMOVED lines=25> */
[----:B------:R-:W-:-:S05]  /*16ed0*/  IMAD.X R41, R37, 0x1, R41, P6 ;  /* 0x0000000125297824 */ /* 0x000fca00030e0629 */
        /* <DEDUP_REMOVED lines=8> */
[----:B------:R0:W2:Y:S04]  /*16f60*/  @P2 LDG.E.U8 R61, desc[UR18][R40.64] ;  /* 0x00000012283d2981 */ /* 0x0000a8000c1e1100 */
[----:B------:R-:W-:Y:S04]  /*16f70*/  STL [R1+0xd4], R29 ;  /* 0x0000d41d01007387 */ /* 0x000fe80000100800 */
[----:B------:R1:W-:Y:S01]  /*16f80*/  STL [R1+0xd0], R69 ;  /* 0x0000d04501007387 */ /* 0x0003e20000100800 */
[----:B0-----:R-:W-:-:S02]  /*16f90*/  @P3 IMAD.MOV.U32 R40, RZ, RZ, R29 ;  /* 0x000000ffff283224 */ /* 0x001fc400078e001d */
[----:B------:R-:W-:-:S05]  /*16fa0*/  @P3 IMAD.MOV.U32 R41, RZ, RZ, R69 ;  /* 0x000000ffff293224 */ /* 0x000fca00078e0045 */
[----:B------:R0:W2:Y:S04]  /*16fb0*/  @P3 LDG.E.U8 R45, desc[UR18][R40.64] ;  /* 0x00000012282d3981 */ /* 0x0000a8000c1e1100 */
[----:B-1----:R-:W2:Y:S04]  /*16fc0*/  LDL.LU R69, [R1+0xe8] ;  /* 0x0000e80001457983 */ /* 0x002ea80000300800 */
[----:B------:R1:W-:Y:S01]  /*16fd0*/  STL [R1+0xdc], R71 ;  /* 0x0000dc4701007387 */ /* 0x0003e20000100800 */
[----:B0-----:R-:W-:-:S03]  /*16fe0*/  IMAD.MOV.U32 R41, RZ, RZ, R71 ;  /* 0x000000ffff297224 */ /* 0x001fc600078e0047 */
[----:B------:R-:W2:Y:S04]  /*16ff0*/  LDL.LU R70, [R1+0x524] ;  /* 0x0005240001467983 */ /* 0x000ea80000300800 */
[----:B------:R-:W-:Y:S04]  /*17000*/  STL [R1+0xe4], R30 ;  /* 0x0000e41e01007387 */ /* 0x000fe80000100800 */
[----:B------:R-:W2:Y:S04]  /*17010*/  LDL.LU R29, [R1+0x52c] ;  /* 0x00052c00011d7983 */ /* 0x000ea80000300800 */
[----:B-1----:R-:W2:Y:S04]  /*17020*/  LDL.LU R71, [R1+0xa4c] ;  /* 0x000a4c0001477983 */ /* 0x002ea80000300800 */
[----:B------:R-:W2:Y:S01]  /*17030*/  LDL.LU R40, [R1+0xd8] ;  /* 0x0000d80001287983 */ /* 0x000ea20000300800 */
[----:B------:R-:W-:-:S02]  /*17040*/  ISETP.GT.AND P4, PT, R65, 0x22, PT ;  /* 0x000000224100780c */ /* 0x000fc40003f84270 */
[C---:B------:R-:W-:Y:S02]  /*17050*/  ISETP.GT.AND P2, PT, R65.reuse, 0x23, PT ;  /* 0x000000234100780c */ /* 0x040fe40003f44270 */
[----:B------:R-:W-:Y:S02]  /*17060*/  PRMT R106, RZ, 0x7610, R106 ;  /* 0x00007610ff6a7816 */ /* 0x000fe4000000006a */
[----:B------:R-:W-:Y:S02]  /*17070*/  ISETP.GT.AND P3, PT, R65, 0x24, PT ;  /* 0x000000244100780c */ /* 0x000fe40003f64270 */
[----:B------:R-:W-:Y:S02]  /*17080*/  PRMT R31, RZ, 0x7610, R31 ;  /* 0x00007610ff1f7816 */ /* 0x000fe4000000001f */
[----:B------:R-:W-:Y:S01]  /*17090*/  PRMT R16, RZ, 0x7610, R16 ;  /* 0x00007610ff107816 */ /* 0x000fe20000000010 */
[----:B---3--:R-:W-:Y:S01]  /*170a0*/  IMAD.X R68, R37, 0x1, R68, P5 ;  /* 0x0000000125447824 */ /* 0x008fe200028e0644 */
[----:B----4-:R-:W-:-:S05]  /*170b0*/  IADD3 R66, P5, PT, R35, R66, RZ ;  /* 0x0000004223427210 */ /* 0x010fca0007fbe0ff */
[C---:B--2---:R-:W-:Y:S02]  /*170c0*/  IMAD.X R69, R37.reuse, 0x1, R69, P5 ;  /* 0x0000000125457824 */ /* 0x044fe400028e0645 */
[----:B------:R-:W-:-:S05]  /*170d0*/  IMAD.X R40, R37, 0x1, R40, P6 ;  /* 0x0000000125287824 */ /* 0x000fca00030e0628 */
[-C--:B------:R-:W-:Y:S01]  /*170e0*/  @P4 LOP3.LUT R41, R41, R40.reuse, RZ, 0x3c, !PT ;  /* 0x0000002829294212 */ /* 0x080fe200078e3cff */
[----:B------:R0:W-:Y:S03]  /*170f0*/  STL [R1+0xd8], R40 ;  /* 0x0000d82801007387 */ /* 0x0001e60000100800 */
[----:B0-----:R-:W-:-:S04]  /*17100*/  @P4 LOP3.LUT R40, R41, R40, RZ, 0x3c, !PT ;  /* 0x0000002829284212 */ /* 0x001fc800078e3cff */
[----:B------:R-:W-:-:S05]  /*17110*/  @P4 LOP3.LUT R41, R41, R40, RZ, 0x3c, !PT ;  /* 0x0000002829294212 */ /* 0x000fca00078e3cff */
[----:B------:R0:W2:Y:S02]  /*17120*/  @P4 LDG.E.U8 R106, desc[UR18][R40.64] ;  /* 0x00000012286a4981 */ /* 0x0000a4000c1e1100 */
[----:B0-----:R-:W-:Y:S02]  /*17130*/  @P2 IMAD.MOV.U32 R40, RZ, RZ, R30 ;  /* 0x000000ffff282224 */ /* 0x001fe400078e001e */
[----:B------:R-:W-:-:S05]  /*17140*/  @P2 IMAD.MOV.U32 R41, RZ, RZ, R68 ;  /* 0x000000ffff292224 */ /* 0x000fca00078e0044 */
[----:B------:R0:W3:Y:S02]  /*17150*/  @P2 LDG.E.U8 R31, desc[UR18][R40.64] ;  /* 0x00000012281f2981 */ /* 0x0000e4000c1e1100 */
[----:B0-----:R-:W-:Y:S02]  /*17160*/  @P3 IMAD.MOV.U32 R40, RZ, RZ, R66 ;  /* 0x000000ffff283224 */ /* 0x001fe400078e0042 */
[----:B------:R-:W-:-:S05]  /*17170*/  @P3 IMAD.MOV.U32 R41, RZ, RZ, R69 ;  /* 0x000000ffff293224 */ /* 0x000fca00078e0045 */
[----:B------:R-:W4:Y:S04]  /*17180*/  @P3 LDG.E.U8 R16, desc[UR18][R40.64] ;  /* 0x0000001228103981 */ /* 0x000f28000c1e1100 */
[----:B------:R0:W-:Y:S01]  /*17190*/  STL [R1+0xe0], R68 ;  /* 0x0000e04401007387 */ /* 0x0001e20000100800 */
[C---:B------:R-:W-:Y:S02]  /*171a0*/  IADD3 R70, P6, PT, R35.reuse, R70, RZ ;  /* 0x0000004623467210 */ /* 0x040fe40007fde0ff */
[----:B------:R-:W-:Y:S01]  /*171b0*/  IADD3 R29, P5, PT, R35, R29, RZ ;  /* 0x0000001d231d7210 */ /* 0x000fe20007fbe0ff */
[----:B0-----:R-:W2:Y:S04]  /*171c0*/  LDL.LU R68, [R1+0x528] ;  /* 0x0005280001447983 */ /* 0x001ea80000300800 */
[----:B------:R-:W2:Y:S04]  /*171d0*/  LDL.LU R30, [R1+0x534] ;  /* 0x00053400011e7983 */ /* 0x000ea80000300800 */
[----:B------:R0:W-:Y:S04]  /*171e0*/  STL [R1+0xec], R66 ;  /* 0x0000ec4201007387 */ /* 0x0001e80000100800 */
[----:B------:R1:W-:Y:S04]  /*171f0*/  STL [R1+0xe8], R69 ;  /* 0x0000e84501007387 */ /* 0x0003e80000100800 */
[----:B------:R-:W3:Y:S04]  /*17200*/  LDL.LU R41, [R1+0xf0] ;  /* 0x0000f00001297983 */ /* 0x000ee80000300800 */
[----:B------:R-:W-:Y:S04]  /*17210*/  STL [R1+0x524], R70 ;  /* 0x0005244601007387 */ /* 0x000fe80000100800 */
[----:B0-----:R-:W3:Y:S04]  /*17220*/  LDL.LU R66, [R1+0x530] ;  /* 0x0005300001427983 */ /* 0x001ee80000300800 */
[----:B------:R-:W-:Y:S04]  /*17230*/  STL [R1+0x52c], R29 ;  /* 0x00052c1d01007387 */ /* 0x000fe80000100800 */
[----:B-1----:R-:W3:Y:S04]  /*17240*/  LDL.LU R69, [R1+0x53c] ;  /* 0x00053c0001457983 */ /* 0x002ee80000300800 */
[----:B----4-:R0:W-:Y:S04]  /*17250*/  STL [R1+0x50], R16 ;  /* 0x0000501001007387 */ /* 0x0101e80000100800 */
[----:B0-----:R-:W4:Y:S01]  /*17260*/  LDL.LU R16, [R1+0x544] ;  /* 0x0005440001107983 */ /* 0x001f220000300800 */
[----:B------:R-:W-:-:S02]  /*17270*/  ISETP.GT.AND P4, PT, R65, 0x25, PT ;  /* 0x000000254100780c */ /* 0x000fc40003f84270 */
[C---:B------:R-:W-:Y:S02]  /*17280*/  ISETP.GT.AND P2, PT, R65.reuse, 0x26, PT ;  /* 0x000000264100780c */ /* 0x040fe40003f44270 */
[----:B------:R-:W-:Y:S02]  /*17290*/  PRMT R5, RZ, 0x7610, R5 ;  /* 0x00007610ff057816 */ /* 0x000fe40000000005 */
[----:B------:R-:W-:Y:S01]  /*172a0*/  ISETP.GT.AND P3, PT, R65, 0x27, PT ;  /* 0x000000274100780c */ /* 0x000fe20003f64270 */
[----:B--2---:R-:W-:Y:S01]  /*172b0*/  IMAD.X R68, R37, 0x1, R68, P5 ;  /* 0x0000000125447824 */ /* 0x004fe200028e0644 */
[----:B------:R-:W-:-:S05]  /*172c0*/  IADD3 R30, P5, PT, R35, R30, RZ ;  /* 0x0000001e231e7210 */ /* 0x000fca0007fbe0ff */
[----:B------:R-:W-:Y:S01]  /*172d0*/  @P4 IMAD.MOV.U32 R40, RZ, RZ, R70 ;  /* 0x000000ffff284224 */ /* 0x000fe200078e0046 */
[----:B------:R-:W-:Y:S01]  /*172e0*/  PRMT R22, RZ, 0x7610, R22 ;  /* 0x00007610ff167816 */ /* 0x000fe20000000016 */
[----:B---3--:R-:W-:-:S05]  /*172f0*/  IMAD.X R41, R37, 0x1, R41, P6 ;  /* 0x0000000125297824 */ /* 0x008fca00030e0629 */
[----:B------:R0:W-:Y:S04]  /*17300*/  STL [R1+0xf0], R41 ;  /* 0x0000f02901007387 */ /* 0x0001e80000100800 */
[----:B------:R1:W2:Y:S01]  /*17310*/  @P4 LDG.E.U8 R5, desc[UR18][R40.64] ;  /* 0x0000001228054981 */ /* 0x0002a2000c1e1100 */
[----:B------:R-:W-:-:S03]  /*17320*/  IMAD.X R66, R37, 0x1, R66, P5 ;  /* 0x0000000125427824 */ /* 0x000fc600028e0642 */
[----:B------:R3:W-:Y:S01]  /*17330*/  STL [R1+0x528], R68 ;  /* 0x0005284401007387 */ /* 0x0007e20000100800 */
[----:B------:R-:W-:Y:S02]  /*17340*/  PRMT R11, RZ, 0x7610, R11 ;  /* 0x00007610ff0b7816 */ /* 0x000fe4000000000b */
[----:B------:R-:W-:Y:S01]  /*17350*/  IADD3 R69, P6, PT, R35, R69, RZ ;  /* 0x0000004523457210 */ /* 0x000fe20007fde0ff */
[----:B-1----:R-:W-:Y:S02]  /*17360*/  @P2 IMAD.MOV.U32 R40, RZ, RZ, R29 ;  /* 0x000000ffff282224 */ /* 0x002fe400078e001d */
[----:B0-----:R-:W-:Y:S02]  /*17370*/  @P2 IMAD.MOV.U32 R41, RZ, RZ, R68 ;  /* 0x000000ffff292224 */ /* 0x001fe400078e0044 */
[----:B---3--:R-:W3:Y:S04]  /*17380*/  LDL.LU R68, [R1+0x540] ;  /* 0x0005400001447983 */ /* 0x008ee80000300800 */
[----:B------:R-:W2:Y:S04]  /*17390*/  LDL.LU R29, [R1+0x54c] ;  /* 0x00054c00011d7983 */ /* 0x000ea80000300800 */
[----:B------:R0:W-:Y:S04]  /*173a0*/  STL [R1+0x534], R30 ;  /* 0x0005341e01007387 */ /* 0x0001e80000100800 */
[----:B------:R1:W2:Y:S04]  /*173b0*/  @P2 LDG.E.U8 R22, desc[UR18][R40.64] ;  /* 0x0000001228162981 */ /* 0x0002a8000c1e1100 */
[----:B------:R4:W-:Y:S01]  /*173c0*/  STL [R1+0x530], R66 ;  /* 0x0005304201007387 */ /* 0x0009e20000100800 */
[----:B-1----:R-:W-:-:S02]  /*173d0*/  @P3 IMAD.MOV.U32 R40, RZ, RZ, R30 ;  /* 0x000000ffff283224 */ /* 0x002fc400078e001e */
[----:B------:R-:W-:Y:S01]  /*173e0*/  @P3 IMAD.MOV.U32 R41, RZ, RZ, R66 ;  /* 0x000000ffff293224 */ /* 0x000fe200078e0042 */
[----:B0-----:R-:W2:Y:S04]  /*173f0*/  LDL.LU R30, [R1+0x548] ;  /* 0x00054800011e7983 */ /* 0x001ea80000300800 */
[----:B------:R-:W-:Y:S04]  /*17400*/  STL [R1+0x53c], R69 ;  /* 0x00053c4501007387 */ /* 0x000fe80000100800 */
[----:B------:R-:W2:Y:S04]  /*17410*/  LDL.LU R70, [R1+0x554] ;  /* 0x0005540001467983 */ /* 0x000ea80000300800 */
[----:B------:R0:W2:Y:S01]  /*17420*/  @P3 LDG.E.U8 R11, desc[UR18][R40.64] ;  /* 0x00000012280b3981 */ /* 0x0000a2000c1e1100 */
[----:B----4-:R-:W-:-:S05]  /*17430*/  IADD3 R16, P5, PT, R35, R16, RZ ;  /* 0x0000001023107210 */ /* 0x010fca0007fbe0ff */
[----:B------:R-:W-:Y:S04]  /*17440*/  STL [R1+0x544], R16 ;  /* 0x0005441001007387 */ /* 0x000fe80000100800 */
[----:B------:R-:W4:Y:S04]  /*17450*/  LDL.LU R66, [R1+0x55c] ;  /* 0x00055c0001427983 */ /* 0x000f280000300800 */
[----:B------:R-:W4:Y:S01]  /*17460*/  LDL.LU R41, [R1+0x538] ;  /* 0x0005380001297983 */ /* 0x000f220000300800 */
[C---:B------:R-:W-:Y:S02]  /*17470*/  ISETP.GT.AND P4, PT, R65.reuse, 0x28, PT ;  /* 0x000000284100780c */ /* 0x040fe40003f84270 */
[----:B------:R-:W-:-:S02]  /*17480*/  ISETP.GT.AND P2, PT, R65, 0x29, PT ;  /* 0x000000294100780c */ /* 0x000fc40003f44270 */
[----:B------:R-:W-:Y:S02]  /*17490*/  PRMT R60, RZ, 0x7610, R60 ;  /* 0x00007610ff3c7816 */ /* 0x000fe4000000003c */
[----:B------:R-:W-:Y:S02]  /*174a0*/  ISETP.GT.AND P3, PT, R65, 0x2a, PT ;  /* 0x0000002a4100780c */ /* 0x000fe40003f64270 */
[----:B------:R-:W-:-:S05]  /*174b0*/  PRMT R44, RZ, 0x7610, R44 ;  /* 0x00007610ff2c7816 */ /* 0x000fca000000002c */
[----:B0-----:R-:W-:Y:S01]  /*174c0*/  @P4 IMAD.MOV.U32 R40, RZ, RZ, R69 ;  /* 0x000000ffff284224 */ /* 0x001fe200078e0045 */
[----:B------:R-:W-:Y:S01]  /*174d0*/  PRMT R105, RZ, 0x7610, R105 ;  /* 0x00007610ff697816 */ /* 0x000fe20000000069 */
[----:B---3--:R-:W-:Y:S01]  /*174e0*/  IMAD.X R68, R37, 0x1, R68, P5 ;  /* 0x0000000125447824 */ /* 0x008fe200028e0644 */
[----:B--2---:R-:W-:-:S05]  /*174f0*/  IADD3 R29, P5, PT, R35, R29, RZ ;  /* 0x0000001d231d7210 */ /* 0x004fca0007fbe0ff */
[C---:B------:R-:W-:Y:S02]  /*17500*/  IMAD.X R30, R37.reuse, 0x1, R30, P5 ;  /* 0x00000001251e7824 */ /* 0x040fe400028e061e */
[----:B----4-:R-:W-:-:S05]  /*17510*/  IMAD.X R41, R37, 0x1, R41, P6 ;  /* 0x0000000125297824 */ /* 0x010fca00030e0629 */
[----:B------:R0:W-:Y:S04]  /*17520*/  STL [R1+0x538], R41 ;  /* 0x0005382901007387 */ /* 0x0001e80000100800 */
[----:B------:R1:W2:Y:S01]  /*17530*/  @P4 LDG.E.U8 R60, desc[UR18][R40.64] ;  /* 0x00000012283c4981 */ /* 0x0002a2000c1e1100 */
[----:B------:R-:W-:-:S03]  /*17540*/  IADD3 R70, P6, PT, R35, R70, RZ ;  /* 0x0000004623467210 */ /* 0x000fc60007fde0ff */
[----:B------:R3:W-:Y:S01]  /*17550*/  STL [R1+0x540], R68 ;  /* 0x0005404401007387 */ /* 0x0007e20000100800 */
[----:B-1----:R-:W-:Y:S02]  /*17560*/  @P2 IMAD.MOV.U32 R40, RZ, RZ, R16 ;  /* 0x000000ffff282224 */ /* 0x002fe400078e0010 */
[----:B0-----:R-:W-:Y:S02]  /*17570*/  @P2 IMAD.MOV.U32 R41, RZ, RZ, R68 ;  /* 0x000000ffff292224 */ /* 0x001fe400078e0044 */
[----:B---3--:R-:W3:Y:S01]  /*17580*/  LDL.LU R68, [R1+0x558] ;  /* 0x0005580001447983 */ /* 0x008ee20000300800 */
[----:B------:R-:W-:-:S03]  /*17590*/  IADD3 R66, P5, PT, R35, R66, RZ ;  /* 0x0000004223427210 */ /* 0x000fc60007fbe0ff */
        /* <DEDUP_REMOVED lines=16> */
[----:B------:R-:W-:Y:S02]  /*176a0*/  ISETP.GT.AND P2, PT, R65, 0x2c, PT ;  /* 0x0000002c4100780c */ /* 0x000fe40003f44270 */
[----:B------:R-:W-:Y:S02]  /*176b0*/  PRMT R147, RZ, 0x7610, R147 ;  /* 0x00007610ff937816 */ /* 0x000fe40000000093 */
[----:B------:R-:W-:Y:S01]  /*176c0*/  PRMT R28, RZ, 0x7610, R28 ;  /* 0x00007610ff1c7816 */ /* 0x000fe2000000001c */
[C---:B---3--:R-:W-:Y:S02]  /*176d0*/  IMAD.X R68, R37.reuse, 0x1, R68, P5 ;  /* 0x0000000125447824 */ /* 0x048fe400028e0644 */
[----:B--2---:R-:W-:-:S05]  /*176e0*/  IMAD.X R40, R37, 0x1, R40, P6 ;  /* 0x0000000125287824 */ /* 0x004fca00030e0628 */
[-C--:B------:R-:W-:Y:S01]  /*176f0*/  @P4 LOP3.LUT R41, R41, R40.reuse, RZ, 0x3c, !PT ;  /* 0x0000002829294212 */ /* 0x080fe200078e3cff */
[----:B------:R0:W-:Y:S03]  /*17700*/  STL [R1+0x550], R40 ;  /* 0x0005502801007387 */ /* 0x0001e60000100800 */
[----:B0-----:R-:W-:-:S04]  /*17710*/  @P4 LOP3.LUT R40, R41, R40, RZ, 0x3c, !PT ;  /* 0x0000002829284212 */ /* 0x001fc800078e3cff */
[----:B------:R-:W-:-:S05]  /*17720*/  @P4 LOP3.LUT R41, R41, R40, RZ, 0x3c, !PT ;  /* 0x0000002829294212 */ /* 0x000fca00078e3cff */
[----:B------:R0:W2:Y:S02]  /*17730*/  @P4 LDG.E.U8 R147, desc[UR18][R40.64] ;  /* 0x0000001228934981 */ /* 0x0000a4000c1e1100 */
[----:B0-----:R-:W-:Y:S02]  /*17740*/  @P2 IMAD.MOV.U32 R40, RZ, RZ, R66 ;  /* 0x000000ffff282224 */ /* 0x001fe400078e0042 */
[----:B------:R-:W-:-:S05]  /*17750*/  @P2 IMAD.MOV.U32 R41, RZ, RZ, R68 ;  /* 0x000000ffff292224 */ /* 0x000fca00078e0044 */
[----:B------:R0:W3:Y:S01]  /*17760*/  @P2 LDG.E.U8 R28, desc[UR18][R40.64] ;  /* 0x00000012281c2981 */ /* 0x0000e2000c1e1100 */
[----:B------:R-:W-:Y:S02]  /*17770*/  ISETP.GT.AND P3, PT, R65, 0x2d, PT ;  /* 0x0000002d4100780c */ /* 0x000fe40003f64270 */
[C---:B----4-:R-:W-:Y:S01]  /*17780*/  IADD3 R16, P5, PT, R35.reuse, R16, RZ ;  /* 0x0000001023107210 */ /* 0x050fe20007fbe0ff */
[----:B------:R-:W-:Y:S01]  /*17790*/  STL [R1+0x558], R68 ;  /* 0x0005584401007387 */ /* 0x000fe20000100800 */
[----:B------:R-:W-:-:S03]  /*177a0*/  IADD3 R69, P6, PT, R35, R69, RZ ;  /* 0x0000004523457210 */ /* 0x000fc60007fde0ff */
[----:B------:R-:W-:Y:S01]  /*177b0*/  IMAD.X R30, R37, 0x1, R30, P5 ;  /* 0x00000001251e7824 */ /* 0x000fe200028e061e */
[----:B------:R-:W4:Y:S01]  /*177c0*/  LDL.LU R66, [R1+0x570] ;  /* 0x0005700001427983 */ /* 0x000f220000300800 */
[----:B------:R-:W-:-:S03]  /*177d0*/  PRMT R19, RZ, 0x7610, R19 ;  /* 0x00007610ff137816 */ /* 0x000fc60000000013 */
[----:B------:R-:W-:Y:S01]  /*177e0*/  STL [R1+0x564], R16 ;  /* 0x0005641001007387 */ /* 0x000fe20000100800 */
[----:B------:R-:W-:Y:S01]  /*177f0*/  IADD3 R29, P5, PT, R35, R29, RZ ;  /* 0x0000001d231d7210 */ /* 0x000fe20007fbe0ff */
[----:B0-----:R-:W-:Y:S02]  /*17800*/  @P3 IMAD.MOV.U32 R40, RZ, RZ, R16 ;  /* 0x000000ffff283224 */ /* 0x001fe400078e0010 */
[----:B------:R-:W-:-:S05]  /*17810*/  @P3 IMAD.MOV.U32 R41, RZ, RZ, R30 ;  /* 0x000000ffff293224 */ /* 0x000fca00078e001e */
[----:B------:R0:W2:Y:S04]  /*17820*/  @P3 LDG.E.U8 R19, desc[UR18][R40.64] ;  /* 0x0000001228133981 */ /* 0x0000a8000c1e1100 */
[----:B---3--:R1:W-:Y:S04]  /*17830*/  STL [R1+0x40], R28 ;  /* 0x0000401c01007387 */ /* 0x0083e80000100800 */
[----:B-1----:R-:W3:Y:S04]  /*17840*/  LDL.LU R28, [R1+0x57c] ;  /* 0x00057c00011c7983 */ /* 0x002ee80000300800 */
[----:B------:R1:W-:Y:S04]  /*17850*/  STL [R1+0x560], R30 ;  /* 0x0005601e01007387 */ /* 0x0003e80000100800 */
[----:B-1----:R-:W2:Y:S04]  /*17860*/  LDL.LU R30, [R1+0x578] ;  /* 0x00057800011e7983 */ /* 0x002ea80000300800 */
        /* <DEDUP_REMOVED lines=8> */
[----:B------:R-:W-:Y:S01]  /*178f0*/  ISETP.GT.AND P3, PT, R65, 0x30, PT ;  /* 0x000000304100780c */ /* 0x000fe20003f64270 */
[----:B----4-:R-:W-:Y:S01]  /*17900*/  IMAD.X R66, R37, 0x1, R66, P5 ;  /* 0x0000000125427824 */ /* 0x010fe200028e0642 */
[----:B------:R-:W-:-:S05]  /*17910*/  PRMT R8, RZ, 0x7610, R8 ;  /* 0x00007610ff087816 */ /* 0x000fca0000000008 */
[----:B0-----:R-:W-:Y:S01]  /*17920*/  @P4 IMAD.MOV.U32 R40, RZ, RZ, R69 ;  /* 0x000000ffff284224 */ /* 0x001fe200078e0045 */
[----:B------:R-:W-:Y:S02]  /*17930*/  PRMT R59, RZ, 0x7610, R59 ;  /* 0x00007610ff3b7816 */ /* 0x000fe4000000003b */
[----:B---3--:R-:W-:-:S05]  /*17940*/  IADD3 R28, P5, PT, R35, R28, RZ ;  /* 0x0000001c231c7210 */ /* 0x008fca0007fbe0ff */
[C---:B--2---:R-:W-:Y:S02]  /*17950*/  IMAD.X R30, R37.reuse, 0x1, R30, P5 ;  /* 0x00000001251e7824 */ /* 0x044fe400028e061e */
[----:B------:R-:W-:Y:S01]  /*17960*/  IMAD.X R41, R37, 0x1, R41, P6 ;  /* 0x0000000125297824 */ /* 0x000fe200030e0629 */
        /* <DEDUP_REMOVED lines=56> */
[----:B------:R-:W-:Y:S01]  /*17cf0*/  PRMT R67, RZ, 0x7610, R67 ;  /* 0x00007610ff437816 */ /* 0x000fe20000000043 */
[----:B--2---:R-:W-:-:S10]  /*17d00*/  IMAD.X R40, R37, 0x1, R40, P6 ;  /* 0x0000000125287824 */ /* 0x004fd400030e0628 */
[-C--:B------:R-:W-:Y:S01]  /*17d10*/  @P4 LOP3.LUT R41, R41, R40.reuse, RZ, 0x3c, !PT ;  /* 0x0000002829294212 */ /* 0x080fe200078e3cff */
[----:B------:R0:W-:Y:S03]  /*17d20*/  STL [R1+0x598], R40 ;  /* 0x0005982801007387 */ /* 0x0001e60000100800 */
[----:B0-----:R-:W-:-:S04]  /*17d30*/  @P4 LOP3.LUT R40, R41, R40, RZ, 0x3c, !PT ;  /* 0x0000002829284212 */ /* 0x001fc800078e3cff */
[----:B------:R-:W-:-:S05]  /*17d40*/  @P4 LOP3.LUT R41, R41, R40, RZ, 0x3c, !PT ;  /* 0x0000002829294212 */ /* 0x000fca00078e3cff */
[----:B------:R0:W2:Y:S01]  /*17d50*/  @P4 LDG.E.U8 R67, desc[UR18][R40.64] ;  /* 0x0000001228434981 */ /* 0x0000a2000c1e1100 */
[C---:B------:R-:W-:Y:S02]  /*17d60*/  ISETP.GT.AND P2, PT, R65.reuse, 0x35, PT ;  /* 0x000000354100780c */ /* 0x040fe40003f44270 */
[----:B------:R-:W-:Y:S01]  /*17d70*/  ISETP.GT.AND P3, PT, R65, 0x36, PT ;  /* 0x000000364100780c */ /* 0x000fe20003f64270 */
[----:B---3--:R-:W-:Y:S01]  /*17d80*/  IMAD.X R66, R37, 0x1, R66, P5 ;  /* 0x0000000125427824 */ /* 0x008fe200028e0642 */
[----:B----4-:R-:W-:Y:S02]  /*17d90*/  IADD3 R16, P5, PT, R35, R16, RZ ;  /* 0x0000001023107210 */ /* 0x010fe40007fbe0ff */
[----:B------:R-:W-:Y:S02]  /*17da0*/  PRMT R26, RZ, 0x7610, R26 ;  /* 0x00007610ff1a7816 */ /* 0x000fe4000000001a */
[----:B------:R1:W-:Y:S01]  /*17db0*/  STL [R1+0x5a0], R66 ;  /* 0x0005a04201007387 */ /* 0x0003e20000100800 */
[----:B------:R-:W-:Y:S01]  /*17dc0*/  IMAD.X R30, R37, 0x1, R30, P5 ;  /* 0x00000001251e7824 */ /* 0x000fe200028e061e */
[----:B------:R-:W-:-:S03]  /*17dd0*/  IADD3 R68, P6, PT, R35, R68, RZ ;  /* 0x0000004423447210 */ /* 0x000fc60007fde0ff */
[----:B0-----:R-:W-:Y:S02]  /*17de0*/  @P2 IMAD.MOV.U32 R40, RZ, RZ, R28 ;  /* 0x000000ffff282224 */ /* 0x001fe400078e001c */
[----:B------:R-:W-:Y:S02]  /*17df0*/  @P2 IMAD.MOV.U32 R41, RZ, RZ, R66 ;  /* 0x000000ffff292224 */ /* 0x000fe400078e0042 */
[----:B-1----:R-:W3:Y:S01]  /*17e00*/  LDL.LU R66, [R1+0x5b8] ;  /* 0x0005b80001427983 */ /* 0x002ee20000300800 */
[----:B------:R-:W-:-:S03]  /*17e10*/  PRMT R18, RZ, 0x7610, R18 ;  /* 0x00007610ff127816 */ /* 0x000fc60000000012 */
[----:B------:R-:W4:Y:S01]  /*17e20*/  LDL.LU R28, [R1+0x5c4] ;  /* 0x0005c400011c7983 */ /* 0x000f220000300800 */
[----:B------:R-:W-:-:S03]  /*17e30*/  IADD3 R29, P5, PT, R35, R29, RZ ;  /* 0x0000001d231d7210 */ /* 0x000fc60007fbe0ff */
[----:B------:R-:W-:Y:S04]  /*17e40*/  STL [R1+0x5ac], R16 ;  /* 0x0005ac1001007387 */ /* 0x000fe80000100800 */
[----:B------:R0:W3:Y:S04]  /*17e50*/  @P2 LDG.E.U8 R26, desc[UR18][R40.64] ;  /* 0x00000012281a2981 */ /* 0x0000e8000c1e1100 */
[----:B------:R1:W-:Y:S01]  /*17e60*/  STL [R1+0x5a8], R30 ;  /* 0x0005a81e01007387 */ /* 0x0003e20000100800 */
[----:B0-----:R-:W-:Y:S02]  /*17e70*/  @P3 IMAD.MOV.U32 R41, RZ, RZ, R30 ;  /* 0x000000ffff293224 */ /* 0x001fe400078e001e */
[----:B------:R-:W-:Y:S01]  /*17e80*/  @P3 IMAD.MOV.U32 R40, RZ, RZ, R16 ;  /* 0x000000ffff283224 */ /* 0x000fe200078e0010 */
[----:B-1----:R-:W4:Y:S04]  /*17e90*/  LDL.LU R30, [R1+0x5c0] ;  /* 0x0005c000011e7983 */ /* 0x002f280000300800 */
[----:B------:R-:W-:Y:S04]  /*17ea0*/  STL [R1+0x5b4], R68 ;  /* 0x0005b44401007387 */ /* 0x000fe80000100800 */
[----:B------:R0:W4:Y:S04]  /*17eb0*/  @P3 LDG.E.U8 R18, desc[UR18][R40.64] ;  /* 0x0000001228123981 */ /* 0x000128000c1e1100 */
[----:B--2---:R1:W-:Y:S04]  /*17ec0*/  STL [R1+0x28], R67 ;  /* 0x0000284301007387 */ /* 0x0043e80000100800 */
[----:B-1----:R-:W2:Y:S04]  /*17ed0*/  LDL.LU R67, [R1+0x5cc] ;  /* 0x0005cc0001437983 */ /* 0x002ea80000300800 */
[----:B------:R-:W-:Y:S04]  /*17ee0*/  STL [R1+0x5bc], R29 ;  /* 0x0005bc1d01007387 */ /* 0x000fe80000100800 */
[----:B------:R-:W2:Y:S04]  /*17ef0*/  LDL.LU R16, [R1+0x5d4] ;  /* 0x0005d40001107983 */ /* 0x000ea80000300800 */
[----:B------:R-:W2:Y:S01]  /*17f00*/  LDL.LU R41, [R1+0x5b0] ;  /* 0x0005b00001297983 */ /* 0x000ea20000300800 */
[----:B------:R-:W-:-:S02]  /*17f10*/  ISETP.GT.AND P4, PT, R65, 0x37, PT ;  /* 0x000000374100780c */ /* 0x000fc40003f84270 */
[C---:B------:R-:W-:Y:S02]  /*17f20*/  ISETP.GT.AND P2, PT, R65.reuse, 0x38, PT ;  /* 0x000000384100780c */ /* 0x040fe40003f44270 */
[----:B------:R-:W-:Y:S02]  /*17f30*/  PRMT R9, RZ, 0x7610, R9 ;  /* 0x00007610ff097816 */ /* 0x000fe40000000009 */
[----:B------:R-:W-:Y:S01]  /*17f40*/  ISETP.GT.AND P3, PT, R65, 0x39, PT ;  /* 0x000000394100780c */ /* 0x000fe20003f64270 */
[----:B---3--:R-:W-:Y:S01]  /*17f50*/  IMAD.X R66, R37, 0x1, R66, P5 ;  /* 0x0000000125427824 */ /* 0x008fe200028e0642 */
[----:B----4-:R-:W-:-:S05]  /*17f60*/  IADD3 R28, P5, PT, R35, R28, RZ ;  /* 0x0000001c231c7210 */ /* 0x010fca0007fbe0ff */
[----:B0-----:R-:W-:Y:S01]  /*17f70*/  @P4 IMAD.MOV.U32 R40, RZ, RZ, R68 ;  /* 0x000000ffff284224 */ /* 0x001fe200078e0044 */
[----:B------:R-:W-:Y:S02]  /*17f80*/  PRMT R58, RZ, 0x7610, R58 ;  /* 0x00007610ff3a7816 */ /* 0x000fe4000000003a */
[----:B------:R-:W-:Y:S01]  /*17f90*/  PRMT R42, RZ, 0x7610, R42 ;  /* 0x00007610ff2a7816 */ /* 0x000fe2000000002a */
[C---:B------:R-:W-:Y:S02]  /*17fa0*/  IMAD.X R30, R37.reuse, 0x1, R30, P5 ;  /* 0x00000001251e7824 */ /* 0x040fe400028e061e */
        /* <DEDUP_REMOVED lines=208> */
[----:B------:R0:W-:Y:S04]  /*18cb0*/  STL [R1+0x65c], R67 ;  /* 0x00065c4301007387 */ /* 0x0001e80000100800 */
        /* <DEDUP_REMOVED lines=12> */
[----:B---3--:R-:W-:Y:S01]  /*18d80*/  IMAD.X R66, R37, 0x1, R66, P5 ;  /* 0x0000000125427824 */ /* 0x008fe200028e0642 */
[----:B----4-:R-:W-:-:S05]  /*18d90*/  IADD3 R29, P5, PT, R35, R29, RZ ;  /* 0x0000001d231d7210 */ /* 0x010fca0007fbe0ff */
[----:B--2---:R-:W-:Y:S01]  /*18da0*/  IMAD.X R30, R37, 0x1, R30, P5 ;  /* 0x00000001251e7824 */ /* 0x004fe200028e061e */
[----:B------:R-:W-:Y:S01]  /*18db0*/  IADD3 R28, P5, PT, R35, R28, RZ ;  /* 0x0000001c231c7210 */ /* 0x000fe20007fbe0ff */
[----:B------:R-:W-:-:S05]  /*18dc0*/  IMAD.X R41, R37, 0x1, R41, P6 ;  /* 0x0000000125297824 */ /* 0x000fca00030e0629 */
[----:B------:R1:W-:Y:S04]  /*18dd0*/  STL [R1+0x658], R41 ;  /* 0x0006582901007387 */ /* 0x0003e80000100800 */
[----:B------:R2:W3:Y:S01]  /*18de0*/  @P4 LDG.E.U8 R155, desc[UR18][R40.64] ;  /* 0x00000012289b4981 */ /* 0x0004e2000c1e1100 */
[----:B------:R-:W-:-:S03]  /*18df0*/  IADD3 R68, P6, PT, R35, R68, RZ ;  /* 0x0000004423447210 */ /* 0x000fc60007fde0ff */
[----:B------:R-:W-:Y:S04]  /*18e00*/  STL [R1+0x660], R66 ;  /* 0x0006604201007387 */ /* 0x000fe80000100800 */
[----:B0-----:R-:W4:Y:S01]  /*18e10*/  LDL.LU R67, [R1+0x678] ;  /* 0x0006780001437983 */ /* 0x001f220000300800 */
[----:B--2---:R-:W-:Y:S02]  /*18e20*/  @P2 IMAD.MOV.U32 R40, RZ, RZ, R16 ;  /* 0x000000ffff282224 */ /* 0x004fe400078e0010 */
[----:B-1----:R-:W-:Y:S01]  /*18e30*/  @P2 IMAD.MOV.U32 R41, RZ, RZ, R66 ;  /* 0x000000ffff292224 */ /* 0x002fe200078e0042 */
[----:B------:R-:W2:Y:S04]  /*18e40*/  LDL.LU R16, [R1+0x684] ;  /* 0x0006840001107983 */ /* 0x000ea80000300800 */
[----:B------:R0:W3:Y:S04]  /*18e50*/  @P2 LDG.E.U8 R154, desc[UR18][R40.64] ;  /* 0x00000012289a2981 */ /* 0x0000e8000c1e1100 */
[----:B------:R-:W-:Y:S04]  /*18e60*/  STL [R1+0x66c], R29 ;  /* 0x00066c1d01007387 */ /* 0x000fe80000100800 */
[----:B------:R1:W-:Y:S01]  /*18e70*/  STL [R1+0x668], R30 ;  /* 0x0006681e01007387 */ /* 0x0003e20000100800 */
[----:B0-----:R-:W-:-:S02]  /*18e80*/  @P3 IMAD.MOV.U32 R40, RZ, RZ, R29 ;  /* 0x000000ffff283224 */ /* 0x001fc400078e001d */
[----:B------:R-:W-:-:S05]  /*18e90*/  @P3 IMAD.MOV.U32 R41, RZ, RZ, R30 ;  /* 0x000000ffff293224 */ /* 0x000fca00078e001e */
[----:B------:R0:W3:Y:S04]  /*18ea0*/  @P3 LDG.E.U8 R152, desc[UR18][R40.64] ;  /* 0x0000001228983981 */ /* 0x0000e8000c1e1100 */
[----:B-1----:R-:W3:Y:S04]  /*18eb0*/  LDL.LU R30, [R1+0x680] ;  /* 0x00068000011e7983 */ /* 0x002ee80000300800 */
[----:B------:R1:W-:Y:S01]  /*18ec0*/  STL [R1+0x674], R68 ;  /* 0x0006744401007387 */ /* 0x0003e20000100800 */
[----:B0-----:R-:W-:-:S03]  /*18ed0*/  IMAD.MOV.U32 R41, RZ, RZ, R68 ;  /* 0x000000ffff297224 */ /* 0x001fc600078e0044 */
[----:B------:R-:W3:Y:S04]  /*18ee0*/  LDL.LU R66, [R1+0x68c] ;  /* 0x00068c0001427983 */ /* 0x000ee80000300800 */
[----:B------:R-:W-:Y:S04]  /*18ef0*/  STL [R1+0x67c], R28 ;  /* 0x00067c1c01007387 */ /* 0x000fe80000100800 */
[----:B------:R-:W3:Y:S04]  /*18f00*/  LDL.LU R29, [R1+0x694] ;  /* 0x00069400011d7983 */ /* 0x000ee80000300800 */
[----:B-1----:R-:W3:Y:S04]  /*18f10*/  LDL.LU R68, [R1+0xa40] ;  /* 0x000a400001447983 */ /* 0x002ee80000300800 */
[----:B------:R-:W3:Y:S01]  /*18f20*/  LDL.LU R40, [R1+0x670] ;  /* 0x0006700001287983 */ /* 0x000ee20000300800 */
[----:B------:R-:W-:-:S02]  /*18f30*/  ISETP.GT.AND P4, PT, R65, 0x4f, PT ;  /* 0x0000004f4100780c */ /* 0x000fc40003f84270 */
[C---:B------:R-:W-:Y:S02]  /*18f40*/  ISETP.GT.AND P2, PT, R65.reuse, 0x50, PT ;  /* 0x000000504100780c */ /* 0x040fe40003f44270 */
[----:B------:R-:W-:Y:S02]  /*18f50*/  PRMT R148, RZ, 0x7610, R148 ;  /* 0x00007610ff947816 */ /* 0x000fe40000000094 */
[----:B------:R-:W-:Y:S02]  /*18f60*/  ISETP.GT.AND P3, PT, R65, 0x51, PT ;  /* 0x000000514100780c */ /* 0x000fe40003f64270 */
[----:B------:R-:W-:Y:S02]  /*18f70*/  PRMT R55, RZ, 0x7610, R55 ;  /* 0x00007610ff377816 */ /* 0x000fe40000000037 */
[----:B------:R-:W-:Y:S01]  /*18f80*/  PRMT R85, RZ, 0x7610, R85 ;  /* 0x00007610ff557816 */ /* 0x000fe20000000055 */
[----:B----4-:R-:W-:Y:S01]  /*18f90*/  IMAD.X R67, R37, 0x1, R67, P5 ;  /* 0x0000000125437824 */ /* 0x010fe200028e0643 */
[----:B--2---:R-:W-:-:S05]  /*18fa0*/  IADD3 R16, P5, PT, R35, R16, RZ ;  /* 0x0000001023107210 */ /* 0x004fca0007fbe0ff */
[C---:B---3--:R-:W-:Y:S02]  /*18fb0*/  IMAD.X R30, R37.reuse, 0x1, R30, P5 ;  /* 0x00000001251e7824 */ /* 0x048fe400028e061e */
[----:B------:R-:W-:-:S05]  /*18fc0*/  IMAD.X R40, R37, 0x1, R40, P6 ;  /* 0x0000000125287824 */ /* 0x000fca00030e0628 */
[-C--:B------:R-:W-:Y:S01]  /*18fd0*/  @P4 LOP3.LUT R41, R41, R40.reuse, RZ, 0x3c, !PT ;  /* 0x0000002829294212 */ /* 0x080fe200078e3cff */
[----:B------:R0:W-:Y:S03]  /*18fe0*/  STL [R1+0x670], R40 ;  /* 0x0006702801007387 */ /* 0x0001e60000100800 */
[----:B0-----:R-:W-:-:S04]  /*18ff0*/  @P4 LOP3.LUT R40, R41, R40, RZ, 0x3c, !PT ;  /* 0x0000002829284212 */ /* 0x001fc800078e3cff */
[----:B------:R-:W-:Y:S01]  /*19000*/  @P4 LOP3.LUT R41, R41, R40, RZ, 0x3c, !PT ;  /* 0x0000002829294212 */ /* 0x000fe200078e3cff */
[----:B------:R0:W-:Y:S04]  /*19010*/  STL [R1+0x678], R67 ;  /* 0x0006784301007387 */ /* 0x0001e80000100800 */
[----:B------:R1:W2:Y:S01]  /*19020*/  @P4 LDG.E.U8 R148, desc[UR18][R40.64] ;  /* 0x0000001228944981 */ /* 0x0002a2000c1e1100 */
[C---:B------:R-:W-:Y:S02]  /*19030*/  IADD3 R66, P6, PT, R35.reuse, R66, RZ ;  /* 0x0000004223427210 */ /* 0x040fe40007fde0ff */
[----:B------:R-:W-:Y:S01]  /*19040*/  IADD3 R29, P5, PT, R35, R29, RZ ;  /* 0x0000001d231d7210 */ /* 0x000fe20007fbe0ff */
[----:B-1----:R-:W-:Y:S02]  /*19050*/  @P2 IMAD.MOV.U32 R40, RZ, RZ, R28 ;  /* 0x000000ffff282224 */ /* 0x002fe400078e001c */
[----:B------:R-:W-:-:S02]  /*19060*/  @P2 IMAD.MOV.U32 R41, RZ, RZ, R67 ;  /* 0x000000ffff292224 */ /* 0x000fc400078e0043 */
[----:B0-----:R-:W3:Y:S04]  /*19070*/  LDL.LU R67, [R1+0x690] ;  /* 0x0006900001437983 */ /* 0x001ee80000300800 */
[----:B------:R-:W4:Y:S04]  /*19080*/  LDL.LU R28, [R1+0x69c] ;  /* 0x00069c00011c7983 */ /* 0x000f280000300800 */
[----:B------:R0:W2:Y:S04]  /*19090*/  @P2 LDG.E.U8 R55, desc[UR18][R40.64] ;  /* 0x0000001228372981 */ /* 0x0000a8000c1e1100 */
[----:B------:R1:W-:Y:S04]  /*190a0*/  STL [R1+0x684], R16 ;  /* 0x0006841001007387 */ /* 0x0003e80000100800 */
[----:B------:R1:W-:Y:S01]  /*190b0*/  STL [R1+0x680], R30 ;  /* 0x0006801e01007387 */ /* 0x0003e20000100800 */
[----:B0-----:R-:W-:-:S02]  /*190c0*/  @P3 IMAD.MOV.U32 R40, RZ, RZ, R16 ;  /* 0x000000ffff283224 */ /* 0x001fc400078e0010 */
[----:B------:R-:W-:Y:S01]  /*190d0*/  @P3 IMAD.MOV.U32 R41, RZ, RZ, R30 ;  /* 0x000000ffff293224 */ /* 0x000fe200078e001e */
[----:B-1----:R-:W2:Y:S04]  /*190e0*/  LDL.LU R16, [R1+0x6a4] ;  /* 0x0006a40001107983 */ /* 0x002ea80000300800 */
[----:B------:R0:W-:Y:S04]  /*190f0*/  STL [R1+0x68c], R66 ;  /* 0x00068c4201007387 */ /* 0x0001e80000100800 */
[----:B------:R-:W2:Y:S04]  /*19100*/  LDL.LU R30, [R1+0x6ac] ;  /* 0x0006ac00011e7983 */ /* 0x000ea80000300800 */
[----:B------:R-:W-:Y:S04]  /*19110*/  STL [R1+0x694], R29 ;  /* 0x0006941d01007387 */ /* 0x000fe80000100800 */
[----:B------:R1:W2:Y:S04]  /*19120*/  @P3 LDG.E.U8 R85, desc[UR18][R40.64] ;  /* 0x0000001228553981 */ /* 0x0002a8000c1e1100 */
[----:B------:R-:W2:Y:S01]  /*19130*/  LDL.LU R41, [R1+0x688] ;  /* 0x0006880001297983 */ /* 0x000ea20000300800 */
[----:B------:R-:W-:-:S02]  /*19140*/  ISETP.GT.AND P4, PT, R65, 0x52, PT ;  /* 0x000000524100780c */ /* 0x000fc40003f84270 */
[----:B------:R-:W-:Y:S02]  /*19150*/  ISETP.GT.AND P2, PT, R65, 0x53, PT ;  /* 0x000000534100780c */ /* 0x000fe40003f44270 */
[----:B------:R-:W-:Y:S02]  /*19160*/  PRMT R100, RZ, 0x7610, R100 ;  /* 0x00007610ff647816 */ /* 0x000fe40000000064 */
[----:B------:R-:W-:-:S07]  /*19170*/  PRMT R137, RZ, 0x7610, R137 ;  /* 0x00007610ff897816 */ /* 0x000fce0000000089 */
[----:B-1----:R-:W-:Y:S02]  /*19180*/  @P4 IMAD.MOV.U32 R40, RZ, RZ, R66 ;  /* 0x000000ffff284224 */ /* 0x002fe400078e0042 */
[C---:B---3--:R-:W-:Y:S02]  /*19190*/  IMAD.X R67, R37.reuse, 0x1, R67, P5 ;  /* 0x0000000125437824 */ /* 0x048fe400028e0643 */
[----:B--2---:R-:W-:-:S05]  /*191a0*/  IMAD.X R41, R37, 0x1, R41, P6 ;  /* 0x0000000125297824 */ /* 0x004fca00030e0629 */
[----:B------:R1:W-:Y:S04]  /*191b0*/  STL [R1+0x688], R41 ;  /* 0x0006882901007387 */ /* 0x0003e80000100800 */
[----:B------:R1:W2:Y:S04]  /*191c0*/  @P4 LDG.E.U8 R100, desc[UR18][R40.64] ;  /* 0x0000001228644981 */ /* 0x0002a8000c1e1100 */
[----:B------:R3:W-:Y:S04]  /*191d0*/  STL [R1+0x690], R67 ;  /* 0x0006904301007387 */ /* 0x0007e80000100800 */
[----:B0-----:R-:W2:Y:S01]  /*191e0*/  LDL.LU R66, [R1+0x6a8] ;  /* 0x0006a80001427983 */ /* 0x001ea20000300800 */
[----:B-1----:R-:W-:-:S02]  /*191f0*/  IMAD.MOV.U32 R41, RZ, RZ, R67 ;  /* 0x000000ffff297224 */ /* 0x002fc400078e0043 */
[----:B------:R-:W-:Y:S01]  /*19200*/  @P2 IMAD.MOV.U32 R40, RZ, RZ, R29 ;  /* 0x000000ffff282224 */ /* 0x000fe200078e001d */
[----:B---3--:R-:W3:Y:S04]  /*19210*/  LDL.LU R67, [R1+0xa3c] ;  /* 0x000a3c0001437983 */ /* 0x008ee80000300800 */
[----:B------:R-:W2:Y:S04]  /*19220*/  LDL.LU R29, [R1+0xf8] ;  /* 0x0000f800011d7983 */ /* 0x000ea80000300800 */
[----:B------:R0:W2:Y:S04]  /*19230*/  @P2 LDG.E.U8 R137, desc[UR18][R40.64] ;  /* 0x0000001228892981 */ /* 0x0000a8000c1e1100 */
[----:B------:R-:W2:Y:S01]  /*19240*/  LDL.LU R41, [R1+0x698] ;  /* 0x0006980001297983 */ /* 0x000ea20000300800 */
[----:B------:R-:W-:-:S02]  /*19250*/  ISETP.GT.AND P3, PT, R65, 0x54, PT ;  /* 0x000000544100780c */ /* 0x000fc40003f64270 */
[C---:B----4-:R-:W-:Y:S02]  /*19260*/  IADD3 R28, P5, PT, R35.reuse, R28, RZ ;  /* 0x0000001c231c7210 */ /* 0x050fe40007fbe0ff */
[----:B------:R-:W-:Y:S02]  /*19270*/  PRMT R143, RZ, 0x7610, R143 ;  /* 0x00007610ff8f7816 */ /* 0x000fe4000000008f */
[----:B------:R-:W-:Y:S01]  /*19280*/  IADD3 R16, P6, PT, R35, R16, RZ ;  /* 0x0000001023107210 */ /* 0x000fe20007fde0ff */
[----:B------:R1:W-:Y:S06]  /*19290*/  STL [R1+0x69c], R28 ;  /* 0x00069c1c01007387 */ /* 0x0003ec0000100800 */
[----:B0-----:R-:W-:-:S02]  /*192a0*/  @P3 IMAD.MOV.U32 R40, RZ, RZ, R28 ;  /* 0x000000ffff283224 */ /* 0x001fc400078e001c */
[----:B--2---:R-:W-:-:S05]  /*192b0*/  IMAD.X R41, R37, 0x1, R41, P5 ;  /* 0x0000000125297824 */ /* 0x004fca00028e0629 */
[----:B------:R0:W-:Y:S04]  /*192c0*/  STL [R1+0x698], R41 ;  /* 0x0006982901007387 */ /* 0x0001e80000100800 */
[----:B-1----:R-:W2:Y:S04]  /*192d0*/  LDL.LU R28, [R1+0x6b4] ;  /* 0x0006b400011c7983 */ /* 0x002ea80000300800 */
[----:B------:R-:W-:Y:S04]  /*192e0*/  STL [R1+0x6a4], R16 ;  /* 0x0006a41001007387 */ /* 0x000fe80000100800 */
[----:B------:R1:W4:Y:S04]  /*192f0*/  @P3 LDG.E.U8 R143, desc[UR18][R40.64] ;  /* 0x00000012288f3981 */ /* 0x000328000c1e1100 */
[----:B0-----:R-:W2:Y:S01]  /*19300*/  LDL.LU R41, [R1+0x6a0] ;  /* 0x0006a00001297983 */ /* 0x001ea20000300800 */
[----:B------:R-:W-:-:S02]  /*19310*/  ISETP.GT.AND P4, PT, R65, 0x55, PT ;  /* 0x000000554100780c */ /* 0x000fc40003f84270 */
[----:B------:R-:W-:Y:S02]  /*19320*/  IADD3 R30, P5, PT, R35, R30, RZ ;  /* 0x0000001e231e7210 */ /* 0x000fe40007fbe0ff */
[----:B------:R-:W-:Y:S02]  /*19330*/  ISETP.GT.AND P2, PT, R65, 0x56, PT ;  /* 0x000000564100780c */ /* 0x000fe40003f44270 */
[----:B------:R-:W-:Y:S01]  /*19340*/  PRMT R141, RZ, 0x7610, R141 ;  /* 0x00007610ff8d7816 */ /* 0x000fe2000000008d */
[C---:B------:R-:W-:Y:S01]  /*19350*/  IMAD.X R66, R37.reuse, 0x1, R66, P5 ;  /* 0x0000000125427824 */ /* 0x040fe200028e0642 */
[----:B------:R-:W-:Y:S05]  /*19360*/  STL [R1+0x6ac], R30 ;  /* 0x0006ac1e01007387 */ /* 0x000fea0000100800 */
[----:B-1----:R-:W-:Y:S01]  /*19370*/  @P4 IMAD.MOV.U32 R40, RZ, RZ, R16 ;  /* 0x000000ffff284224 */ /* 0x002fe200078e0010 */
[----:B------:R-:W-:Y:S01]  /*19380*/  PRMT R140, RZ, 0x7610, R140 ;  /* 0x00007610ff8c7816 */ /* 0x000fe2000000008c */
[----:B--2---:R-:W-:-:S05]  /*19390*/  IMAD.X R41, R37, 0x1, R41, P6 ;  /* 0x0000000125297824 */ /* 0x004fca00030e0629 */
[----:B------:R0:W-:Y:S04]  /*193a0*/  STL [R1+0x6a0], R41 ;  /* 0x0006a02901007387 */ /* 0x0001e80000100800 */
[----:B------:R1:W2:Y:S02]  /*193b0*/  @P4 LDG.E.U8 R141, desc[UR18][R40.64] ;  /* 0x00000012288d4981 */ /* 0x0002a4000c1e1100 */
[----:B-1----:R-:W-:Y:S02]  /*193c0*/  IMAD.MOV.U32 R40, RZ, RZ, R66 ;  /* 0x000000ffff287224 */ /* 0x002fe400078e0042 */
[----:B0-----:R-:W-:-:S05]  /*193d0*/  IMAD.MOV.U32 R41, RZ, RZ, R30 ;  /* 0x000000ffff297224 */ /* 0x001fca00078e001e */
[----:B------:R-:W-:-:S04]  /*193e0*/  @P2 LOP3.LUT R41, R41, R40, RZ, 0x3c, !PT ;  /* 0x0000002829292212 */ /* 0x000fc800078e3cff */
[----:B------:R-:W-:Y:S02]  /*193f0*/  @P2 LOP3.LUT R40, R41, R40, RZ, 0x3c, !PT ;  /* 0x0000002829282212 */ /* 0x000fe400078e3cff */
[----:B------:R-:W-:Y:S02]  /*19400*/  IADD3 R29, P4, PT, R35, R29, RZ ;  /* 0x0000001d231d7210 */ /* 0x000fe40007f9e0ff */
[----:B------:R-:W-:Y:S01]  /*19410*/  @P2 LOP3.LUT R41, R41, R40, RZ, 0x3c, !PT ;  /* 0x0000002829292212 */ /* 0x000fe200078e3cff */
[----:B------:R0:W-:Y:S04]  /*19420*/  STL [R1+0x6a8], R66 ;  /* 0x0006a84201007387 */ /* 0x0001e80000100800 */
[----:B------:R-:W2:Y:S04]  /*19430*/  LDL.LU R16, [R1+0x6bc] ;  /* 0x0006bc0001107983 */ /* 0x000ea80000300800 */
[----:B------:R1:W2:Y:S04]  /*19440*/  @P2 LDG.E.U8 R140, desc[UR18][R40.64] ;  /* 0x00000012288c2981 */ /* 0x0002a8000c1e1100 */
[----:B0-----:R-:W2:Y:S04]  /*19450*/  LDL.LU R66, [R1+0xa38] ;  /* 0x000a380001427983 */ /* 0x001ea80000300800 */
[----:B------:R-:W-:Y:S04]  /*19460*/  STL [R1+0xf8], R29 ;  /* 0x0000f81d01007387 */ /* 0x000fe80000100800 */
[----:B------:R-:W2:Y:S01]  /*19470*/  LDL.LU R40, [R1+0xf4] ;  /* 0x0000f40001287983 */ /* 0x000ea20000300800 */
[----:B------:R-:W-:Y:S01]  /*19480*/  ISETP.GT.AND P3, PT, R65, 0x57, PT ;  /* 0x000000574100780c */ /* 0x000fe20003f64270 */
[----:B-1----:R-:W-:Y:S01]  /*19490*/  IMAD.MOV.U32 R41, RZ, RZ, R29 ;  /* 0x000000ffff297224 */ /* 0x002fe200078e001d */
[----:B------:R-:W-:Y:S01]  /*194a0*/  PRMT R136, RZ, 0x7610, R136 ;  /* 0x00007610ff887816 */ /* 0x000fe20000000088 */
[----:B--2---:R-:W-:-:S10]  /*194b0*/  IMAD.X R40, R37, 0x1, R40, P4 ;  /* 0x0000000125287824 */ /* 0x004fd400020e0628 */
[-C--:B------:R-:W-:Y:S01]  /*194c0*/  @P3 LOP3.LUT R41, R41, R40.reuse, RZ, 0x3c, !PT ;  /* 0x0000002829293212 */ /* 0x080fe200078e3cff */
[----:B------:R0:W-:Y:S03]  /*194d0*/  STL [R1+0xf4], R40 ;  /* 0x0000f42801007387 */ /* 0x0001e60000100800 */
[----:B0-----:R-:W-:-:S04]  /*194e0*/  @P3 LOP3.LUT R40, R41, R40, RZ, 0x3c, !PT ;  /* 0x0000002829283212 */ /* 0x001fc800078e3cff */
[----:B------:R-:W-:-:S05]  /*194f0*/  @P3 LOP3.LUT R41, R41, R40, RZ, 0x3c, !PT ;  /* 0x0000002829293212 */ /* 0x000fca00078e3cff */
[----:B------:R0:W2:Y:S04]  /*19500*/  @P3 LDG.E.U8 R136, desc[UR18][R40.64] ;  /* 0x0000001228883981 */ /* 0x0000a8000c1e1100 */
[----:B------:R-:W2:Y:S01]  /*19510*/  LDL.LU R41, [R1+0x6b0] ;  /* 0x0006b00001297983 */ /* 0x000ea20000300800 */
[----:B------:R-:W-:Y:S02]  /*19520*/  ISETP.GT.AND P5, PT, R65, 0x58, PT ;  /* 0x000000584100780c */ /* 0x000fe40003fa4270 */
[----:B------:R-:W-:Y:S02]  /*19530*/  IADD3 R28, P2, PT, R35, R28, RZ ;  /* 0x0000001c231c7210 */ /* 0x000fe40007f5e0ff */
[----:B------:R-:W-:-:S03]  /*19540*/  PRMT R54, RZ, 0x7610, R54 ;  /* 0x00007610ff367816 */ /* 0x000fc60000000036 */
[----:B------:R1:W-:Y:S06]  /*19550*/  STL [R1+0x6b4], R28 ;  /* 0x0006b41c01007387 */ /* 0x0003ec0000100800 */
[----:B0-----:R-:W-:Y:S02]  /*19560*/  @P5 IMAD.MOV.U32 R40, RZ, RZ, R28 ;  /* 0x000000ffff285224 */ /* 0x001fe400078e001c */
[----:B--2---:R-:W-:-:S05]  /*19570*/  IMAD.X R41, R37, 0x1, R41, P2 ;  /* 0x0000000125297824 */ /* 0x004fca00010e0629 */
[----:B------:R0:W-:Y:S04]  /*19580*/  STL [R1+0x6b0], R41 ;  /* 0x0006b02901007387 */ /* 0x0001e80000100800 */
[----:B-1----:R-:W2:Y:S04]  /*19590*/  LDL.LU R28, [R1+0x6cc] ;  /* 0x0006cc00011c7983 */ /* 0x002ea80000300800 */
[----:B------:R1:W2:Y:S04]  /*195a0*/  @P5 LDG.E.U8 R54, desc[UR18][R40.64] ;  /* 0x0000001228365981 */ /* 0x0002a8000c1e1100 */
[----:B0-----:R-:W2:Y:S01]  /*195b0*/  LDL.LU R41, [R1+0x6b8] ;  /* 0x0006b80001297983 */ /* 0x001ea20000300800 */
[----:B------:R-:W-:-:S02]  /*195c0*/  ISETP.GT.AND P3, PT, R65, 0x59, PT ;  /* 0x000000594100780c */ /* 0x000fc40003f64270 */
[----:B------:R-:W-:Y:S02]  /*195d0*/  IADD3 R16, P2, PT, R35, R16, RZ ;  /* 0x0000001023107210 */ /* 0x000fe40007f5e0ff */
[----:B------:R-:W-:-:S03]  /*195e0*/  PRMT R86, RZ, 0x7610, R86 ;  /* 0x00007610ff567816 */ /* 0x000fc60000000056 */
[----:B------:R0:W-:Y:S06]  /*195f0*/  STL [R1+0x6bc], R16 ;  /* 0x0006bc1001007387 */ /* 0x0001ec0000100800 */
[----:B-1----:R-:W-:Y:S02]  /*19600*/  @P3 IMAD.MOV.U32 R40, RZ, RZ, R16 ;  /* 0x000000ffff283224 */ /* 0x002fe400078e0010 */
[----:B--2---:R-:W-:-:S05]  /*19610*/  IMAD.X R41, R37, 0x1, R41, P2 ;  /* 0x0000000125297824 */ /* 0x004fca00010e0629 */
[----:B------:R1:W-:Y:S04]  /*19620*/  STL [R1+0x6b8], R41 ;  /* 0x0006b82901007387 */ /* 0x0003e80000100800 */
[----:B0-----:R-:W2:Y:S04]  /*19630*/  LDL.LU R16, [R1+0x6d4] ;  /* 0x0006d40001107983 */ /* 0x001ea80000300800 */
[----:B------:R0:W2:Y:S04]  /*19640*/  @P3 LDG.E.U8 R86, desc[UR18][R40.64] ;  /* 0x0000001228563981 */ /* 0x0000a8000c1e1100 */
[----:B------:R-:W2:Y:S04]  /*19650*/  LDL.LU R40, [R1+0x6c0] ;  /* 0x0006c00001287983 */ /* 0x000ea80000300800 */
[----:B-1----:R-:W0:Y:S01]  /*19660*/  LDL.LU R41, [R1+0x6c4] ;  /* 0x0006c40001297983 */ /* 0x002e220000300800 */
[----:B------:R-:W-:-:S02]  /*19670*/  ISETP.GT.AND P3, PT, R65, 0x5a, PT ;  /* 0x0000005a4100780c */ /* 0x000fc40003f64270 */
[----:B------:R-:W-:Y:S02]  /*19680*/  PRMT R99, RZ, 0x7610, R99 ;  /* 0x00007610ff637816 */ /* 0x000fe40000000063 */
[----:B0-----:R-:W-:-:S05]  /*19690*/  IADD3 R41, P2, PT, R35, R41, RZ ;  /* 0x0000002923297210 */ /* 0x001fca0007f5e0ff */
[----:B--2---:R-:W-:Y:S01]  /*196a0*/  IMAD.X R40, R37, 0x1, R40, P2 ;  /* 0x0000000125287824 */ /* 0x004fe200010e0628 */
[----:B------:R0:W-:Y:S04]  /*196b0*/  STL [R1+0x6c4], R41 ;  /* 0x0006c42901007387 */ /* 0x0001e80000100800 */
[----:B------:R1:W-:Y:S01]  /*196c0*/  STL [R1+0x6c0], R40 ;  /* 0x0006c02801007387 */ /* 0x0003e20000100800 */
[----:B0-----:R-:W-:-:S04]  /*196d0*/  @P3 LOP3.LUT R41, R41, R40, RZ, 0x3c, !PT ;  /* 0x0000002829293212 */ /* 0x001fc800078e3cff */
[----:B-1----:R-:W-:-:S04]  /*196e0*/  @P3 LOP3.LUT R40, R41, R40, RZ, 0x3c, !PT ;  /* 0x0000002829283212 */ /* 0x002fc800078e3cff */
        /* <DEDUP_REMOVED lines=246> */
[----:B-1----:R-:W2:Y:S01]  /*1a650*/  LDL.LU R41, [R1+0x768] ;  /* 0x0007680001297983 */ /* 0x002ea20000300800 */
[----:B------:R-:W-:-:S02]  /*1a660*/  ISETP.GT.AND P3, PT, R65, RZ, PT ;  /* 0x000000ff4100720c */ /* 0x000fc40003f64270 */
[----:B------:R-:W-:Y:S02]  /*1a670*/  IADD3 R2, P2, PT, R35, R2, RZ ;  /* 0x0000000223027210 */ /* 0x000fe40007f5e0ff */
[----:B------:R-:W-:-:S03]  /*1a680*/  PRMT R83, RZ, 0x7610, R83 ;  /* 0x00007610ff537816 */ /* 0x000fc60000000053 */
[----:B------:R-:W-:-:S06]  /*1a690*/  IMAD.X R3, R37, 0x1, R3, P2 ;  /* 0x0000000125037824 */ /* 0x000fcc00010e0603 */
[----:B------:R-:W3:Y:S01]  /*1a6a0*/  @P3 LDG.E.U8 R83, desc[UR18][R2.64] ;  /* 0x0000001202533981 */ /* 0x000ee2000c1e1100 */
        /* <DEDUP_REMOVED lines=131> */
[----:B------:R-:W-:Y:S06]  /*1aee0*/  STL [R1+0x7c4], R28 ;  /* 0x0007c41c01007387 */ /* 0x000fec0000100800 */
[----:B0-----:R-:W-:Y:S02]  /*1aef0*/  @P3 IMAD.MOV.U32 R40, RZ, RZ, R28 ;  /* 0x000000ffff283224 */ /* 0x001fe400078e001c */
[----:B--2---:R-:W-:-:S05]  /*1af00*/  IMAD.X R41, R37, 0x1, R41, P2 ;  /* 0x0000000125297824 */ /* 0x004fca00010e0629 */
[----:B------:R0:W-:Y:S04]  /*1af10*/  STL [R1+0x7c0], R41 ;  /* 0x0007c02901007387 */ /* 0x0001e80000100800 */
[----:B------:R1:W2:Y:S04]  /*1af20*/  @P3 LDG.E.U8 R76, desc[UR18][R40.64] ;  /* 0x00000012284c3981 */ /* 0x0002a8000c1e1100 */
[----:B0-----:R-:W2:Y:S01]  /*1af30*/  LDL.LU R41, [R1+0x11c] ;  /* 0x00011c0001297983 */ /* 0x001ea20000300800 */
[----:B------:R-:W-:Y:S02]  /*1af40*/  ISETP.GT.AND P4, PT, R65, 0x7f, PT ;  /* 0x0000007f4100780c */ /* 0x000fe40003f84270 */
[----:B------:R-:W-:-:S02]  /*1af50*/  IADD3 R16, P3, PT, R35, R16, RZ ;  /* 0x0000001023107210 */ /* 0x000fc40007f7e0ff */
[----:B------:R-:W-:-:S03]  /*1af60*/  PRMT R74, RZ, 0x7610, R74 ;  /* 0x00007610ff4a7816 */ /* 0x000fc6000000004a */
[----:B------:R0:W-:Y:S06]  /*1af70*/  STL [R1+0x120], R16 ;  /* 0x0001201001007387 */ /* 0x0001ec0000100800 */
[----:B-1----:R-:W-:Y:S01]  /*1af80*/  @P4 IMAD.MOV.U32 R40, RZ, RZ, R16 ;  /* 0x000000ffff284224 */ /* 0x002fe200078e0010 */
[----:B------:R-:W1:Y:S01]  /*1af90*/  S2R R28, SR_TID.X ;  /* 0x00000000001c7919 */ /* 0x000e620000002100 */
[----:B--2---:R-:W-:-:S05]  /*1afa0*/  IMAD.X R41, R37, 0x1, R41, P3 ;  /* 0x0000000125297824 */ /* 0x004fca00018e0629 */
[----:B------:R2:W-:Y:S04]  /*1afb0*/  STL [R1+0x11c], R41 ;  /* 0x00011c2901007387 */ /* 0x0005e80000100800 */
[----:B0-----:R-:W3:Y:S04]  /*1afc0*/  LDL.LU R16, [R1+0x1e8] ;  /* 0x0001e80001107983 */ /* 0x001ee80000300800 */
[----:B------:R0:W3:Y:S04]  /*1afd0*/  @P4 LDG.E.U8 R74, desc[UR18][R40.64] ;  /* 0x00000012284a4981 */ /* 0x0000e8000c1e1100 */
[----:B------:R-:W3:Y:S04]  /*1afe0*/  LDL.LU R40, [R1+0x124] ;  /* 0x0001240001287983 */ /* 0x000ee80000300800 */
[----:B--2---:R-:W0:Y:S01]  /*1aff0*/  LDL.LU R41, [R1+0x128] ;  /* 0x0001280001297983 */ /* 0x004e220000300800 */
[----:B-1----:R-:W-:Y:S01]  /*1b000*/  LOP3.LUT R28, R28, 0x7f, RZ, 0xc0, !PT ;  /* 0x0000007f1c1c7812 */ /* 0x002fe200078ec0ff */
[----:B------:R-:W-:Y:S03]  /*1b010*/  BAR.SYNC.DEFER_BLOCKING 0x0 ;  /* 0x0000000000007b1d */ /* 0x000fe60000010000 */
[----:B------:R-:W-:-:S02]  /*1b020*/  ISETP.GE.AND P2, PT, R28, R65, PT ;  /* 0x000000411c00720c */ /* 0x000fc40003f46270 */
[----:B------:R-:W-:Y:S02]  /*1b030*/  PRMT R73, RZ, 0x7610, R73 ;  /* 0x00007610ff497816 */ /* 0x000fe40000000049 */
[----:B0-----:R-:W-:-:S05]  /*1b040*/  IADD3 R41, P3, PT, R36, R41, RZ ;  /* 0x0000002924297210 */ /* 0x001fca0007f7e0ff */
[----:B---3--:R-:W-:Y:S01]  /*1b050*/  IMAD.X R40, R38, 0x1, R40, P3 ;  /* 0x0000000126287824 */ /* 0x008fe200018e0628 */
[----:B------:R0:W-:Y:S04]  /*1b060*/  STL [R1+0x128], R41 ;  /* 0x0001282901007387 */ /* 0x0001e80000100800 */
[----:B------:R1:W-:Y:S01]  /*1b070*/  STL [R1+0x124], R40 ;  /* 0x0001242801007387 */ /* 0x0003e20000100800 */
[----:B0-----:R-:W-:-:S04]  /*1b080*/  @!P2 LOP3.LUT R41, R41, R40, RZ, 0x3c, !PT ;  /* 0x000000282929a212 */ /* 0x001fc800078e3cff */
[----:B-1----:R-:W-:-:S04]  /*1b090*/  @!P2 LOP3.LUT R40, R41, R40, RZ, 0x3c, !PT ;  /* 0x000000282928a212 */ /* 0x002fc800078e3cff */
[----:B------:R-:W-:-:S05]  /*1b0a0*/  @!P2 LOP3.LUT R41, R41, R40, RZ, 0x3c, !PT ;  /* 0x000000282929a212 */ /* 0x000fca00078e3cff */
[----:B------:R0:W2:Y:S04]  /*1b0b0*/  @!P2 LDG.E.U8 R73, desc[UR18][R40.64] ;  /* 0x000000122849a981 */ /* 0x0000a8000c1e1100 */
[----:B------:R-:W3:Y:S04]  /*1b0c0*/  LDL.LU R40, [R1+0x164] ;  /* 0x0001640001287983 */ /* 0x000ee80000300800 */
[----:B------:R-:W0:Y:S01]  /*1b0d0*/  LDL.LU R41, [R1+0x168] ;  /* 0x0001680001297983 */ /* 0x000e220000300800 */
        /* <DEDUP_REMOVED lines=8> */
[----:B------:R0:W3:Y:S04]  /*1b160*/  @!P2 LDG.E.U8 R72, desc[UR18][R40.64] ;  /* 0x000000122848a981 */ /* 0x0000e8000c1e1100 */
[----:B------:R-:W2:Y:S04]  /*1b170*/  LDL.LU R40, [R1+0x1a4] ;  /* 0x0001a40001287983 */ /* 0x000ea80000300800 */
[----:B------:R-:W0:Y:S01]  /*1b180*/  LDL.LU R41, [R1+0x1a8] ;  /* 0x0001a80001297983 */ /* 0x000e220000300800 */
[----:B------:R-:W-:Y:S02]  /*1b190*/  PRMT R71, RZ, 0x7610, R71 ;  /* 0x00007610ff477816 */ /* 0x000fe40000000047 */
[----:B0-----:R-:W-:-:S05]  /*1b1a0*/  IADD3 R41, P3, PT, R36, R41, RZ ;  /* 0x0000002924297210 */ /* 0x001fca0007f7e0ff */
[----:B--2---:R-:W-:Y:S01]  /*1b1b0*/  IMAD.X R40, R38, 0x1, R40, P3 ;  /* 0x0000000126287824 */ /* 0x004fe200018e0628 */
[----:B------:R0:W-:Y:S04]  /*1b1c0*/  STL [R1+0x1a8], R41 ;  /* 0x0001a82901007387 */ /* 0x0001e80000100800 */
[----:B------:R1:W-:Y:S01]  /*1b1d0*/  STL [R1+0x1a4], R40 ;  /* 0x0001a42801007387 */ /* 0x0003e20000100800 */
[----:B0-----:R-:W-:-:S04]  /*1b1e0*/  @!P2 LOP3.LUT R41, R41, R40, RZ, 0x3c, !PT ;  /* 0x000000282929a212 */ /* 0x001fc800078e3cff */
[----:B-1----:R-:W-:-:S04]  /*1b1f0*/  @!P2 LOP3.LUT R40, R41, R40, RZ, 0x3c, !PT ;  /* 0x000000282928a212 */ /* 0x002fc800078e3cff */
[----:B------:R-:W-:-:S05]  /*1b200*/  @!P2 LOP3.LUT R41, R41, R40, RZ, 0x3c, !PT ;  /* 0x000000282929a212 */ /* 0x000fca00078e3cff */
[----:B------:R0:W2:Y:S04]  /*1b210*/  @!P2 LDG.E.U8 R71, desc[UR18][R40.64] ;  /* 0x000000122847a981 */ /* 0x0000a8000c1e1100 */
[----:B------:R-:W2:Y:S01]  /*1b220*/  LDL.LU R41, [R1+0x1e4] ;  /* 0x0001e40001297983 */ /* 0x000ea20000300800 */
[----:B------:R-:W-:Y:S02]  /*1b230*/  IADD3 R16, P3, PT, R36, R16, RZ ;  /* 0x0000001024107210 */ /* 0x000fe40007f7e0ff */
[----:B------:R-:W-:-:S03]  /*1b240*/  PRMT R70, RZ, 0x7610, R70 ;  /* 0x00007610ff467816 */ /* 0x000fc60000000046 */
[----:B0-----:R-:W-:Y:S01]  /*1b250*/  @!P2 IMAD.MOV.U32 R40, RZ, RZ, R16 ;  /* 0x000000ffff28a224 */ /* 0x001fe200078e0010 */
[----:B------:R0:W-:Y:S01]  /*1b260*/  STL [R1+0x1e8], R16 ;  /* 0x0001e81001007387 */ /* 0x0001e20000100800 */
[----:B--2---:R-:W-:-:S05]  /*1b270*/  IMAD.X R41, R38, 0x1, R41, P3 ;  /* 0x0000000126297824 */ /* 0x004fca00018e0629 */
[----:B------:R1:W-:Y:S04]  /*1b280*/  STL [R1+0x1e4], R41 ;  /* 0x0001e42901007387 */ /* 0x0003e80000100800 */
[----:B0-----:R-:W2:Y:S04]  /*1b290*/  LDL.LU R16, [R1+0x308] ;  /* 0x0003080001107983 */ /* 0x001ea80000300800 */
[----:B------:R0:W2:Y:S04]  /*1b2a0*/  @!P2 LDG.E.U8 R70, desc[UR18][R40.64] ;  /* 0x000000122846a981 */ /* 0x0000a8000c1e1100 */
[----:B------:R-:W2:Y:S04]  /*1b2b0*/  LDL.LU R40, [R1+0x224] ;  /* 0x0002240001287983 */ /* 0x000ea80000300800 */
[----:B-1----:R-:W0:Y:S01]  /*1b2c0*/  LDL.LU R41, [R1+0x240] ;  /* 0x0002400001297983 */ /* 0x002e220000300800 */
[----:B------:R-:W-:-:S02]  /*1b2d0*/  PRMT R69, RZ, 0x7610, R69 ;  /* 0x00007610ff457816 */ /* 0x000fc40000000045 */
        /* <DEDUP_REMOVED lines=41> */
[----:B------:R-:W-:-:S03]  /*1b570*/  PRMT R65, RZ, 0x7610, R65 ;  /* 0x00007610ff417816 */ /* 0x000fc60000000041 */
[----:B------:R1:W-:Y:S01]  /*1b580*/  STS.U8 [R28+UR9+0x8000], R83 ;  /* 0x008000531c007988 */ /* 0x0003e20008000009 */
[----:B0-----:R-:W-:-:S05]  /*1b590*/  IADD3 R41, P3, PT, R36, R41, RZ ;  /* 0x0000002924297210 */ /* 0x001fca0007f7e0ff */
[----:B--2---:R-:W-:Y:S01]  /*1b5a0*/  IMAD.X R40, R38, 0x1, R40, P3 ;  /* 0x0000000126287824 */ /* 0x004fe200018e0628 */
[----:B------:R0:W-:Y:S04]  /*1b5b0*/  STL [R1+0x348], R41 ;  /* 0x0003482901007387 */ /* 0x0001e80000100800 */
[----:B------:R2:W-:Y:S04]  /*1b5c0*/  STL [R1+0x344], R40 ;  /* 0x0003442801007387 */ /* 0x0005e80000100800 */
[----:B-1----:R-:W3:Y:S01]  /*1b5d0*/  LDL.LU R83, [R1+0x448] ;  /* 0x0004480001537983 */ /* 0x002ee20000300800 */
[----:B0-----:R-:W-:-:S04]  /*1b5e0*/  @!P2 LOP3.LUT R41, R41, R40, RZ, 0x3c, !PT ;  /* 0x000000282929a212 */ /* 0x001fc800078e3cff */
[----:B--2---:R-:W-:-:S04]  /*1b5f0*/  @!P2 LOP3.LUT R40, R41, R40, RZ, 0x3c, !PT ;  /* 0x000000282928a212 */ /* 0x004fc800078e3cff */
[----:B------:R-:W-:-:S05]  /*1b600*/  @!P2 LOP3.LUT R41, R41, R40, RZ, 0x3c, !PT ;  /* 0x000000282929a212 */ /* 0x000fca00078e3cff */
[----:B------:R0:W2:Y:S04]  /*1b610*/  @!P2 LDG.E.U8 R65, desc[UR18][R40.64] ;  /* 0x000000122841a981 */ /* 0x0000a8000c1e1100 */
[----:B------:R-:W2:Y:S04]  /*1b620*/  LDL.LU R40, [R1+0x384] ;  /* 0x0003840001287983 */ /* 0x000ea80000300800 */
[----:B------:R-:W0:Y:S04]  /*1b630*/  LDL.LU R41, [R1+0x388] ;  /* 0x0003880001297983 */ /* 0x000e280000300800 */
[----:B------:R1:W-:Y:S02]  /*1b640*/  STS.U8 [R28+UR9+0x8400], R64 ;  /* 0x008400401c007988 */ /* 0x0003e40008000009 */
[----:B-1----:R-:W-:-:S02]  /*1b650*/  PRMT R64, RZ, 0x7610, R64 ;  /* 0x00007610ff407816 */ /* 0x002fc40000000040 */
        /* <DEDUP_REMOVED lines=21> */
[----:B------:R-:W-:-:S03]  /*1b7b0*/  IADD3 R16, P3, PT, R36, R16, RZ ;  /* 0x0000001024107210 */ /* 0x000fc60007f7e0ff */
[----:B------:R1:W-:Y:S02]  /*1b7c0*/  STS.U8 [R28+UR9+0x8c00], R62 ;  /* 0x008c003e1c007988 */ /* 0x0003e40008000009 */
[----:B0-----:R-:W-:Y:S02]  /*1b7d0*/  @!P2 IMAD.MOV.U32 R40, RZ, RZ, R16 ;  /* 0x000000ffff28a224 */ /* 0x001fe400078e0010 */
[----:B------:R0:W-:Y:S01]  /*1b7e0*/  STL [R1+0x408], R16 ;  /* 0x0004081001007387 */ /* 0x0001e20000100800 */
[----:B-1----:R-:W-:Y:S01]  /*1b7f0*/  PRMT R62, RZ, 0x7610, R62 ;  /* 0x00007610ff3e7816 */ /* 0x002fe2000000003e */
[----:B--2---:R-:W-:-:S05]  /*1b800*/  IMAD.X R41, R38, 0x1, R41, P3 ;  /* 0x0000000126297824 */ /* 0x004fca00018e0629 */
[----:B------:R1:W-:Y:S04]  /*1b810*/  STL [R1+0x404], R41 ;  /* 0x0004042901007387 */ /* 0x0003e80000100800 */
[----:B0-----:R-:W2:Y:S04]  /*1b820*/  LDL.LU R16, [R1+0x500] ;  /* 0x0005000001107983 */ /* 0x001ea80000300800 */
[----:B------:R0:W2:Y:S04]  /*1b830*/  @!P2 LDG.E.U8 R62, desc[UR18][R40.64] ;  /* 0x00000012283ea981 */ /* 0x0000a8000c1e1100 */
[----:B-1----:R-:W2:Y:S01]  /*1b840*/  LDL.LU R41, [R1+0x444] ;  /* 0x0004440001297983 */ /* 0x002ea20000300800 */
[----:B---3--:R-:W-:-:S03]  /*1b850*/  IADD3 R83, P3, PT, R36, R83, RZ ;  /* 0x0000005324537210 */ /* 0x008fc60007f7e0ff */
[----:B------:R1:W-:Y:S02]  /*1b860*/  STS.U8 [R28+UR9+0x9000], R61 ;  /* 0x0090003d1c007988 */ /* 0x0003e40008000009 */
[----:B0-----:R-:W-:Y:S02]  /*1b870*/  @!P2 IMAD.MOV.U32 R40, RZ, RZ, R83 ;  /* 0x000000ffff28a224 */ /* 0x001fe400078e0053 */
[----:B------:R0:W-:Y:S01]  /*1b880*/  STL [R1+0x448], R83 ;  /* 0x0004485301007387 */ /* 0x0001e20000100800 */
[----:B-1----:R-:W-:Y:S01]  /*1b890*/  PRMT R61, RZ, 0x7610, R61 ;  /* 0x00007610ff3d7816 */ /* 0x002fe2000000003d */
[----:B--2---:R-:W-:-:S05]  /*1b8a0*/  IMAD.X R41, R38, 0x1, R41, P3 ;  /* 0x0000000126297824 */ /* 0x004fca00018e0629 */
[----:B------:R1:W-:Y:S04]  /*1b8b0*/  STL [R1+0x444], R41 ;  /* 0x0004442901007387 */ /* 0x0003e80000100800 */
[----:B0-----:R-:W2:Y:S04]  /*1b8c0*/  LDL.LU R83, [R1+0x130] ;  /* 0x0001300001537983 */ /* 0x001ea80000300800 */
[----:B------:R0:W3:Y:S04]  /*1b8d0*/  @!P2 LDG.E.U8 R61, desc[UR18][R40.64] ;  /* 0x00000012283da981 */ /* 0x0000e8000c1e1100 */
[----:B------:R-:W2:Y:S04]  /*1b8e0*/  LDL.LU R40, [R1+0x484] ;  /* 0x0004840001287983 */ /* 0x000ea80000300800 */
[----:B-1----:R-:W0:Y:S04]  /*1b8f0*/  LDL.LU R41, [R1+0x488] ;  /* 0x0004880001297983 */ /* 0x002e280000300800 */
        /* <DEDUP_REMOVED lines=111> */
[----:B0-----:R-:W0:Y:S01]  /*1bff0*/  S2R R40, SR_TID.X ;  /* 0x0000000000287919 */ /* 0x001e220000002100 */
[----:B------:R-:W-:-:S05]  /*1c000*/  IADD3 R16, P3, PT, R36, R16, RZ ;  /* 0x0000001024107210 */ /* 0x000fca0007f7e0ff */
[----:B------:R-:W-:Y:S01]  /*1c010*/  STL [R1+0x310], R16 ;  /* 0x0003101001007387 */ /* 0x000fe20000100800 */
[----:B0-----:R-:W-:-:S05]  /*1c020*/  LOP3.LUT R40, R40, 0x7f, RZ, 0xc0, !PT ;  /* 0x0000007f28287812 */ /* 0x001fca00078ec0ff */
[----:B------:R0:W-:Y:S02]  /*1c030*/  STS.U8 [R40+UR9+0xbc00], R50 ;  /* 0x00bc003228007988 */ /* 0x0001e40008000009 */
[----:B0-----:R-:W-:Y:S01]  /*1c040*/  PRMT R50, RZ, 0x7610, R50 ;  /* 0x00007610ff327816 */ /* 0x001fe20000000032 */
[----:B------:R-:W-:Y:S02]  /*1c050*/  @!P2 IMAD.MOV.U32 R40, RZ, RZ, R16 ;  /* 0x000000ffff28a224 */ /* 0x000fe400078e0010 */
[----:B--2---:R-:W-:-:S05]  /*1c060*/  IMAD.X R41, R38, 0x1, R41, P3 ;  /* 0x0000000126297824 */ /* 0x004fca00018e0629 */
[----:B------:R0:W-:Y:S04]  /*1c070*/  STL [R1+0x30c], R41 ;  /* 0x00030c2901007387 */ /* 0x0001e80000100800 */
[----:B------:R-:W2:Y:S04]  /*1c080*/  LDL.LU R16, [R1+0x410] ;  /* 0x0004100001107983 */ /* 0x000ea80000300800 */
[----:B------:R1:W2:Y:S04]  /*1c090*/  @!P2 LDG.E.U8 R50, desc[UR18][R40.64] ;  /* 0x000000122832a981 */ /* 0x0002a8000c1e1100 */
[----:B0-----:R-:W2:Y:S01]  /*1c0a0*/  LDL.LU R41, [R1+0x34c] ;  /* 0x00034c0001297983 */ /* 0x001ea20000300800 */
[----:B------:R-:W0:Y:S01]  /*1c0b0*/  S2R R28, SR_TID.X ;  /* 0x00000000001c7919 */ /* 0x000e220000002100 */
[----:B------:R-:W-:-:S05]  /*1c0c0*/  IADD3 R83, P3, PT, R36, R83, RZ ;  /* 0x0000005324537210 */ /* 0x000fca0007f7e0ff */
[----:B-1----:R-:W-:Y:S01]  /*1c0d0*/  @!P2 IMAD.MOV.U32 R40, RZ, RZ, R83 ;  /* 0x000000ffff28a224 */ /* 0x002fe200078e0053 */
[----:B------:R-:W-:Y:S01]  /*1c0e0*/  STL [R1+0x350], R83 ;  /* 0x0003505301007387 */ /* 0x000fe20000100800 */
[----:B0-----:R-:W-:-:S04]  /*1c0f0*/  LOP3.LUT R28, R28, 0x7f, RZ, 0xc0, !PT ;  /* 0x0000007f1c1c7812 */ /* 0x001fc800078ec0ff */
[----:B------:R-:W-:-:S05]  /*1c100*/  LOP3.LUT R28, R28, 0x10, RZ, 0x3c, !PT ;  /* 0x000000101c1c7812 */ /* 0x000fca00078e3cff */
[----:B------:R0:W-:Y:S02]  /*1c110*/  STS.U8 [R28+UR9+0x8080], R49 ;  /* 0x008080311c007988 */ /* 0x0001e40008000009 */
[----:B0-----:R-:W-:Y:S01]  /*1c120*/  PRMT R49, RZ, 0x7610, R49 ;  /* 0x00007610ff317816 */ /* 0x001fe20000000031 */
[----:B--2---:R-:W-:-:S05]  /*1c130*/  IMAD.X R41, R38, 0x1, R41, P3 ;  /* 0x0000000126297824 */ /* 0x004fca00018e0629 */
[----:B------:R0:W-:Y:S04]  /*1c140*/  STL [R1+0x34c], R41 ;  /* 0x00034c2901007387 */ /* 0x0001e80000100800 */
[----:B------:R-:W2:Y:S04]  /*1c150*/  LDL.LU R83, [R1+0x450] ;  /* 0x0004500001537983 */ /* 0x000ea80000300800 */
[----:B------:R1:W2:Y:S04]  /*1c160*/  @!P2 LDG.E.U8 R49, desc[UR18][R40.64] ;  /* 0x000000122831a981 */ /* 0x0002a8000c1e1100 */
[----:B------:R-:W2:Y:S04]  /*1c170*/  LDL.LU R40, [R1+0x38c] ;  /* 0x00038c0001287983 */ /* 0x000ea80000300800 */
[----:B0-----:R-:W1:Y:S04]  /*1c180*/  LDL.LU R41, [R1+0x390] ;  /* 0x0003900001297983 */ /* 0x001e680000300800 */
[----:B------:R0:W-:Y:S02]  /*1c190*/  STS.U8 [R28+UR9+0x8480], R48 ;  /* 0x008480301c007988 */ /* 0x0001e40008000009 */
[----:B0-----:R-:W-:-:S02]  /*1c1a0*/  PRMT R48, RZ, 0x7610, R48 ;  /* 0x00007610ff307816 */ /* 0x001fc40000000030 */
[----:B-1----:R-:W-:-:S05]  /*1c1b0*/  IADD3 R41, P3, PT, R36, R41, RZ ;  /* 0x0000002924297210 */ /* 0x002fca0007f7e0ff */
        /* <DEDUP_REMOVED lines=65> */
[----:B------:R-:W-:Y:S02]  /*1c5d0*/  STS.U8 [R28+UR9+0xa080], R82 ;  /* 0x00a080521c007988 */ /* 0x000fe40008000009 */
[----:B0-----:R-:W-:Y:S02]  /*1c5e0*/  @!P2 IMAD.MOV.U32 R40, RZ, RZ, R16 ;  /* 0x000000ffff28a224 */ /* 0x001fe400078e0010 */
[----:B------:R0:W-:Y:S01]  /*1c5f0*/  STL [R1+0x508], R16 ;  /* 0x0005081001007387 */ /* 0x0001e20000100800 */
[----:B--2---:R-:W-:-:S05]  /*1c600*/  IMAD.X R41, R38, 0x1, R41, P3 ;  /* 0x0000000126297824 */ /* 0x004fca00018e0629 */
[----:B------:R-:W-:Y:S04]  /*1c610*/  STL [R1+0x504], R41 ;  /* 0x0005042901007387 */ /* 0x000fe80000100800 */
[----:B0-----:R-:W2:Y:S04]  /*1c620*/  LDL.LU R16, [R1+0x1f8] ;  /* 0x0001f80001107983 */ /* 0x001ea80000300800 */
[----:B------:R-:W2:Y:S01]  /*1c630*/  LDL.LU R82, [R1+0x134] ;  /* 0x0001340001527983 */ /* 0x000ea20000300800 */
[----:B------:R-:W-:-:S03]  /*1c640*/  IADD3 R83, P3, PT, R36, R83, RZ ;  /* 0x0000005324537210 */ /* 0x000fc60007f7e0ff */
[----:B------:R0:W-:Y:S04]  /*1c650*/  STS.U8 [R28+UR9+0x9c80], R42 ;  /* 0x009c802a1c007988 */ /* 0x0001e80008000009 */
[----:B------:R1:W-:Y:S01]  /*1c660*/  STL [R1+0x138], R83 ;  /* 0x0001385301007387 */ /* 0x0003e20000100800 */
[----:B0-----:R-:W-:-:S06]  /*1c670*/  PRMT R42, RZ, 0x7610, R42 ;  /* 0x00007610ff2a7816 */ /* 0x001fcc000000002a */
[----:B------:R0:W3:Y:S02]  /*1c680*/  @!P2 LDG.E.U8 R42, desc[UR18][R40.64] ;  /* 0x00000012282aa981 */ /* 0x0000e4000c1e1100 */
[----:B0-----:R-:W-:Y:S01]  /*1c690*/  PRMT R41, RZ, 0x7610, R41 ;  /* 0x00007610ff297816 */ /* 0x001fe20000000029 */
[----:B--2---:R-:W-:-:S05]  /*1c6a0*/  IMAD.X R82, R38, 0x1, R82, P3 ;  /* 0x0000000126527824 */ /* 0x004fca00018e0652 */
[-C--:B-1----:R-:W-:Y:S01]  /*1c6b0*/  @!P2 LOP3.LUT R83, R83, R82.reuse, RZ, 0x3c, !PT ;  /* 0x000000525353a212 */ /* 0x082fe200078e3cff */
[----:B------:R0:W-:Y:S03]  /*1c6c0*/  STL [R1+0x134], R82 ;  /* 0x0001345201007387 */ /* 0x0001e60000100800 */
[----:B0-----:R-:W-:-:S04]  /*1c6d0*/  @!P2 LOP3.LUT R82, R83, R82, RZ, 0x3c, !PT ;  /* 0x000000525352a212 */ /* 0x001fc800078e3cff */
        /* <DEDUP_REMOVED lines=75> */
[----:B------:R0:W-:Y:S01]  /*1cb90*/  STS.U8 [R28+UR9+0xa480], R109 ;  /* 0x00a4806d1c007988 */ /* 0x0001e20008000009 */
[----:B-1----:R-:W-:-:S03]  /*1cba0*/  PRMT R90, RZ, 0x7610, R90 ;  /* 0x00007610ff5a7816 */ /* 0x002fc6000000005a */
[----:B0-----:R-:W3:Y:S04]  /*1cbb0*/  LDL.LU R28, [R1+0x398] ;  /* 0x00039800011c7983 */ /* 0x001ee80000300800 */
[----:B------:R0:W-:Y:S01]  /*1cbc0*/  STL [R1+0x318], R16 ;  /* 0x0003181001007387 */ /* 0x0001e20000100800 */
[----:B--2---:R-:W-:-:S05]  /*1cbd0*/  IMAD.X R83, R38, 0x1, R83, P3 ;  /* 0x0000000126537824 */ /* 0x004fca00018e0653 */
[----:B------:R1:W-:Y:S04]  /*1cbe0*/  STL [R1+0x314], R83 ;  /* 0x0003145301007387 */ /* 0x0003e80000100800 */
[----:B0-----:R-:W2:Y:S04]  /*1cbf0*/  LDL.LU R16, [R1+0x418] ;  /* 0x0004180001107983 */ /* 0x001ea80000300800 */
[----:B------:R0:W2:Y:S04]  /*1cc00*/  @!P2 LDG.E.U8 R90, desc[UR18][R82.64] ;  /* 0x00000012525aa981 */ /* 0x0000a8000c1e1100 */
[----:B------:R-:W2:Y:S04]  /*1cc10*/  LDL.LU R82, [R1+0x354] ;  /* 0x0003540001527983 */ /* 0x000ea80000300800 */
[----:B-1----:R-:W0:Y:S01]  /*1cc20*/  LDL.LU R83, [R1+0x358] ;  /* 0x0003580001537983 */ /* 0x002e220000300800 */
[----:B------:R-:W1:Y:S02]  /*1cc30*/  S2R R29, SR_TID.X ;  /* 0x00000000001d7919 */ /* 0x000e640000002100 */
[----:B-1----:R-:W-:-:S04]  /*1cc40*/  LOP3.LUT R29, R29, 0x7f, RZ, 0xc0, !PT ;  /* 0x0000007f1d1d7812 */ /* 0x002fc800078ec0ff */
[----:B------:R-:W-:-:S05]  /*1cc50*/  LOP3.LUT R29, R29, 0x20, RZ, 0x3c, !PT ;  /* 0x000000201d1d7812 */ /* 0x000fca00078e3cff */
[----:B------:R1:W-:Y:S02]  /*1cc60*/  STS.U8 [R29+UR9+0x8100], R91 ;  /* 0x0081005b1d007988 */ /* 0x0003e40008000009 */
[----:B-1----:R-:W-:Y:S02]  /*1cc70*/  PRMT R91, RZ, 0x7610, R91 ;  /* 0x00007610ff5b7816 */ /* 0x002fe4000000005b */
        /* <DEDUP_REMOVED lines=165> */
[----:B0-----:R-:W-:Y:S01]  /*1d6d0*/  @!P2 IMAD.MOV.U32 R82, RZ, RZ, R16 ;  /* 0x000000ffff52a224 */ /* 0x001fe200078e0010 */
[----:B-1----:R-:W-:Y:S01]  /*1d6e0*/  PRMT R95, RZ, 0x7610, R95 ;  /* 0x00007610ff5f7816 */ /* 0x002fe2000000005f */
[----:B------:R-:W3:Y:S04]  /*1d6f0*/  LDL.LU R29, [R1+0x3a0] ;  /* 0x0003a000011d7983 */ /* 0x000ee80000300800 */
[----:B------:R0:W-:Y:S01]  /*1d700*/  STL [R1+0x320], R16 ;  /* 0x0003201001007387 */ /* 0x0001e20000100800 */
[----:B------:R-:W1:Y:S01]  /*1d710*/  S2R R30, SR_TID.X ;  /* 0x00000000001e7919 */ /* 0x000e620000002100 */
[----:B--2---:R-:W-:-:S05]  /*1d720*/  IMAD.X R83, R38, 0x1, R83, P3 ;  /* 0x0000000126537824 */ /* 0x004fca00018e0653 */
[----:B------:R2:W-:Y:S04]  /*1d730*/  STL [R1+0x31c], R83 ;  /* 0x00031c5301007387 */ /* 0x0005e80000100800 */
[----:B0-----:R-:W3:Y:S04]  /*1d740*/  LDL.LU R16, [R1+0x3e0] ;  /* 0x0003e00001107983 */ /* 0x001ee80000300800 */
[----:B------:R0:W3:Y:S04]  /*1d750*/  @!P2 LDG.E.U8 R95, desc[UR18][R82.64] ;  /* 0x00000012525fa981 */ /* 0x0000e8000c1e1100 */
[----:B--2---:R-:W2:Y:S01]  /*1d760*/  LDL.LU R83, [R1+0x35c] ;  /* 0x00035c0001537983 */ /* 0x004ea20000300800 */
[----:B-1----:R-:W-:-:S02]  /*1d770*/  LOP3.LUT R30, R30, 0x7f, RZ, 0xc0, !PT ;  /* 0x0000007f1e1e7812 */ /* 0x002fc400078ec0ff */
[----:B------:R-:W-:Y:S02]  /*1d780*/  IADD3 R28, P3, PT, R36, R28, RZ ;  /* 0x0000001c241c7210 */ /* 0x000fe40007f7e0ff */
[----:B------:R-:W-:-:S03]  /*1d790*/  LOP3.LUT R30, R30, 0x30, RZ, 0x3c, !PT ;  /* 0x000000301e1e7812 */ /* 0x000fc600078e3cff */
[----:B0-----:R-:W-:Y:S02]  /*1d7a0*/  @!P2 IMAD.MOV.U32 R82, RZ, RZ, R28 ;  /* 0x000000ffff52a224 */ /* 0x001fe400078e001c */
[----:B------:R0:W-:Y:S04]  /*1d7b0*/  STS.U8 [R30+UR9+0x8180], R94 ;  /* 0x0081805e1e007988 */ /* 0x0001e80008000009 */
[----:B------:R1:W-:Y:S01]  /*1d7c0*/  STL [R1+0x360], R28 ;  /* 0x0003601c01007387 */ /* 0x0003e20000100800 */
[----:B0-----:R-:W-:Y:S01]  /*1d7d0*/  PRMT R94, RZ, 0x7610, R94 ;  /* 0x00007610ff5e7816 */ /* 0x001fe2000000005e */
[----:B--2---:R-:W-:-:S05]  /*1d7e0*/  IMAD.X R83, R38, 0x1, R83, P3 ;  /* 0x0000000126537824 */ /* 0x004fca00018e0653 */
[----:B------:R0:W-:Y:S04]  /*1d7f0*/  STL [R1+0x35c], R83 ;  /* 0x00035c5301007387 */ /* 0x0001e80000100800 */
[----:B-1----:R-:W2:Y:S04]  /*1d800*/  LDL.LU R28, [R1+0x420] ;  /* 0x00042000011c7983 */ /* 0x002ea80000300800 */
[----:B------:R1:W2:Y:S04]  /*1d810*/  @!P2 LDG.E.U8 R94, desc[UR18][R82.64] ;  /* 0x00000012525ea981 */ /* 0x0002a8000c1e1100 */
[----:B0-----:R-:W2:Y:S01]  /*1d820*/  LDL.LU R83, [R1+0x39c] ;  /* 0x00039c0001537983 */ /* 0x001ea20000300800 */
[----:B---3--:R-:W-:-:S03]  /*1d830*/  IADD3 R29, P3, PT, R36, R29, RZ ;  /* 0x0000001d241d7210 */ /* 0x008fc60007f7e0ff */
[----:B------:R0:W-:Y:S02]  /*1d840*/  STS.U8 [R30+UR9+0x8580], R93 ;  /* 0x0085805d1e007988 */ /* 0x0001e40008000009 */
[----:B-1----:R-:W-:Y:S02]  /*1d850*/  @!P2 IMAD.MOV.U32 R82, RZ, RZ, R29 ;  /* 0x000000ffff52a224 */ /* 0x002fe400078e001d */
[----:B------:R1:W-:Y:S01]  /*1d860*/  STL [R1+0x3a0], R29 ;  /* 0x0003a01d01007387 */ /* 0x0003e20000100800 */
[----:B0-----:R-:W-:Y:S01]  /*1d870*/  PRMT R93, RZ, 0x7610, R93 ;  /* 0x00007610ff5d7816 */ /* 0x001fe2000000005d */
[----:B--2---:R-:W-:-:S05]  /*1d880*/  IMAD.X R83, R38, 0x1, R83, P3 ;  /* 0x0000000126537824 */ /* 0x004fca00018e0653 */
[----:B------:R0:W-:Y:S04]  /*1d890*/  STL [R1+0x39c], R83 ;  /* 0x00039c5301007387 */ /* 0x0001e80000100800 */
[----:B-1----:R-:W2:Y:S04]  /*1d8a0*/  LDL.LU R29, [R1+0x460] ;  /* 0x00046000011d7983 */ /* 0x002ea80000300800 */
[----:B------:R1:W3:Y:S04]  /*1d8b0*/  @!P2 LDG.E.U8 R93, desc[UR18][R82.64] ;  /* 0x00000012525da981 */ /* 0x0002e8000c1e1100 */
[----:B0-----:R-:W2:Y:S01]  /*1d8c0*/  LDL.LU R83, [R1+0x3dc] ;  /* 0x0003dc0001537983 */ /* 0x001ea20000300800 */
[----:B------:R-:W-:-:S02]  /*1d8d0*/  IADD3 R16, P3, PT, R36, R16, RZ ;  /* 0x0000001024107210 */ /* 0x000fc40007f7e0ff */
[----:B------:R-:W-:-:S03]  /*1d8e0*/  PRMT R109, RZ, 0x7610, R109 ;  /* 0x00007610ff6d7816 */ /* 0x000fc6000000006d */
[----:B-1----:R-:W-:Y:S01]  /*1d8f0*/  @!P2 IMAD.MOV.U32 R82, RZ, RZ, R16 ;  /* 0x000000ffff52a224 */ /* 0x002fe200078e0010 */
[----:B------:R0:W-:Y:S01]  /*1d900*/  STL [R1+0x3e0], R16 ;  /* 0x0003e01001007387 */ /* 0x0001e20000100800 */
        /* <DEDUP_REMOVED lines=26> */
[----:B------:R1:W-:Y:S04]  /*1dab0*/  STS.U8 [R30+UR9+0x9580], R147 ;  /* 0x009580931e007988 */ /* 0x0003e80008000009 */
[----:B------:R3:W-:Y:S01]  /*1dac0*/  STS.U8 [R30+UR9+0x9980], R149 ;  /* 0x009980951e007988 */ /* 0x0007e20008000009 */
[----:B-1----:R-:W-:-:S02]  /*1dad0*/  PRMT R147, RZ, 0x7610, R147 ;  /* 0x00007610ff937816 */ /* 0x002fc40000000093 */
[----:B---3--:R-:W-:Y:S02]  /*1dae0*/  PRMT R149, RZ, 0x7610, R149 ;  /* 0x00007610ff957816 */ /* 0x008fe40000000095 */
[----:B0-----:R-:W-:-:S05]  /*1daf0*/  IADD3 R83, P3, PT, R36, R83, RZ ;  /* 0x0000005324537210 */ /* 0x001fca0007f7e0ff */
[----:B--2---:R-:W-:Y:S01]  /*1db00*/  IMAD.X R82, R38, 0x1, R82, P3 ;  /* 0x0000000126527824 */ /* 0x004fe200018e0652 */
[----:B------:R0:W-:Y:S01]  /*1db10*/  STL [R1+0x4a0], R83 ;  /* 0x0004a05301007387 */ /* 0x0001e20000100800 */
[----:B------:R-:W-:-:S03]  /*1db20*/  IADD3 R16, P3, PT, R36, R16, RZ ;  /* 0x0000001024107210 */ /* 0x000fc60007f7e0ff */
[----:B------:R1:W-:Y:S01]  /*1db30*/  STL [R1+0x49c], R82 ;  /* 0x00049c5201007387 */ /* 0x0003e20000100800 */
[----:B0-----:R-:W-:-:S04]  /*1db40*/  @!P2 LOP3.LUT R83, R83, R82, RZ, 0x3c, !PT ;  /* 0x000000525353a212 */ /* 0x001fc800078e3cff */
[----:B-1----:R-:W-:Y:S01]  /*1db50*/  @!P2 LOP3.LUT R82, R83, R82, RZ, 0x3c, !PT ;  /* 0x000000525352a212 */ /* 0x002fe200078e3cff */
[----:B------:R-:W-:-:S03]  /*1db60*/  IMAD.X R28, R38, 0x1, R28, P3 ;  /* 0x00000001261c7824 */ /* 0x000fc600018e061c */
[----:B------:R-:W-:Y:S01]  /*1db70*/  @!P2 LOP3.LUT R83, R83, R82, RZ, 0x3c, !PT ;  /* 0x000000525353a212 */ /* 0x000fe200078e3cff */
[----:B------:R0:W-:Y:S04]  /*1db80*/  STL [R1+0x4e0], R16 ;  /* 0x0004e01001007387 */ /* 0x0001e80000100800 */
[----:B------:R1:W2:Y:S04]  /*1db90*/  @!P2 LDG.E.U8 R147, desc[UR18][R82.64] ;  /* 0x000000125293a981 */ /* 0x0002a8000c1e1100 */
[----:B------:R3:W-:Y:S01]  /*1dba0*/  STL [R1+0x4dc], R28 ;  /* 0x0004dc1c01007387 */ /* 0x0007e20000100800 */
[----:B-1----:R-:W-:-:S02]  /*1dbb0*/  @!P2 IMAD.MOV.U32 R82, RZ, RZ, R16 ;  /* 0x000000ffff52a224 */ /* 0x002fc400078e0010 */
[----:B------:R-:W-:Y:S01]  /*1dbc0*/  @!P2 IMAD.MOV.U32 R83, RZ, RZ, R28 ;  /* 0x000000ffff53a224 */ /* 0x000fe200078e001c */
[----:B0-----:R-:W2:Y:S04]  /*1dbd0*/  LDL.LU R16, [R1+0x188] ;  /* 0x0001880001107983 */ /* 0x001ea80000300800 */
[----:B---3--:R-:W3:Y:S04]  /*1dbe0*/  LDL.LU R28, [R1+0x1c8] ;  /* 0x0001c800011c7983 */ /* 0x008ee80000300800 */
        /* <DEDUP_REMOVED lines=27> */
[----:B------:R-:W-:Y:S01]  /*1dda0*/  STL [R1+0x188], R16 ;  /* 0x0001881001007387 */ /* 0x000fe20000100800 */
[----:B-1----:R-:W-:-:S03]  /*1ddb0*/  PRMT R144, RZ, 0x7610, R144 ;  /* 0x00007610ff907816 */ /* 0x002fc60000000090 */
[----:B------:R0:W-:Y:S02]  /*1ddc0*/  STS.U8 [R30+UR9+0xa980], R137 ;  /* 0x00a980891e007988 */ /* 0x0001e40008000009 */
[----:B0-----:R-:W-:Y:S01]  /*1ddd0*/  PRMT R137, RZ, 0x7610, R137 ;  /* 0x00007610ff897816 */ /* 0x001fe20000000089 */
[----:B--2---:R-:W-:Y:S01]  /*1dde0*/  IMAD.X R83, R38, 0x1, R83, P3 ;  /* 0x0000000126537824 */ /* 0x004fe200018e0653 */
[----:B---3--:R-:W-:-:S04]  /*1ddf0*/  IADD3 R28, P3, PT, R36, R28, RZ ;  /* 0x0000001c241c7210 */ /* 0x008fc80007f7e0ff */
[----:B------:R0:W2:Y:S01]  /*1de00*/  @!P2 LDG.E.U8 R144, desc[UR18][R82.64] ;  /* 0x000000125290a981 */ /* 0x0000a2000c1e1100 */
[----:B------:R-:W-:-:S03]  /*1de10*/  IMAD.X R29, R38, 0x1, R29, P3 ;  /* 0x00000001261d7824 */ /* 0x000fc600018e061d */
[----:B------:R1:W-:Y:S04]  /*1de20*/  STL [R1+0x184], R83 ;  /* 0x0001845301007387 */ /* 0x0003e80000100800 */
[----:B------:R-:W3:Y:S01]  /*1de30*/  LDL.LU R16, [R1+0x90] ;  /* 0x0000900001107983 */ /* 0x000ee20000300800 */
[----:B0-----:R-:W-:-:S03]  /*1de40*/  @!P2 IMAD.MOV.U32 R82, RZ, RZ, R28 ;  /* 0x000000ffff52a224 */ /* 0x001fc600078e001c */
[----:B------:R-:W-:Y:S01]  /*1de50*/  STL [R1+0x1c8], R28 ;  /* 0x0001c81c01007387 */ /* 0x000fe20000100800 */
[----:B-1----:R-:W-:-:S03]  /*1de60*/  @!P2 IMAD.MOV.U32 R83, RZ, RZ, R29 ;  /* 0x000000ffff53a224 */ /* 0x002fc600078e001d */
[----:B------:R0:W-:Y:S04]  /*1de70*/  STL [R1+0x1c4], R29 ;  /* 0x0001c41d01007387 */ /* 0x0001e80000100800 */
[----:B------:R1:W2:Y:S04]  /*1de80*/  @!P2 LDG.E.U8 R137, desc[UR18][R82.64] ;  /* 0x000000125289a981 */ /* 0x0002a8000c1e1100 */
[----:B0-----:R-:W2:Y:S04]  /*1de90*/  LDL.LU R29, [R1+0x40] ;  /* 0x00004000011d7983 */ /* 0x001ea80000300800 */
[----:B------:R-:W2:Y:S04]  /*1dea0*/  LDL.LU R28, [R1+0x28] ;  /* 0x00002800011c7983 */ /* 0x000ea80000300800 */
[----:B------:R-:W2:Y:S04]  /*1deb0*/  LDL.LU R82, [R1+0x204] ;  /* 0x0002040001527983 */ /* 0x000ea80000300800 */
[----:B------:R-:W1:Y:S04]  /*1dec0*/  LDL.LU R83, [R1+0x208] ;  /* 0x0002080001537983 */ /* 0x000e680000300800 */
        /* <DEDUP_REMOVED lines=36> */
[----:B------:R1:W-:Y:S04]  /*1e110*/  STS.U8 [R30+UR9+0x9180], R31 ;  /* 0x0091801f1e007988 */ /* 0x0003e80008000009 */
[----:B------:R-:W-:Y:S04]  /*1e120*/  STS.U8 [R30+UR9+0xb980], R84 ;  /* 0x00b980541e007988 */ /* 0x000fe80008000009 */
[----:B------:R0:W-:Y:S01]  /*1e130*/  STS.U8 [R30+UR9+0xbd80], R39 ;  /* 0x00bd80271e007988 */ /* 0x0001e20008000009 */
[----:B-1----:R-:W1:Y:S01]  /*1e140*/  S2R R31, SR_TID.X ;  /* 0x00000000001f7919 */ /* 0x002e620000002100 */
[----:B0-----:R-:W-:-:S05]  /*1e150*/  IADD3 R83, P3, PT, R36, R83, RZ ;  /* 0x0000005324537210 */ /* 0x001fca0007f7e0ff */
[----:B--2---:R-:W-:Y:S01]  /*1e160*/  IMAD.X R82, R38, 0x1, R82, P3 ;  /* 0x0000000126527824 */ /* 0x004fe200018e0652 */
[----:B------:R-:W-:Y:S04]  /*1e170*/  STL [R1+0x2e8], R83 ;  /* 0x0002e85301007387 */ /* 0x000fe80000100800 */
[----:B------:R-:W-:Y:S04]  /*1e180*/  STL [R1+0x2e4], R82 ;  /* 0x0002e45201007387 */ /* 0x000fe80000100800 */
[----:B------:R-:W2:Y:S01]  /*1e190*/  LDL.LU R30, [R1+0x50] ;  /* 0x00005000011e7983 */ /* 0x000ea20000300800 */
[----:B-1----:R-:W-:-:S04]  /*1e1a0*/  LOP3.LUT R31, R31, 0x7f, RZ, 0xc0, !PT ;  /* 0x0000007f1f1f7812 */ /* 0x002fc800078ec0ff */
[----:B------:R-:W-:-:S05]  /*1e1b0*/  LOP3.LUT R31, R31, 0x40, RZ, 0x3c, !PT ;  /* 0x000000401f1f7812 */ /* 0x000fca00078e3cff */
[----:B---3--:R0:W-:Y:S04]  /*1e1c0*/  STS.U8 [R31+UR9+0x8200], R16 ;  /* 0x008200101f007988 */ /* 0x0081e80008000009 */
[----:B------:R1:W-:Y:S04]  /*1e1d0*/  STS.U8 [R31+UR9+0x8600], R17 ;  /* 0x008600111f007988 */ /* 0x0003e80008000009 */
[----:B------:R3:W-:Y:S04]  /*1e1e0*/  STS.U8 [R31+UR9+0x8a00], R12 ;  /* 0x008a000c1f007988 */ /* 0x0007e80008000009 */
[----:B0-----:R-:W5:Y:S04]  /*1e1f0*/  LDL.LU R16, [R1+0xa34] ;  /* 0x000a340001107983 */ /* 0x001f680000300800 */
[----:B-1----:R-:W5:Y:S04]  /*1e200*/  LDL.LU R17, [R1+0xa30] ;  /* 0x000a300001117983 */ /* 0x002f680000300800 */
[----:B------:R0:W-:Y:S04]  /*1e210*/  STS.U8 [R31+UR9+0x9e00], R32 ;  /* 0x009e00201f007988 */ /* 0x0001e80008000009 */
[----:B---3--:R-:W5:Y:S04]  /*1e220*/  LDL.LU R12, [R1+0xa2c] ;  /* 0x000a2c00010c7983 */ /* 0x008f680000300800 */
[----:B------:R1:W-:Y:S01]  /*1e230*/  STS.U8 [R31+UR9+0x8e00], R13 ;  /* 0x008e000d1f007988 */ /* 0x0003e20008000009 */
[----:B0-----:R-:W0:Y:S03]  /*1e240*/  S2R R32, SR_TID.X ;  /* 0x0000000000207919 */ /* 0x001e260000002100 */
[----:B------:R3:W-:Y:S04]  /*1e250*/  STS.U8 [R31+UR9+0xa200], R162 ;  /* 0x00a200a21f007988 */ /* 0x0007e80008000009 */
[----:B-1----:R-:W5:Y:S04]  /*1e260*/  LDL.LU R13, [R1+0xa28] ;  /* 0x000a2800010d7983 */ /* 0x002f680000300800 */
[----:B------:R1:W-:Y:S04]  /*1e270*/  STS.U8 [R31+UR9+0xa600], R155 ;  /* 0x00a6009b1f007988 */ /* 0x0003e80008000009 */
[----:B---3--:R-:W3:Y:S04]  /*1e280*/  LDL.LU R162, [R1+0x88] ;  /* 0x0000880001a27983 */ /* 0x008ee80000300800 */
[----:B-1----:R-:W3:Y:S01]  /*1e290*/  LDL.LU R155, [R1+0x8c] ;  /* 0x00008c00019b7983 */ /* 0x002ee20000300800 */
[----:B0-----:R-:W-:-:S04]  /*1e2a0*/  LOP3.LUT R32, R32, 0x7f, RZ, 0xc0, !PT ;  /* 0x0000007f20207812 */ /* 0x001fc800078ec0ff */
[----:B------:R-:W-:Y:S01]  /*1e2b0*/  LOP3.LUT R32, R32, 0x50, RZ, 0x3c, !PT ;  /* 0x0000005020207812 */ /* 0x000fe200078e3cff */
[----:B------:R-:W-:Y:S04]  /*1e2c0*/  STS.U8 [R31+UR9+0x9600], R29 ;  /* 0x0096001d1f007988 */ /* 0x000fe80008000009 */
[----:B------:R-:W-:Y:S04]  /*1e2d0*/  STS.U8 [R31+UR9+0x9a00], R28 ;  /* 0x009a001c1f007988 */ /* 0x000fe80008000009 */
[----:B----4-:R-:W-:Y:S04]  /*1e2e0*/  STS.U8 [R31+UR9+0xaa00], R143 ;  /* 0x00aa008f1f007988 */ /* 0x010fe80008000009 */
[----:B------:R-:W-:Y:S04]  /*1e2f0*/  STS.U8 [R31+UR9+0xae00], R134 ;  /* 0x00ae00861f007988 */ /* 0x000fe80008000009 */
[----:B------:R-:W-:Y:S04]  /*1e300*/  STS.U8 [R31+UR9+0xb200], R127 ;  /* 0x00b2007f1f007988 */ /* 0x000fe80008000009 */
[----:B------:R-:W-:Y:S04]  /*1e310*/  STS.U8 [R31+UR9+0xb600], R117 ;  /* 0x00b600751f007988 */ /* 0x000fe80008000009 */
[----:B------:R-:W-:Y:S04]  /*1e320*/  STS.U8 [R31+UR9+0xba00], R81 ;  /* 0x00ba00511f007988 */ /* 0x000fe80008000009 */
[----:B------:R-:W-:Y:S04]  /*1e330*/  STS.U8 [R31+UR9+0xbe00], R80 ;  /* 0x00be00501f007988 */ /* 0x000fe80008000009 */
[----:B--2---:R-:W-:Y:S04]  /*1e340*/  STS.U8 [R31+UR9+0x9200], R30 ;  /* 0x0092001e1f007988 */ /* 0x004fe80008000009 */
[----:B------:R0:W-:Y:S04]  /*1e350*/  STS.U8 [R32+UR9+0x8680], R6 ;  /* 0x0086800620007988 */ /* 0x0001e80008000009 */
[----:B------:R1:W-:Y:S04]  /*1e360*/  STS.U8 [R32+UR9+0x8a80], R7 ;  /* 0x008a800720007988 */ /* 0x0003e80008000009 */
[----:B------:R2:W-:Y:S04]  /*1e370*/  STS.U8 [R32+UR9+0x8e80], R4 ;  /* 0x008e800420007988 */ /* 0x0005e80008000009 */
[----:B0-----:R-:W5:Y:S04]  /*1e380*/  LDL.LU R6, [R1+0xa24] ;  /* 0x000a240001067983 */ /* 0x001f680000300800 */
[----:B-1----:R-:W5:Y:S04]  /*1e390*/  LDL.LU R7, [R1+0xa20] ;  /* 0x000a200001077983 */ /* 0x002f680000300800 */
[----:B--2---:R-:W5:Y:S04]  /*1e3a0*/  LDL.LU R4, [R1+0xa1c] ;  /* 0x000a1c0001047983 */ /* 0x004f680000300800 */
[----:B------:R0:W-:Y:S04]  /*1e3b0*/  STS.U8 [R32+UR9+0x9280], R5 ;  /* 0x0092800520007988 */ /* 0x0001e80008000009 */
[----:B------:R1:W-:Y:S04]  /*1e3c0*/  STS.U8 [R32+UR9+0x9680], R19 ;  /* 0x0096801320007988 */ /* 0x0003e80008000009 */
[----:B0-----:R-:W5:Y:S04]  /*1e3d0*/  LDL.LU R5, [R1+0xa18] ;  /* 0x000a180001057983 */ /* 0x001f680000300800 */
[----:B-1----:R-:W2:Y:S04]  /*1e3e0*/  LDL.LU R19, [R1+0xa14] ;  /* 0x000a140001137983 */ /* 0x002ea80000300800 */
[----:B------:R0:W-:Y:S02]  /*1e3f0*/  STS.U8 [R32+UR9+0x9e80], R33 ;  /* 0x009e802120007988 */ /* 0x0001e40008000009 */
[----:B0-----:R-:W0:Y:S02]  /*1e400*/  S2R R33, SR_TID.X ;  /* 0x0000000000217919 */ /* 0x001e240000002100 */
[----:B------:R1:W-:Y:S04]  /*1e410*/  STS.U8 [R32+UR9+0x9a80], R26 ;  /* 0x009a801a20007988 */ /* 0x0003e80008000009 */
[----:B---3--:R-:W-:Y:S04]  /*1e420*/  STS.U8 [R32+UR9+0x8280], R155 ;  /* 0x0082809b20007988 */ /* 0x008fe80008000009 */
[----:B------:R-:W-:Y:S04]  /*1e430*/  STS.U8 [R32+UR9+0xa280], R161 ;  /* 0x00a280a120007988 */ /* 0x000fe80008000009 */
[----:B------:R-:W-:Y:S04]  /*1e440*/  STS.U8 [R32+UR9+0xa680], R154 ;  /* 0x00a6809a20007988 */ /* 0x000fe80008000009 */
[----:B------:R-:W-:Y:S04]  /*1e450*/  STS.U8 [R32+UR9+0xaa80], R141 ;  /* 0x00aa808d20007988 */ /* 0x000fe80008000009 */
[----:B------:R-:W-:Y:S04]  /*1e460*/  STS.U8 [R32+UR9+0xae80], R133 ;  /* 0x00ae808520007988 */ /* 0x000fe80008000009 */
[----:B------:R-:W-:Y:S01]  /*1e470*/  STS.U8 [R32+UR9+0xb280], R124 ;  /* 0x00b2807c20007988 */ /* 0x000fe20008000009 */
[----:B0-----:R-:W-:-:S03]  /*1e480*/  LOP3.LUT R33, R33, 0x7f, RZ, 0xc0, !PT ;  /* 0x0000007f21217812 */ /* 0x001fc600078ec0ff */
[----:B------:R-:W-:Y:S01]  /*1e490*/  STS.U8 [R32+UR9+0xb680], R115 ;  /* 0x00b6807320007988 */ /* 0x000fe20008000009 */
[----:B------:R-:W-:-:S03]  /*1e4a0*/  LOP3.LUT R33, R33, 0x60, RZ, 0x3c, !PT ;  /* 0x0000006021217812 */ /* 0x000fc600078e3cff */
[----:B------:R-:W-:Y:S04]  /*1e4b0*/  STS.U8 [R32+UR9+0xba80], R79 ;  /* 0x00ba804f20007988 */ /* 0x000fe80008000009 */
[----:B------:R-:W-:Y:S04]  /*1e4c0*/  STS.U8 [R32+UR9+0xbe80], R78 ;  /* 0x00be804e20007988 */ /* 0x000fe80008000009 */
[----:B------:R0:W-:Y:S04]  /*1e4d0*/  STS.U8 [R33+UR9+0x9f00], R34 ;  /* 0x009f002221007988 */ /* 0x0001e80008000009 */
[----:B------:R3:W-:Y:S04]  /*1e4e0*/  STS.U8 [R33+UR9+0x8300], R162 ;  /* 0x008300a221007988 */ /* 0x0007e80008000009 */
[----:B-1----:R-:W5:Y:S01]  /*1e4f0*/  LDL.LU R26, [R1+0xa10] ;  /* 0x000a1000011a7983 */ /* 0x002f620000300800 */
[----:B0-----:R-:W0:Y:S01]  /*1e500*/  S2R R34, SR_TID.X ;  /* 0x0000000000227919 */ /* 0x001e220000002100 */
[----:B---3--:R-:W1:Y:S02]  /*1e510*/  S2R R162, SR_TID.X ;  /* 0x0000000000a27919 */ /* 0x008e640000002100 */
[----:B------:R3:W-:Y:S04]  /*1e520*/  STS.U8 [R33+UR9+0x8700], R27 ;  /* 0x0087001b21007988 */ /* 0x0007e80008000009 */
[----:B------:R4:W-:Y:S04]  /*1e530*/  STS.U8 [R33+UR9+0x8b00], R24 ;  /* 0x008b001821007988 */ /* 0x0009e80008000009 */
[----:B------:R4:W-:Y:S04]  /*1e540*/  STS.U8 [R33+UR9+0x8f00], R25 ;  /* 0x008f001921007988 */ /* 0x0009e80008000009 */
[----:B---3--:R-:W5:Y:S04]  /*1e550*/  LDL.LU R27, [R1+0xa0c] ;  /* 0x000a0c00011b7983 */ /* 0x008f680000300800 */
[----:B----4-:R-:W5:Y:S04]  /*1e560*/  LDL.LU R24, [R1+0xa08] ;  /* 0x000a080001187983 */ /* 0x010f680000300800 */
[----:B------:R-:W5:Y:S01]  /*1e570*/  LDL.LU R25, [R1+0xa04] ;  /* 0x000a040001197983 */ /* 0x000f620000300800 */
[----:B0-----:R-:W-:-:S04]  /*1e580*/  LOP3.LUT R34, R34, 0x7f, RZ, 0xc0, !PT ;  /* 0x0000007f22227812 */ /* 0x001fc800078ec0ff */
[----:B------:R-:W-:Y:S02]  /*1e590*/  LOP3.LUT R34, R34, 0x70, RZ, 0x3c, !PT ;  /* 0x0000007022227812 */ /* 0x000fe400078e3cff */
[----:B-1----:R-:W-:Y:S01]  /*1e5a0*/  LOP3.LUT R162, R162, 0x7f, RZ, 0xc0, !PT ;  /* 0x0000007fa2a27812 */ /* 0x002fe200078ec0ff */
[----:B------:R0:W-:Y:S04]  /*1e5b0*/  STS.U8 [R33+UR9+0x9300], R22 ;  /* 0x0093001621007988 */ /* 0x0001e80008000009 */
[----:B------:R1:W-:Y:S04]  /*1e5c0*/  STS.U8 [R33+UR9+0x9700], R23 ;  /* 0x0097001721007988 */ /* 0x0003e80008000009 */
[----:B------:R3:W-:Y:S04]  /*1e5d0*/  STS.U8 [R33+UR9+0x9b00], R18 ;  /* 0x009b001221007988 */ /* 0x0007e80008000009 */
        /* <DEDUP_REMOVED lines=8> */
[----:B0-----:R-:W5:Y:S04]  /*1e660*/  LDL.LU R22, [R1+0xa00] ;  /* 0x000a000001167983 */ /* 0x001f680000300800 */
        /* <DEDUP_REMOVED lines=15> */
[----:B-1----:R-:W5:Y:S04]  /*1e760*/  LDL.LU R23, [R1+0x9fc] ;  /* 0x0009fc0001177983 */ /* 0x002f680000300800 */
[----:B---3--:R-:W5:Y:S04]  /*1e770*/  LDL.LU R18, [R1+0x9f8] ;  /* 0x0009f80001127983 */ /* 0x008f680000300800 */
[----:B--2---:R0:W-:Y:S04]  /*1e780*/  STS.U8 [R34+UR9+0x8380], R19 ;  /* 0x0083801322007988 */ /* 0x0041e80008000009 */
[----:B------:R-:W-:Y:S04]  /*1e790*/  STS.U8 [R162+UR9+0xc000], R73 ;  /* 0x00c00049a2007988 */ /* 0x000fe80008000009 */
[----:B------:R-:W-:Y:S04]  /*1e7a0*/  STS.U8 [R162+UR9+0xc400], R72 ;  /* 0x00c40048a2007988 */ /* 0x000fe80008000009 */
[----:B0-----:R-:W5:Y:S04]  /*1e7b0*/  LDL.LU R19, [R1+0x9f4] ;  /* 0x0009f40001137983 */ /* 0x001f680000300800 */
[----:B------:R-:W-:Y:S04]  /*1e7c0*/  STS.U8 [R162+UR9+0xc800], R71 ;  /* 0x00c80047a2007988 */ /* 0x000fe80008000009 */
[----:B------:R-:W5:Y:S04]  /*1e7d0*/  LDL.LU R14, [R1+0x9f0] ;  /* 0x0009f000010e7983 */ /* 0x000f680000300800 */
        /* <DEDUP_REMOVED lines=13> */
[----:B------:R-:W-:Y:S04]  /*1e8b0*/  STS.U8 [R162+UR9+0xe800], R63 ;  /* 0x00e8003fa2007988 */ /* 0x000fe80008000009 */
[----:B------:R-:W2:Y:S04]  /*1e8c0*/  LDL.LU R134, [R1+0x14c] ;  /* 0x00014c0001867983 */ /* 0x000ea80000300800 */
[----:B------:R-:W-:Y:S04]  /*1e8d0*/  STS.U8 [R162+UR9+0xec00], R62 ;  /* 0x00ec003ea2007988 */ /* 0x000fe80008000009 */
[----:B------:R-:W3:Y:S04]  /*1e8e0*/  LDL.LU R133, [R1+0x150] ;  /* 0x0001500001857983 */ /* 0x000ee80000300800 */
[----:B------:R-:W-:Y:S04]  /*1e8f0*/  STS.U8 [R162+UR9+0xf000], R61 ;  /* 0x00f0003da2007988 */ /* 0x000fe80008000009 */
[----:B------:R-:W4:Y:S04]  /*1e900*/  LDL.LU R131, [R1+0x154] ;  /* 0x0001540001837983 */ /* 0x000f280000300800 */
[----:B------:R-:W-:Y:S04]  /*1e910*/  STS.U8 [R162+UR9+0xf400], R60 ;  /* 0x00f4003ca2007988 */ /* 0x000fe80008000009 */
[----:B------:R-:W4:Y:S04]  /*1e920*/  LDL.LU R128, [R1+0x158] ;  /* 0x0001580001807983 */ /* 0x000f280000300800 */
[----:B------:R0:W-:Y:S04]  /*1e930*/  STS.U8 [R162+UR9+0xf800], R59 ;  /* 0x00f8003ba2007988 */ /* 0x0001e80008000009 */
[----:B------:R-:W4:Y:S04]  /*1e940*/  LDL.LU R127, [R1+0x15c] ;  /* 0x00015c00017f7983 */ /* 0x000f280000300800 */
[----:B0-----:R-:W4:Y:S01]  /*1e950*/  LDL.LU R59, [R1+0x160] ;  /* 0x00016000013b7983 */ /* 0x001f220000300800 */
[----:B------:R-:W0:Y:S01]  /*1e960*/  S2R R28, SR_TID.X ;  /* 0x00000000001c7919 */ /* 0x000e220000002100 */
[----:B------:R-:W1:Y:S01]  /*1e970*/  S2R R29, SR_TID.X ;  /* 0x00000000001d7919 */ /* 0x000e620000002100 */
[----:B------:R-:W1:Y:S01]  /*1e980*/  S2R R30, SR_TID.X ;  /* 0x00000000001e7919 */ /* 0x000e620000002100 */
        /* <DEDUP_REMOVED lines=8> */
[----:B------:R-:W-:Y:S02]  /*1ea10*/  LOP3.LUT R28, R28, 0x10, RZ, 0x3c, !PT ;  /* 0x000000101c1c7812 */ /* 0x000fe400078e3cff */
[----:B-1----:R-:W-:Y:S01]  /*1ea20*/  LOP3.LUT R29, R29, 0x7f, RZ, 0xc0, !PT ;  /* 0x0000007f1d1d7812 */ /* 0x002fe200078ec0ff */
[----:B------:R-:W-:Y:S01]  /*1ea30*/  STS.U8 [R162+UR9+0xfc00], R58 ;  /* 0x00fc003aa2007988 */ /* 0x000fe20008000009 */
[----:B------:R-:W-:Y:S02]  /*1ea40*/  LOP3.LUT R30, R30, 0x7f, RZ, 0xc0, !PT ;  /* 0x0000007f1e1e7812 */ /* 0x000fe400078ec0ff */
[----:B------:R-:W-:Y:S01]  /*1ea50*/  LOP3.LUT R29, R29, 0x20, RZ, 0x3c, !PT ;  /* 0x000000201d1d7812 */ /* 0x000fe200078e3cff */
[----:B------:R0:W-:Y:S01]  /*1ea60*/  STS.U8 [R28+UR9+0xe480], R48 ;  /* 0x00e480301c007988 */ /* 0x0001e20008000009 */
[----:B------:R-:W-:-:S03]  /*1ea70*/  LOP3.LUT R30, R30, 0x30, RZ, 0x3c, !PT ;  /* 0x000000301e1e7812 */ /* 0x000fc600078e3cff */
        /* <DEDUP_REMOVED lines=31> */
[----:B------:R0:W-:Y:S01]  /*1ec70*/  STS.U8 [R30+UR9+0xc980], R100 ;  /* 0x00c980641e007988 */ /* 0x0001e20008000009 */
[----:B---3--:R-:W-:-:S05]  /*1ec80*/  IADD3 R133, P5, PT, R36, R133, RZ ;  /* 0x0000008524857210 */ /* 0x008fca0007fbe0ff */
[----:B--2---:R-:W-:Y:S01]  /*1ec90*/  IMAD.X R134, R38, 0x1, R134, P5 ;  /* 0x0000000126867824 */ /* 0x004fe200028e0686 */
[----:B------:R-:W-:Y:S01]  /*1eca0*/  STL [R1+0x150], R133 ;  /* 0x0001508501007387 */ /* 0x000fe20000100800 */
[----:B----4-:R-:W-:-:S05]  /*1ecb0*/  IADD3 R128, P4, PT, R36, R128, RZ ;  /* 0x0000008024807210 */ /* 0x010fca0007f9e0ff */
[----:B------:R-:W-:Y:S01]  /*1ecc0*/  IMAD.X R131, R38, 0x1, R131, P4 ;  /* 0x0000000126837824 */ /* 0x000fe200020e0683 */
[----:B------:R-:W-:-:S05]  /*1ecd0*/  IADD3 R59, P3, PT, R36, R59, RZ ;  /* 0x0000003b243b7210 */ /* 0x000fca0007f7e0ff */
[----:B------:R2:W-:Y:S01]  /*1ece0*/  STL [R1+0x160], R59 ;  /* 0x0001603b01007387 */ /* 0x0005e20000100800 */
[----:B------:R-:W-:-:S03]  /*1ecf0*/  IMAD.X R127, R38, 0x1, R127, P3 ;  /* 0x00000001267f7824 */ /* 0x000fc600018e067f */
[----:B------:R-:W-:Y:S04]  /*1ed00*/  STL [R1+0x158], R128 ;  /* 0x0001588001007387 */ /* 0x000fe80000100800 */
[----:B------:R-:W-:Y:S04]  /*1ed10*/  STL [R1+0x14c], R134 ;  /* 0x00014c8601007387 */ /* 0x000fe80000100800 */
[----:B------:R-:W-:Y:S04]  /*1ed20*/  STL [R1+0x154], R131 ;  /* 0x0001548301007387 */ /* 0x000fe80000100800 */
[----:B0-----:R-:W3:Y:S04]  /*1ed30*/  LDL.LU R48, [R1+0x1d0] ;  /* 0x0001d00001307983 */ /* 0x001ee80000300800 */
[----:B------:R-:W4:Y:S04]  /*1ed40*/  LDL.LU R58, [R1+0x1d8] ;  /* 0x0001d800013a7983 */ /* 0x000f280000300800 */
[----:B------:R-:W-:Y:S04]  /*1ed50*/  STL [R1+0x15c], R127 ;  /* 0x00015c7f01007387 */ /* 0x000fe80000100800 */
[----:B-1----:R-:W4:Y:S04]  /*1ed60*/  LDL.LU R49, [R1+0x1cc] ;  /* 0x0001cc0001317983 */ /* 0x002f280000300800 */
[----:B------:R-:W4:Y:S04]  /*1ed70*/  LDL.LU R100, [R1+0x1d4] ;  /* 0x0001d40001647983 */ /* 0x000f280000300800 */
[----:B------:R-:W4:Y:S01]  /*1ed80*/  LDL.LU R55, [R1+0x1dc] ;  /* 0x0001dc0001377983 */ /* 0x000f220000300800 */
[----:B------:R-:W-:Y:S01]  /*1ed90*/  PRMT R39, RZ, 0x7610, R39 ;  /* 0x00007610ff277816 */ /* 0x000fe20000000027 */
[----:B------:R-:W-:-:S02]  /*1eda0*/  @!P2 IMAD.MOV.U32 R42, RZ, RZ, R133 ;  /* 0x000000ffff2aa224 */ /* 0x000fc400078e0085 */
[----:B------:R-:W-:Y:S01]  /*1edb0*/  @!P2 IMAD.MOV.U32 R43, RZ, RZ, R134 ;  /* 0x000000ffff2ba224 */ /* 0x000fe200078e0086 */
[----:B------:R-:W-:Y:S02]  /*1edc0*/  PRMT R40, RZ, 0x7610, R40 ;  /* 0x00007610ff287816 */ /* 0x000fe40000000028 */
[C---:B------:R-:W-:Y:S02]  /*1edd0*/  IADD3 R121, P5, PT, R36.reuse, R121, RZ ;  /* 0x0000007924797210 */ /* 0x040fe40007fbe0ff */
[----:B------:R0:W4:Y:S01]  /*1ede0*/  @!P2 LDG.E.U8 R39, desc[UR18][R42.64] ;  /* 0x000000122a27a981 */ /* 0x000122000c1e1100 */
[C---:B------:R-:W-:Y:S02]  /*1edf0*/  IADD3 R117, P4, PT, R36.reuse, R117, RZ ;  /* 0x0000007524757210 */ /* 0x040fe40007f9e0ff */
[----:B------:R-:W-:Y:S01]  /*1ee00*/  IADD3 R114, P3, PT, R36, R114, RZ ;  /* 0x0000007224727210 */ /* 0x000fe20007f7e0ff */
[----:B------:R-:W-:Y:S02]  /*1ee10*/  IMAD.X R124, R38, 0x1, R124, P5 ;  /* 0x00000001267c7824 */ /* 0x000fe400028e067c */
[----:B0-----:R-:W-:-:S02]  /*1ee20*/  @!P2 IMAD.MOV.U32 R42, RZ, RZ, R128 ;  /* 0x000000ffff2aa224 */ /* 0x001fc400078e0080 */
[----:B------:R-:W-:Y:S02]  /*1ee30*/  @!P2 IMAD.MOV.U32 R43, RZ, RZ, R131 ;  /* 0x000000ffff2ba224 */ /* 0x000fe400078e0083 */
[----:B------:R-:W-:-:S03]  /*1ee40*/  IMAD.X R120, R38, 0x1, R120, P4 ;  /* 0x0000000126787824 */ /* 0x000fc600020e0678 */
[----:B------:R0:W4:Y:S01]  /*1ee50*/  @!P2 LDG.E.U8 R40, desc[UR18][R42.64] ;  /* 0x000000122a28a981 */ /* 0x000122000c1e1100 */
[----:B------:R-:W-:Y:S01]  /*1ee60*/  IMAD.X R115, R38, 0x1, R115, P3 ;  /* 0x0000000126737824 */ /* 0x000fe200018e0673 */
[----:B------:R-:W-:Y:S01]  /*1ee70*/  PRMT R41, RZ, 0x7610, R41 ;  /* 0x00007610ff297816 */ /* 0x000fe20000000029 */
[----:B0-----:R-:W-:Y:S02]  /*1ee80*/  @!P2 IMAD.MOV.U32 R42, RZ, RZ, R59 ;  /* 0x000000ffff2aa224 */ /* 0x001fe400078e003b */
[----:B--2---:R-:W2:Y:S04]  /*1ee90*/  LDL.LU R59, [R1+0x220] ;  /* 0x00022000013b7983 */ /* 0x004ea80000300800 */
[----:B------:R-:W-:Y:S04]  /*1eea0*/  STL [R1+0x190], R121 ;  /* 0x0001907901007387 */ /* 0x000fe80000100800 */
[----:B------:R-:W-:Y:S04]  /*1eeb0*/  STL [R1+0x1a0], R114 ;  /* 0x0001a07201007387 */ /* 0x000fe80000100800 */
[----:B------:R-:W-:Y:S04]  /*1eec0*/  STL [R1+0x198], R117 ;  /* 0x0001987501007387 */ /* 0x000fe80000100800 */
[----:B------:R-:W-:Y:S01]  /*1eed0*/  STL [R1+0x18c], R124 ;  /* 0x00018c7c01007387 */ /* 0x000fe20000100800 */
[----:B------:R-:W-:-:S03]  /*1eee0*/  @!P2 IMAD.MOV.U32 R43, RZ, RZ, R127 ;  /* 0x000000ffff2ba224 */ /* 0x000fc600078e007f */
[----:B------:R-:W-:Y:S04]  /*1eef0*/  STL [R1+0x194], R120 ;  /* 0x0001947801007387 */ /* 0x000fe80000100800 */
[----:B------:R-:W2:Y:S04]  /*1ef00*/  LDL.LU R52, [R1+0x210] ;  /* 0x0002100001347983 */ /* 0x000ea80000300800 */
[----:B------:R0:W-:Y:S01]  /*1ef10*/  STS.U8 [R30+UR9+0xc180], R102 ;  /* 0x00c180661e007988 */ /* 0x0001e20008000009 */
[----:B------:R-:W-:-:S03]  /*1ef20*/  @!P2 IMAD.MOV.U32 R46, RZ, RZ, R121 ;  /* 0x000000ffff2ea224 */ /* 0x000fc600078e0079 */
[----:B------:R1:W2:Y:S04]  /*1ef30*/  @!P2 LDG.E.U8 R41, desc[UR18][R42.64] ;  /* 0x000000122a29a981 */ /* 0x0002a8000c1e1100 */
[----:B0-----:R-:W2:Y:S04]  /*1ef40*/  LDL.LU R102, [R1+0x218] ;  /* 0x0002180001667983 */ /* 0x001ea80000300800 */
[----:B------:R-:W-:Y:S01]  /*1ef50*/  STL [R1+0x19c], R115 ;  /* 0x00019c7301007387 */ /* 0x000fe20000100800 */
[----:B-1----:R-:W-:-:S03]  /*1ef60*/  PRMT R42, RZ, 0x7610, R42 ;  /* 0x00007610ff2a7816 */ /* 0x002fc6000000002a */
[----:B------:R-:W2:Y:S01]  /*1ef70*/  LDL.LU R53, [R1+0x20c] ;  /* 0x00020c0001357983 */ /* 0x000ea20000300800 */
[----:B------:R-:W-:-:S03]  /*1ef80*/  @!P2 IMAD.MOV.U32 R47, RZ, RZ, R124 ;  /* 0x000000ffff2fa224 */ /* 0x000fc600078e007c */
[----:B------:R-:W2:Y:S01]  /*1ef90*/  LDL.LU R103, [R1+0x214] ;  /* 0x0002140001677983 */ /* 0x000ea20000300800 */
[----:B------:R-:W-:-:S03]  /*1efa0*/  PRMT R43, RZ, 0x7610, R43 ;  /* 0x00007610ff2b7816 */ /* 0x000fc6000000002b */
[----:B------:R0:W-:Y:S04]  /*1efb0*/  STS.U8 [R30+UR9+0xcd80], R99 ;  /* 0x00cd80631e007988 */ /* 0x0001e80008000009 */
[----:B------:R1:W2:Y:S04]  /*1efc0*/  @!P2 LDG.E.U8 R42, desc[UR18][R46.64] ;  /* 0x000000122e2aa981 */ /* 0x0002a8000c1e1100 */
[----:B0-----:R-:W2:Y:S01]  /*1efd0*/  LDL.LU R99, [R1+0x21c] ;  /* 0x00021c0001637983 */ /* 0x001ea20000300800 */
[----:B-1----:R-:W-:Y:S02]  /*1efe0*/  @!P2 IMAD.MOV.U32 R46, RZ, RZ, R117 ;  /* 0x000000ffff2ea224 */ /* 0x002fe400078e0075 */
[----:B------:R-:W-:Y:S01]  /*1eff0*/  @!P2 IMAD.MOV.U32 R47, RZ, RZ, R120 ;  /* 0x000000ffff2fa224 */ /* 0x000fe200078e0078 */
[----:B------:R-:W-:-:S02]  /*1f000*/  PRMT R44, RZ, 0x7610, R44 ;  /* 0x00007610ff2c7816 */ /* 0x000fc4000000002c */
[----:B------:R-:W-:Y:S02]  /*1f010*/  IADD3 R113, P3, PT, R36, R113, RZ ;  /* 0x0000007124717210 */ /* 0x000fe40007f7e0ff */
[----:B------:R0:W2:Y:S01]  /*1f020*/  @!P2 LDG.E.U8 R43, desc[UR18][R46.64] ;  /* 0x000000122e2ba981 */ /* 0x0000a2000c1e1100 */
[----:B------:R-:W-:-:S03]  /*1f030*/  PRMT R45, RZ, 0x7610, R45 ;  /* 0x00007610ff2d7816 */ /* 0x000fc6000000002d */
[----:B------:R1:W-:Y:S01]  /*1f040*/  STS.U8 [R30+UR9+0xd180], R98 ;  /* 0x00d180621e007988 */ /* 0x0003e20008000009 */
[----:B0-----:R-:W-:Y:S02]  /*1f050*/  @!P2 IMAD.MOV.U32 R46, RZ, RZ, R114 ;  /* 0x000000ffff2ea224 */ /* 0x001fe400078e0072 */
[----:B------:R-:W-:Y:S01]  /*1f060*/  @!P2 IMAD.MOV.U32 R47, RZ, RZ, R115 ;  /* 0x000000ffff2fa224 */ /* 0x000fe200078e0073 */
[----:B-1----:R-:W2:Y:S04]  /*1f070*/  LDL.LU R98, [R1+0x280] ;  /* 0x0002800001627983 */ /* 0x002ea80000300800 */
[----:B------:R0:W2:Y:S02]  /*1f080*/  @!P2 LDG.E.U8 R44, desc[UR18][R46.64] ;  /* 0x000000122e2ca981 */ /* 0x0000a4000c1e1100 */
[----:B0-----:R-:W-:-:S02]  /*1f090*/  PRMT R46, RZ, 0x7610, R46 ;  /* 0x00007610ff2e7816 */ /* 0x001fc4000000002e */
[C---:B---3--:R-:W-:Y:S02]  /*1f0a0*/  IADD3 R48, P5, PT, R36.reuse, R48, RZ ;  /* 0x0000003024307210 */ /* 0x048fe40007fbe0ff */
[----:B----4-:R-:W-:-:S03]  /*1f0b0*/  IADD3 R58, P4, PT, R36, R58, RZ ;  /* 0x0000003a243a7210 */ /* 0x010fc60007f9e0ff */
[----:B------:R0:W-:Y:S04]  /*1f0c0*/  STL [R1+0x1d0], R48 ;  /* 0x0001d03001007387 */ /* 0x0001e80000100800 */
[----:B------:R-:W-:Y:S01]  /*1f0d0*/  STL [R1+0x1e0], R113 ;  /* 0x0001e07101007387 */ /* 0x000fe20000100800 */
[----:B------:R-:W-:-:S03]  /*1f0e0*/  IMAD.X R49, R38, 0x1, R49, P5 ;  /* 0x0000000126317824 */ /* 0x000fc600028e0631 */
[----:B------:R-:W-:Y:S01]  /*1f0f0*/  STL [R1+0x1d8], R58 ;  /* 0x0001d83a01007387 */ /* 0x000fe20000100800 */
[----:B------:R-:W-:-:S03]  /*1f100*/  IMAD.X R100, R38, 0x1, R100, P4 ;  /* 0x0000000126647824 */ /* 0x000fc600020e0664 */
[----:B------:R1:W-:Y:S04]  /*1f110*/  STL [R1+0x1cc], R49 ;  /* 0x0001cc3101007387 */ /* 0x0003e80000100800 */
[----:B------:R0:W3:Y:S01]  /*1f120*/  @!P2 LDG.E.U8 R45, desc[UR18][R48.64] ;  /* 0x00000012302da981 */ /* 0x0000e2000c1e1100 */
[----:B------:R-:W-:-:S03]  /*1f130*/  IMAD.X R55, R38, 0x1, R55, P3 ;  /* 0x0000000126377824 */ /* 0x000fc600018e0637 */
[----:B------:R-:W-:Y:S04]  /*1f140*/  STL [R1+0x1d4], R100 ;  /* 0x0001d46401007387 */ /* 0x000fe80000100800 */
[----:B------:R-:W4:Y:S01]  /*1f150*/  LDL.LU R54, [R1+0x270] ;  /* 0x0002700001367983 */ /* 0x000f220000300800 */
[----:B0-----:R-:W-:Y:S02]  /*1f160*/  @!P2 IMAD.MOV.U32 R48, RZ, RZ, R58 ;  /* 0x000000ffff30a224 */ /* 0x001fe400078e003a */
[----:B-1----:R-:W-:Y:S01]  /*1f170*/  @!P2 IMAD.MOV.U32 R49, RZ, RZ, R100 ;  /* 0x000000ffff31a224 */ /* 0x002fe200078e0064 */
[----:B------:R-:W3:Y:S04]  /*1f180*/  LDL.LU R105, [R1+0x278] ;  /* 0x0002780001697983 */ /* 0x000ee80000300800 */
[----:B------:R0:W3:Y:S04]  /*1f190*/  @!P2 LDG.E.U8 R46, desc[UR18][R48.64] ;  /* 0x00000012302ea981 */ /* 0x0000e8000c1e1100 */
[----:B------:R1:W-:Y:S01]  /*1f1a0*/  STL [R1+0x1dc], R55 ;  /* 0x0001dc3701007387 */ /* 0x0003e20000100800 */
[----:B0-----:R-:W-:-:S03]  /*1f1b0*/  @!P2 IMAD.MOV.U32 R49, RZ, RZ, R55 ;  /* 0x000000ffff31a224 */ /* 0x001fc600078e0037 */
[----:B-1----:R-:W3:Y:S04]  /*1f1c0*/  LDL.LU R55, [R1+0x26c] ;  /* 0x00026c0001377983 */ /* 0x002ee80000300800 */
[----:B------:R-:W3:Y:S04]  /*1f1d0*/  LDL.LU R106, [R1+0x274] ;  /* 0x00027400016a7983 */ /* 0x000ee80000300800 */
[----:B------:R-:W3:Y:S01]  /*1f1e0*/  LDL.LU R100, [R1+0x27c] ;  /* 0x00027c0001647983 */ /* 0x000ee20000300800 */
[----:B------:R-:W-:Y:S01]  /*1f1f0*/  PRMT R47, RZ, 0x7610, R47 ;  /* 0x00007610ff2f7816 */ /* 0x000fe2000000002f */
[----:B------:R-:W-:Y:S01]  /*1f200*/  @!P2 IMAD.MOV.U32 R48, RZ, RZ, R113 ;  /* 0x000000ffff30a224 */ /* 0x000fe200078e0071 */
[----:B--2---:R-:W-:Y:S01]  /*1f210*/  IADD3 R59, P3, PT, R36, R59, RZ ;  /* 0x0000003b243b7210 */ /* 0x004fe20007f7e0ff */
[----:B------:R0:W-:Y:S04]  /*1f220*/  STS.U8 [R30+UR9+0xc580], R101 ;  /* 0x00c580651e007988 */ /* 0x0001e80008000009 */
[----:B------:R1:W2:Y:S04]  /*1f230*/  @!P2 LDG.E.U8 R47, desc[UR18][R48.64] ;  /* 0x00000012302fa981 */ /* 0x0002a8000c1e1100 */
[----:B0-----:R-:W2:Y:S01]  /*1f240*/  LDL.LU R101, [R1+0x2c0] ;  /* 0x0002c00001657983 */ /* 0x001ea20000300800 */
[----:B-1----:R-:W-:-:S02]  /*1f250*/  PRMT R48, RZ, 0x7610, R48 ;  /* 0x00007610ff307816 */ /* 0x002fc40000000030 */
[----:B------:R-:W-:Y:S02]  /*1f260*/  IADD3 R52, P5, PT, R36, R52, RZ ;  /* 0x0000003424347210 */ /* 0x000fe40007fbe0ff */
[----:B------:R-:W-:-:S03]  /*1f270*/  PRMT R49, RZ, 0x7610, R49 ;  /* 0x00007610ff317816 */ /* 0x000fc60000000031 */
[----:B------:R0:W-:Y:S01]  /*1f280*/  STL [R1+0x210], R52 ;  /* 0x0002103401007387 */ /* 0x0001e20000100800 */
[----:B------:R-:W-:-:S03]  /*1f290*/  IADD3 R102, P4, PT, R36, R102, RZ ;  /* 0x0000006624667210 */ /* 0x000fc60007f9e0ff */
[----:B------:R-:W-:Y:S01]  /*1f2a0*/  STL [R1+0x220], R59 ;  /* 0x0002203b01007387 */ /* 0x000fe20000100800 */
[----:B------:R-:W-:-:S03]  /*1f2b0*/  IMAD.X R53, R38, 0x1, R53, P5 ;  /* 0x0000000126357824 */ /* 0x000fc600028e0635 */
[----:B------:R-:W-:Y:S01]  /*1f2c0*/  STL [R1+0x218], R102 ;  /* 0x0002186601007387 */ /* 0x000fe20000100800 */
[----:B------:R-:W-:-:S03]  /*1f2d0*/  IMAD.X R103, R38, 0x1, R103, P4 ;  /* 0x0000000126677824 */ /* 0x000fc600020e0667 */
[----:B------:R1:W-:Y:S04]  /*1f2e0*/  STL [R1+0x20c], R53 ;  /* 0x00020c3501007387 */ /* 0x0003e80000100800 */
[----:B------:R0:W2:Y:S04]  /*1f2f0*/  @!P2 LDG.E.U8 R48, desc[UR18][R52.64] ;  /* 0x000000123430a981 */ /* 0x0000a8000c1e1100 */
[----:B------:R1:W-:Y:S04]  /*1f300*/  STL [R1+0x214], R103 ;  /* 0x0002146701007387 */ /* 0x0003e80000100800 */
[----:B------:R-:W2:Y:S01]  /*1f310*/  LDL.LU R58, [R1+0x2b0] ;  /* 0x0002b000013a7983 */ /* 0x000ea20000300800 */
[----:B------:R-:W-:-:S02]  /*1f320*/  IMAD.X R99, R38, 0x1, R99, P3 ;  /* 0x0000000126637824 */ /* 0x000fc400018e0663 */
[----:B0-----:R-:W-:Y:S01]  /*1f330*/  @!P2 IMAD.MOV.U32 R52, RZ, RZ, R102 ;  /* 0x000000ffff34a224 */ /* 0x001fe200078e0066 */
[----:B------:R-:W2:Y:S01]  /*1f340*/  LDL.LU R104, [R1+0x2b8] ;  /* 0x0002b80001687983 */ /* 0x000ea20000300800 */
[----:B-1----:R-:W-:-:S03]  /*1f350*/  @!P2 IMAD.MOV.U32 R53, RZ, RZ, R103 ;  /* 0x000000ffff35a224 */ /* 0x002fc600078e0067 */
[----:B------:R0:W-:Y:S04]  /*1f360*/  STL [R1+0x21c], R99 ;  /* 0x00021c6301007387 */ /* 0x0001e80000100800 */
[----:B------:R1:W2:Y:S02]  /*1f370*/  @!P2 LDG.E.U8 R49, desc[UR18][R52.64] ;  /* 0x000000123431a981 */ /* 0x0002a4000c1e1100 */
[----:B-1----:R-:W-:Y:S02]  /*1f380*/  @!P2 IMAD.MOV.U32 R52, RZ, RZ, R59 ;  /* 0x000000ffff34a224 */ /* 0x002fe400078e003b */
[----:B------:R-:W2:Y:S04]  /*1f390*/  LDL.LU R59, [R1+0x2ac] ;  /* 0x0002ac00013b7983 */ /* 0x000ea80000300800 */
[----:B------:R-:W2:Y:S04]  /*1f3a0*/  LDL.LU R107, [R1+0x2b4] ;  /* 0x0002b400016b7983 */ /* 0x000ea80000300800 */
[----:B------:R-:W2:Y:S01]  /*1f3b0*/  LDL.LU R103, [R1+0x2bc] ;  /* 0x0002bc0001677983 */ /* 0x000ea20000300800 */
[----:B------:R-:W-:-:S03]  /*1f3c0*/  IADD3 R98, P3, PT, R36, R98, RZ ;  /* 0x0000006224627210 */ /* 0x000fc60007f7e0ff */
[----:B------:R-:W2:Y:S01]  /*1f3d0*/  LDL.LU R102, [R1+0x300] ;  /* 0x0003000001667983 */ /* 0x000ea20000300800 */
[----:B------:R-:W-:Y:S01]  /*1f3e0*/  @!P2 IMAD.MOV.U32 R53, RZ, RZ, R99 ;  /* 0x000000ffff35a224 */ /* 0x000fe200078e0063 */
[----:B------:R-:W-:Y:S02]  /*1f3f0*/  PRMT R51, RZ, 0x7610, R51 ;  /* 0x00007610ff337816 */ /* 0x000fe40000000033 */
[----:B------:R1:W-:Y:S01]  /*1f400*/  STS.U8 [R30+UR9+0xe980], R109 ;  /* 0x00e9806d1e007988 */ /* 0x0003e20008000009 */
[C---:B----4-:R-:W-:Y:S02]  /*1f410*/  IADD3 R54, P5, PT, R36.reuse, R54, RZ ;  /* 0x0000003624367210 */ /* 0x050fe40007fbe0ff */
[----:B---3--:R-:W-:-:S03]  /*1f420*/  IADD3 R105, P4, PT, R36, R105, RZ ;  /* 0x0000006924697210 */ /* 0x008fc60007f9e0ff */
[----:B------:R-:W-:Y:S04]  /*1f430*/  STL [R1+0x270], R54 ;  /* 0x0002703601007387 */ /* 0x000fe80000100800 */
[----:B------:R-:W-:Y:S04]  /*1f440*/  STL [R1+0x280], R98 ;  /* 0x0002806201007387 */ /* 0x000fe80000100800 */
[----:B------:R-:W-:Y:S01]  /*1f450*/  STL [R1+0x278], R105 ;  /* 0x0002786901007387 */ /* 0x000fe20000100800 */
[C---:B------:R-:W-:Y:S02]  /*1f460*/  IMAD.X R55, R38.reuse, 0x1, R55, P5 ;  /* 0x0000000126377824 */ /* 0x040fe400028e0637 */
[----:B------:R-:W-:-:S03]  /*1f470*/  IMAD.X R106, R38, 0x1, R106, P4 ;  /* 0x00000001266a7824 */ /* 0x000fc600020e066a */
[----:B------:R3:W-:Y:S01]  /*1f480*/  STL [R1+0x26c], R55 ;  /* 0x00026c3701007387 */ /* 0x0007e20000100800 */
[----:B------:R-:W-:-:S03]  /*1f490*/  IMAD.X R100, R38, 0x1, R100, P3 ;  /* 0x0000000126647824 */ /* 0x000fc600018e0664 */
[----:B------:R4:W-:Y:S04]  /*1f4a0*/  STL [R1+0x274], R106 ;  /* 0x0002746a01007387 */ /* 0x0009e80000100800 */
[----:B0-----:R-:W2:Y:S04]  /*1f4b0*/  LDL.LU R99, [R1+0x2f0] ;  /* 0x0002f00001637983 */ /* 0x001ea80000300800 */
[----:B------:R-:W2:Y:S04]  /*1f4c0*/  LDL.LU R108, [R1+0x2f8] ;  /* 0x0002f800016c7983 */ /* 0x000ea80000300800 */
[----:B------:R0:W-:Y:S04]  /*1f4d0*/  STL [R1+0x27c], R100 ;  /* 0x00027c6401007387 */ /* 0x0001e80000100800 */
[----:B-1----:R-:W2:Y:S04]  /*1f4e0*/  LDL.LU R109, [R1+0x2ec] ;  /* 0x0002ec00016d7983 */ /* 0x002ea80000300800 */
[----:B------:R-:W2:Y:S04]  /*1f4f0*/  LDL.LU R113, [R1+0x2f4] ;  /* 0x0002f40001717983 */ /* 0x000ea80000300800 */
[----:B------:R3:W2:Y:S02]  /*1f500*/  @!P2 LDG.E.U8 R51, desc[UR18][R54.64] ;  /* 0x000000123633a981 */ /* 0x0006a4000c1e1100 */
[----:B---3--:R-:W-:-:S02]  /*1f510*/  @!P2 IMAD.MOV.U32 R55, RZ, RZ, R106 ;  /* 0x000000ffff37a224 */ /* 0x008fc400078e006a */
[----:B----4-:R-:W3:Y:S01]  /*1f520*/  LDL.LU R106, [R1+0x2fc] ;  /* 0x0002fc00016a7983 */ /* 0x010ee20000300800 */
[----:B------:R-:W-:Y:S01]  /*1f530*/  PRMT R50, RZ, 0x7610, R50 ;  /* 0x00007610ff327816 */ /* 0x000fe20000000032 */
[----:B------:R-:W-:-:S05]  /*1f540*/  @!P2 IMAD.MOV.U32 R54, RZ, RZ, R105 ;  /* 0x000000ffff36a224 */ /* 0x000fca00078e0069 */
[----:B------:R1:W4:Y:S01]  /*1f550*/  @!P2 LDG.E.U8 R50, desc[UR18][R52.64] ;  /* 0x000000123432a981 */ /* 0x000322000c1e1100 */
[----:B--2---:R-:W-:Y:S02]  /*1f560*/  IADD3 R101, P3, PT, R36, R101, RZ ;  /* 0x0000006524657210 */ /* 0x004fe40007f7e0ff */
[----:B-1----:R-:W-:Y:S02]  /*1f570*/  PRMT R52, RZ, 0x7610, R52 ;  /* 0x00007610ff347816 */ /* 0x002fe40000000034 */
[----:B------:R-:W-:-:S04]  /*1f580*/  PRMT R53, RZ, 0x7610, R53 ;  /* 0x00007610ff357816 */ /* 0x000fc80000000035 */
[----:B------:R1:W2:Y:S01]  /*1f590*/  @!P2 LDG.E.U8 R52, desc[UR18][R54.64] ;  /* 0x000000123634a981 */ /* 0x0002a2000c1e1100 */
[C---:B------:R-:W-:Y:S02]  /*1f5a0*/  IADD3 R58, P5, PT, R36.reuse, R58, RZ ;  /* 0x0000003a243a7210 */ /* 0x040fe40007fbe0ff */
[----:B------:R-:W-:Y:S01]  /*1f5b0*/  IADD3 R104, P4, PT, R36, R104, RZ ;  /* 0x0000006824687210 */ /* 0x000fe20007f9e0ff */
[----:B-1----:R-:W-:Y:S02]  /*1f5c0*/  @!P2 IMAD.MOV.U32 R54, RZ, RZ, R98 ;  /* 0x000000ffff36a224 */ /* 0x002fe400078e0062 */
[----:B------:R-:W-:Y:S02]  /*1f5d0*/  @!P2 IMAD.MOV.U32 R55, RZ, RZ, R100 ;  /* 0x000000ffff37a224 */ /* 0x000fe400078e0064 */
[----:B0-----:R-:W2:Y:S04]  /*1f5e0*/  LDL.LU R100, [R1+0x338] ;  /* 0x0003380001647983 */ /* 0x001ea80000300800 */
[----:B------:R0:W-:Y:S04]  /*1f5f0*/  STL [R1+0x2b0], R58 ;  /* 0x0002b03a01007387 */ /* 0x0001e80000100800 */
[----:B------:R1:W4:Y:S01]  /*1f600*/  @!P2 LDG.E.U8 R53, desc[UR18][R54.64] ;  /* 0x000000123635a981 */ /* 0x000322000c1e1100 */
[----:B------:R-:W-:-:S03]  /*1f610*/  IMAD.X R59, R38, 0x1, R59, P5 ;  /* 0x00000001263b7824 */ /* 0x000fc600028e063b */
[----:B------:R-:W-:Y:S01]  /*1f620*/  STL [R1+0x2c0], R101 ;  /* 0x0002c06501007387 */ /* 0x000fe20000100800 */
[----:B------:R-:W-:-:S03]  /*1f630*/  IMAD.X R107, R38, 0x1, R107, P4 ;  /* 0x00000001266b7824 */ /* 0x000fc600020e066b */
[----:B------:R-:W-:Y:S01]  /*1f640*/  STL [R1+0x2b8], R104 ;  /* 0x0002b86801007387 */ /* 0x000fe20000100800 */
[----:B-1----:R-:W-:Y:S01]  /*1f650*/  PRMT R54, RZ, 0x7610, R54 ;  /* 0x00007610ff367816 */ /* 0x002fe20000000036 */
[----:B------:R-:W-:Y:S02]  /*1f660*/  IMAD.X R103, R38, 0x1, R103, P3 ;  /* 0x0000000126677824 */ /* 0x000fe400018e0667 */
[----:B------:R1:W-:Y:S04]  /*1f670*/  STL [R1+0x2ac], R59 ;  /* 0x0002ac3b01007387 */ /* 0x0003e80000100800 */
[----:B------:R0:W-:Y:S01]  /*1f680*/  STL [R1+0x2b4], R107 ;  /* 0x0002b46b01007387 */ /* 0x0001e20000100800 */
[----:B------:R-:W-:-:S03]  /*1f690*/  PRMT R55, RZ, 0x7610, R55 ;  /* 0x00007610ff377816 */ /* 0x000fc60000000037 */
[----:B------:R-:W4:Y:S04]  /*1f6a0*/  LDL.LU R98, [R1+0x328] ;  /* 0x0003280001627983 */ /* 0x000f280000300800 */
[----:B------:R-:W4:Y:S04]  /*1f6b0*/  LDL.LU R105, [R1+0x330] ;  /* 0x0003300001697983 */ /* 0x000f280000300800 */
[----:B------:R0:W4:Y:S04]  /*1f6c0*/  @!P2 LDG.E.U8 R54, desc[UR18][R58.64] ;  /* 0x000000123a36a981 */ /* 0x000128000c1e1100 */
[----:B------:R1:W-:Y:S01]  /*1f6d0*/  STL [R1+0x2bc], R103 ;  /* 0x0002bc6701007387 */ /* 0x0003e20000100800 */
[----:B0-----:R-:W-:-:S02]  /*1f6e0*/  @!P2 IMAD.MOV.U32 R58, RZ, RZ, R104 ;  /* 0x000000ffff3aa224 */ /* 0x001fc400078e0068 */
[----:B-1----:R-:W-:Y:S01]  /*1f6f0*/  @!P2 IMAD.MOV.U32 R59, RZ, RZ, R107 ;  /* 0x000000ffff3ba224 */ /* 0x002fe200078e006b */
[----:B------:R-:W4:Y:S04]  /*1f700*/  LDL.LU R104, [R1+0x324] ;  /* 0x0003240001687983 */ /* 0x000f280000300800 */
[----:B------:R-:W4:Y:S04]  /*1f710*/  LDL.LU R107, [R1+0x32c] ;  /* 0x00032c00016b7983 */ /* 0x000f280000300800 */
[----:B------:R0:W4:Y:S02]  /*1f720*/  @!P2 LDG.E.U8 R55, desc[UR18][R58.64] ;  /* 0x000000123a37a981 */ /* 0x000124000c1e1100 */
[----:B0-----:R-:W-:-:S02]  /*1f730*/  @!P2 IMAD.MOV.U32 R59, RZ, RZ, R103 ;  /* 0x000000ffff3ba224 */ /* 0x001fc400078e0067 */
[----:B------:R-:W4:Y:S01]  /*1f740*/  LDL.LU R103, [R1+0x334] ;  /* 0x0003340001677983 */ /* 0x000f220000300800 */
[----:B------:R-:W-:Y:S01]  /*1f750*/  PRMT R56, RZ, 0x7610, R56 ;  /* 0x00007610ff387816 */ /* 0x000fe20000000038 */
[----:B------:R-:W-:Y:S01]  /*1f760*/  @!P2 IMAD.MOV.U32 R58, RZ, RZ, R101 ;  /* 0x000000ffff3aa224 */ /* 0x000fe200078e0065 */
[----:B------:R-:W-:Y:S01]  /*1f770*/  IADD3 R102, P3, PT, R36, R102, RZ ;  /* 0x0000006624667210 */ /* 0x000fe20007f7e0ff */
[----:B------:R-:W4:Y:S01]  /*1f780*/  LDL.LU R101, [R1+0x370] ;  /* 0x0003700001657983 */ /* 0x000f220000300800 */
[----:B------:R-:W-:-:S03]  /*1f790*/  PRMT R57, RZ, 0x7610, R57 ;  /* 0x00007610ff397816 */ /* 0x000fc60000000039 */
[----:B------:R0:W4:Y:S01]  /*1f7a0*/  @!P2 LDG.E.U8 R56, desc[UR18][R58.64] ;  /* 0x000000123a38a981 */ /* 0x000122000c1e1100 */
[----:B------:R-:W-:Y:S02]  /*1f7b0*/  PRMT R60, RZ, 0x7610, R60 ;  /* 0x00007610ff3c7816 */ /* 0x000fe4000000003c */
[C---:B------:R-:W-:Y:S02]  /*1f7c0*/  IADD3 R99, P5, PT, R36.reuse, R99, RZ ;  /* 0x0000006324637210 */ /* 0x040fe40007fbe0ff */
[----:B------:R-:W-:-:S03]  /*1f7d0*/  IADD3 R108, P4, PT, R36, R108, RZ ;  /* 0x0000006c246c7210 */ /* 0x000fc60007f9e0ff */
[----:B------:R1:W-:Y:S01]  /*1f7e0*/  STL [R1+0x2f0], R99 ;  /* 0x0002f06301007387 */ /* 0x0003e20000100800 */
[----:B0-----:R-:W-:-:S03]  /*1f7f0*/  @!P2 IMAD.MOV.U32 R58, RZ, RZ, R99 ;  /* 0x000000ffff3aa224 */ /* 0x001fc600078e0063 */
[----:B------:R-:W-:Y:S01]  /*1f800*/  STL [R1+0x300], R102 ;  /* 0x0003006601007387 */ /* 0x000fe20000100800 */
[----:B------:R-:W-:-:S03]  /*1f810*/  IMAD.X R109, R38, 0x1, R109, P5 ;  /* 0x00000001266d7824 */ /* 0x000fc600028e066d */
[----:B------:R-:W-:Y:S01]  /*1f820*/  STL [R1+0x2f8], R108 ;  /* 0x0002f86c01007387 */ /* 0x000fe20000100800 */
[----:B------:R-:W-:-:S03]  /*1f830*/  IMAD.X R113, R38, 0x1, R113, P4 ;  /* 0x0000000126717824 */ /* 0x000fc600020e0671 */
[----:B------:R0:W-:Y:S01]  /*1f840*/  STL [R1+0x2ec], R109 ;  /* 0x0002ec6d01007387 */ /* 0x0001e20000100800 */
[----:B------:R-:W-:-:S03]  /*1f850*/  @!P2 IMAD.MOV.U32 R59, RZ, RZ, R109 ;  /* 0x000000ffff3ba224 */ /* 0x000fc600078e006d */
[----:B------:R3:W-:Y:S04]  /*1f860*/  STL [R1+0x2f4], R113 ;  /* 0x0002f47101007387 */ /* 0x0007e80000100800 */
[----:B-1----:R-:W4:Y:S04]  /*1f870*/  LDL.LU R99, [R1+0x340] ;  /* 0x0003400001637983 */ /* 0x002f280000300800 */
[----:B0-----:R-:W4:Y:S01]  /*1f880*/  LDL.LU R109, [R1+0x368] ;  /* 0x00036800016d7983 */ /* 0x001f220000300800 */
[----:B---3--:R-:W-:-:S03]  /*1f890*/  IMAD.X R106, R38, 0x1, R106, P3 ;  /* 0x00000001266a7824 */ /* 0x008fc600018e066a */
[----:B------:R0:W3:Y:S04]  /*1f8a0*/  @!P2 LDG.E.U8 R57, desc[UR18][R58.64] ;  /* 0x000000123a39a981 */ /* 0x0000e8000c1e1100 */
[----:B------:R1:W-:Y:S01]  /*1f8b0*/  STL [R1+0x2fc], R106 ;  /* 0x0002fc6a01007387 */ /* 0x0003e20000100800 */
[----:B0-----:R-:W-:Y:S02]  /*1f8c0*/  @!P2 IMAD.MOV.U32 R58, RZ, RZ, R108 ;  /* 0x000000ffff3aa224 */ /* 0x001fe400078e006c */
[----:B------:R-:W-:Y:S01]  /*1f8d0*/  @!P2 IMAD.MOV.U32 R59, RZ, RZ, R113 ;  /* 0x000000ffff3ba224 */ /* 0x000fe200078e0071 */
[----:B------:R-:W3:Y:S04]  /*1f8e0*/  LDL.LU R108, [R1+0x33c] ;  /* 0x00033c00016c7983 */ /* 0x000ee80000300800 */
[----:B------:R-:W3:Y:S04]  /*1f8f0*/  LDL.LU R113, [R1+0x364] ;  /* 0x0003640001717983 */ /* 0x000ee80000300800 */
[----:B------:R0:W3:Y:S02]  /*1f900*/  @!P2 LDG.E.U8 R60, desc[UR18][R58.64] ;  /* 0x000000123a3ca981 */ /* 0x0000e4000c1e1100 */
[----:B0-----:R-:W-:-:S02]  /*1f910*/  @!P2 IMAD.MOV.U32 R59, RZ, RZ, R106 ;  /* 0x000000ffff3ba224 */ /* 0x001fc400078e006a */
[----:B-1----:R-:W3:Y:S01]  /*1f920*/  LDL.LU R106, [R1+0x36c] ;  /* 0x00036c00016a7983 */ /* 0x002ee20000300800 */
[----:B------:R-:W-:Y:S01]  /*1f930*/  PRMT R61, RZ, 0x7610, R61 ;  /* 0x00007610ff3d7816 */ /* 0x000fe2000000003d */
[----:B------:R-:W-:Y:S01]  /*1f940*/  @!P2 IMAD.MOV.U32 R58, RZ, RZ, R102 ;  /* 0x000000ffff3aa224 */ /* 0x000fe200078e0066 */
[----:B--2---:R-:W-:Y:S01]  /*1f950*/  IADD3 R100, P3, PT, R36, R100, RZ ;  /* 0x0000006424647210 */ /* 0x004fe20007f7e0ff */
[----:B------:R-:W2:Y:S01]  /*1f960*/  LDL.LU R102, [R1+0x3a8] ;  /* 0x0003a80001667983 */ /* 0x000ea20000300800 */
[----:B------:R-:W-:-:S03]  /*1f970*/  PRMT R62, RZ, 0x7610, R62 ;  /* 0x00007610ff3e7816 */ /* 0x000fc6000000003e */
[----:B------:R0:W2:Y:S01]  /*1f980*/  @!P2 LDG.E.U8 R61, desc[UR18][R58.64] ;  /* 0x000000123a3da981 */ /* 0x0000a2000c1e1100 */
[----:B------:R-:W-:Y:S02]  /*1f990*/  PRMT R63, RZ, 0x7610, R63 ;  /* 0x00007610ff3f7816 */ /* 0x000fe4000000003f */
[C---:B----4-:R-:W-:Y:S02]  /*1f9a0*/  IADD3 R98, P5, PT, R36.reuse, R98, RZ ;  /* 0x0000006224627210 */ /* 0x050fe40007fbe0ff */
[----:B------:R-:W-:-:S03]  /*1f9b0*/  IADD3 R105, P4, PT, R36, R105, RZ ;  /* 0x0000006924697210 */ /* 0x000fc60007f9e0ff */
[----:B------:R1:W-:Y:S01]  /*1f9c0*/  STL [R1+0x328], R98 ;  /* 0x0003286201007387 */ /* 0x0003e20000100800 */
[----:B0-----:R-:W-:-:S03]  /*1f9d0*/  @!P2 IMAD.MOV.U32 R58, RZ, RZ, R98 ;  /* 0x000000ffff3aa224 */ /* 0x001fc600078e0062 */
[----:B------:R-:W-:Y:S04]  /*1f9e0*/  STL [R1+0x338], R100 ;  /* 0x0003386401007387 */ /* 0x000fe80000100800 */
[----:B------:R-:W-:Y:S01]  /*1f9f0*/  STL [R1+0x330], R105 ;  /* 0x0003306901007387 */ /* 0x000fe20000100800 */
[C---:B------:R-:W-:Y:S02]  /*1fa00*/  IMAD.X R104, R38.reuse, 0x1, R104, P5 ;  /* 0x0000000126687824 */ /* 0x040fe400028e0668 */
[----:B------:R-:W-:-:S03]  /*1fa10*/  IMAD.X R107, R38, 0x1, R107, P4 ;  /* 0x00000001266b7824 */ /* 0x000fc600020e066b */
[----:B------:R0:W-:Y:S01]  /*1fa20*/  STL [R1+0x324], R104 ;  /* 0x0003246801007387 */ /* 0x0001e20000100800 */
[----:B------:R-:W-:-:S03]  /*1fa30*/  @!P2 IMAD.MOV.U32 R59, RZ, RZ, R104 ;  /* 0x000000ffff3ba224 */ /* 0x000fc600078e0068 */
[----:B------:R4:W-:Y:S04]  /*1fa40*/  STL [R1+0x32c], R107 ;  /* 0x00032c6b01007387 */ /* 0x0009e80000100800 */
[----:B-1----:R-:W2:Y:S04]  /*1fa50*/  LDL.LU R98, [R1+0x378] ;  /* 0x0003780001627983 */ /* 0x002ea80000300800 */
[----:B0-----:R-:W2:Y:S01]  /*1fa60*/  LDL.LU R104, [R1+0x380] ;  /* 0x0003800001687983 */ /* 0x001ea20000300800 */
[----:B------:R-:W-:-:S03]  /*1fa70*/  IMAD.X R103, R38, 0x1, R103, P3 ;  /* 0x0000000126677824 */ /* 0x000fc600018e0667 */
[----:B------:R0:W2:Y:S04]  /*1fa80*/  @!P2 LDG.E.U8 R62, desc[UR18][R58.64] ;  /* 0x000000123a3ea981 */ /* 0x0000a8000c1e1100 */
[----:B------:R1:W-:Y:S01]  /*1fa90*/  STL [R1+0x334], R103 ;  /* 0x0003346701007387 */ /* 0x0003e20000100800 */
[----:B0-----:R-:W-:-:S03]  /*1faa0*/  @!P2 IMAD.MOV.U32 R58, RZ, RZ, R105 ;  /* 0x000000ffff3aa224 */ /* 0x001fc600078e0069 */
[----:B------:R-:W2:Y:S01]  /*1fab0*/  LDL.LU R105, [R1+0x374] ;  /* 0x0003740001697983 */ /* 0x000ea20000300800 */
[----:B------:R-:W-:-:S03]  /*1fac0*/  @!P2 IMAD.MOV.U32 R59, RZ, RZ, R107 ;  /* 0x000000ffff3ba224 */ /* 0x000fc600078e006b */
[----:B----4-:R-:W4:Y:S04]  /*1fad0*/  LDL.LU R107, [R1+0x37c] ;  /* 0x00037c00016b7983 */ /* 0x010f280000300800 */
[----:B------:R0:W4:Y:S01]  /*1fae0*/  @!P2 LDG.E.U8 R63, desc[UR18][R58.64] ;  /* 0x000000123a3fa981 */ /* 0x000122000c1e1100 */
[----:B------:R-:W-:Y:S02]  /*1faf0*/  PRMT R64, RZ, 0x7610, R64 ;  /* 0x00007610ff407816 */ /* 0x000fe40000000040 */
[----:B------:R-:W-:Y:S01]  /*1fb00*/  IADD3 R101, P3, PT, R36, R101, RZ ;  /* 0x0000006524657210 */ /* 0x000fe20007f7e0ff */
[----:B0-----:R-:W-:Y:S02]  /*1fb10*/  @!P2 IMAD.MOV.U32 R59, RZ, RZ, R103 ;  /* 0x000000ffff3ba224 */ /* 0x001fe400078e0067 */
[----:B-1----:R-:W4:Y:S01]  /*1fb20*/  LDL.LU R103, [R1+0x3a4] ;  /* 0x0003a40001677983 */ /* 0x002f220000300800 */
[----:B------:R-:W-:-:S03]  /*1fb30*/  @!P2 IMAD.MOV.U32 R58, RZ, RZ, R100 ;  /* 0x000000ffff3aa224 */ /* 0x000fc600078e0064 */
        /* <DEDUP_REMOVED lines=8> */
[----:B------:R-:W-:Y:S04]  /*1fbc0*/  STL [R1+0x370], R101 ;  /* 0x0003706501007387 */ /* 0x000fe80000100800 */
[----:B------:R-:W-:Y:S01]  /*1fbd0*/  STL [R1+0x368], R109 ;  /* 0x0003686d01007387 */ /* 0x000fe20000100800 */
[C---:B---3--:R-:W-:Y:S02]  /*1fbe0*/  IMAD.X R108, R38.reuse, 0x1, R108, P5 ;  /* 0x00000001266c7824 */ /* 0x048fe400028e066c */
[----:B------:R-:W-:-:S03]  /*1fbf0*/  IMAD.X R113, R38, 0x1, R113, P4 ;  /* 0x0000000126717824 */ /* 0x000fc600020e0671 */
[----:B------:R0:W-:Y:S01]  /*1fc00*/  STL [R1+0x33c], R108 ;  /* 0x00033c6c01007387 */ /* 0x0001e20000100800 */
[----:B------:R-:W-:-:S03]  /*1fc10*/  @!P2 IMAD.MOV.U32 R59, RZ, RZ, R108 ;  /* 0x000000ffff3ba224 */ /* 0x000fc600078e006c */
[----:B------:R3:W-:Y:S04]  /*1fc20*/  STL [R1+0x364], R113 ;  /* 0x0003647101007387 */ /* 0x0007e80000100800 */
[----:B-1----:R-:W4:Y:S04]  /*1fc30*/  LDL.LU R99, [R1+0x3b0] ;  /* 0x0003b00001637983 */ /* 0x002f280000300800 */
[----:B0-----:R-:W4:Y:S01]  /*1fc40*/  LDL.LU R108, [R1+0x3b8] ;  /* 0x0003b800016c7983 */ /* 0x001f220000300800 */
[----:B------:R-:W-:-:S03]  /*1fc50*/  IMAD.X R106, R38, 0x1, R106, P3 ;  /* 0x00000001266a7824 */ /* 0x000fc600018e066a */
[----:B------:R0:W4:Y:S04]  /*1fc60*/  @!P2 LDG.E.U8 R65, desc[UR18][R58.64] ;  /* 0x000000123a41a981 */ /* 0x000128000c1e1100 */
[----:B------:R1:W-:Y:S01]  /*1fc70*/  STL [R1+0x36c], R106 ;  /* 0x00036c6a01007387 */ /* 0x0003e20000100800 */
[----:B0-----:R-:W-:Y:S02]  /*1fc80*/  @!P2 IMAD.MOV.U32 R58, RZ, RZ, R109 ;  /* 0x000000ffff3aa224 */ /* 0x001fe400078e006d */
[----:B------:R-:W-:Y:S01]  /*1fc90*/  @!P2 IMAD.MOV.U32 R59, RZ, RZ, R113 ;  /* 0x000000ffff3ba224 */ /* 0x000fe200078e0071 */
[----:B------:R-:W4:Y:S04]  /*1fca0*/  LDL.LU R109, [R1+0x3ac] ;  /* 0x0003ac00016d7983 */ /* 0x000f280000300800 */
[----:B---3--:R-:W3:Y:S04]  /*1fcb0*/  LDL.LU R113, [R1+0x3b4] ;  /* 0x0003b40001717983 */ /* 0x008ee80000300800 */
        /* <DEDUP_REMOVED lines=10> */
[C---:B------:R-:W-:Y:S02]  /*1fd60*/  IADD3 R98, P5, PT, R36.reuse, R98, RZ ;  /* 0x0000006224627210 */ /* 0x040fe40007fbe0ff */
[----:B------:R-:W-:-:S03]  /*1fd70*/  IADD3 R104, P4, PT, R36, R104, RZ ;  /* 0x0000006824687210 */ /* 0x000fc60007f9e0ff */
[----:B0-----:R-:W-:Y:S01]  /*1fd80*/  @!P2 IMAD.MOV.U32 R58, RZ, RZ, R98 ;  /* 0x000000ffff3aa224 */ /* 0x001fe200078e0062 */
[----:B------:R0:W-:Y:S04]  /*1fd90*/  STL [R1+0x378], R98 ;  /* 0x0003786201007387 */ /* 0x0001e80000100800 */
[----:B------:R-:W-:Y:S01]  /*1fda0*/  STL [R1+0x3a8], R102 ;  /* 0x0003a86601007387 */ /* 0x000fe20000100800 */
[----:B------:R-:W-:-:S04]  /*1fdb0*/  IMAD.X R105, R38, 0x1, R105, P5 ;  /* 0x0000000126697824 */ /* 0x000fc800028e0669 */
[----:B------:R-:W-:Y:S02]  /*1fdc0*/  @!P2 IMAD.MOV.U32 R59, RZ, RZ, R105 ;  /* 0x000000ffff3ba224 */ /* 0x000fe400078e0069 */
[C---:B----4-:R-:W-:Y:S01]  /*1fdd0*/  IMAD.X R107, R38.reuse, 0x1, R107, P4 ;  /* 0x00000001266b7824 */ /* 0x050fe200020e066b */
[----:B------:R-:W-:Y:S04]  /*1fde0*/  STL [R1+0x380], R104 ;  /* 0x0003806801007387 */ /* 0x000fe80000100800 */
[----:B------:R1:W4:Y:S04]  /*1fdf0*/  @!P2 LDG.E.U8 R68, desc[UR18][R58.64] ;  /* 0x000000123a44a981 */ /* 0x000328000c1e1100 */
[----:B------:R0:W-:Y:S04]  /*1fe00*/  STL [R1+0x374], R105 ;  /* 0x0003746901007387 */ /* 0x0001e80000100800 */
[----:B------:R0:W-:Y:S01]  /*1fe10*/  STL [R1+0x37c], R107 ;  /* 0x00037c6b01007387 */ /* 0x0001e20000100800 */
[----:B------:R-:W-:-:S02]  /*1fe20*/  IMAD.X R103, R38, 0x1, R103, P3 ;  /* 0x0000000126677824 */ /* 0x000fc400018e0667 */
[----:B-1----:R-:W-:Y:S01]  /*1fe30*/  @!P2 IMAD.MOV.U32 R58, RZ, RZ, R104 ;  /* 0x000000ffff3aa224 */ /* 0x002fe200078e0068 */
[----:B0-----:R-:W4:Y:S01]  /*1fe40*/  LDL.LU R98, [R1+0x3e8] ;  /* 0x0003e80001627983 */ /* 0x001f220000300800 */
[----:B------:R-:W-:-:S03]  /*1fe50*/  @!P2 IMAD.MOV.U32 R59, RZ, RZ, R107 ;  /* 0x000000ffff3ba224 */ /* 0x000fc600078e006b */
[----:B------:R-:W4:Y:S04]  /*1fe60*/  LDL.LU R105, [R1+0x3f0] ;  /* 0x0003f00001697983 */ /* 0x000f280000300800 */
[----:B------:R0:W4:Y:S04]  /*1fe70*/  @!P2 LDG.E.U8 R69, desc[UR18][R58.64] ;  /* 0x000000123a45a981 */ /* 0x000128000c1e1100 */
[----:B------:R1:W-:Y:S01]  /*1fe80*/  STL [R1+0x3a4], R103 ;  /* 0x0003a46701007387 */ /* 0x0003e20000100800 */
[----:B0-----:R-:W-:-:S03]  /*1fe90*/  @!P2 IMAD.MOV.U32 R58, RZ, RZ, R102 ;  /* 0x000000ffff3aa224 */ /* 0x001fc600078e0066 */
[----:B------:R-:W4:Y:S04]  /*1fea0*/  LDL.LU R102, [R1+0x3e4] ;  /* 0x0003e40001667983 */ /* 0x000f280000300800 */
[----:B------:R-:W4:Y:S01]  /*1feb0*/  LDL.LU R107, [R1+0x3ec] ;  /* 0x0003ec00016b7983 */ /* 0x000f220000300800 */
[----:B------:R-:W-:-:S03]  /*1fec0*/  @!P2 IMAD.MOV.U32 R59, RZ, RZ, R103 ;  /* 0x000000ffff3ba224 */ /* 0x000fc600078e0067 */
[----:B-1----:R-:W4:Y:S01]  /*1fed0*/  LDL.LU R103, [R1+0x3f4] ;  /* 0x0003f40001677983 */ /* 0x002f220000300800 */
[----:B------:R-:W-:Y:S02]  /*1fee0*/  PRMT R70, RZ, 0x7610, R70 ;  /* 0x00007610ff467816 */ /* 0x000fe40000000046 */
        /* <DEDUP_REMOVED lines=11> */
[C---:B------:R-:W-:Y:S02]  /*1ffa0*/  IMAD.X R109, R38.reuse, 0x1, R109, P5 ;  /* 0x00000001266d7824 */ /* 0x040fe400028e066d */
[----:B---3--:R-:W-:-:S03]  /*1ffb0*/  IMAD.X R113, R38, 0x1, R113, P4 ;  /* 0x0000000126717824 */ /* 0x008fc600020e0671 */
        /* <DEDUP_REMOVED lines=32> */
[----:B------:R-:W-:Y:S02]  /*201c0*/  @!P2 IMAD.MOV.U32 R59, RZ, RZ, R102 ;  /* 0x000000ffff3ba224 */ /* 0x000fe400078e0066 */
[----:B------:R-:W-:Y:S01]  /*201d0*/  IMAD.X R103, R38, 0x1, R103, P3 ;  /* 0x0000000126677824 */ /* 0x000fe200018e0667 */
[----:B------:R4:W-:Y:S04]  /*201e0*/  STL [R1+0x3ec], R107 ;  /* 0x0003ec6b01007387 */ /* 0x0009e80000100800 */
[----:B-1----:R-:W2:Y:S04]  /*201f0*/  LDL.LU R98, [R1+0x438] ;  /* 0x0004380001627983 */ /* 0x002ea80000300800 */
[----:B------:R1:W2:Y:S04]  /*20200*/  @!P2 LDG.E.U8 R74, desc[UR18][R58.64] ;  /* 0x000000123a4aa981 */ /* 0x0002a8000c1e1100 */
[----:B0-----:R-:W2:Y:S04]  /*20210*/  LDL.LU R102, [R1+0x440] ;  /* 0x0004400001667983 */ /* 0x001ea80000300800 */
[----:B------:R0:W-:Y:S01]  /*20220*/  STL [R1+0x3f4], R103 ;  /* 0x0003f46701007387 */ /* 0x0001e20000100800 */
[----:B-1----:R-:W-:-:S02]  /*20230*/  @!P2 IMAD.MOV.U32 R58, RZ, RZ, R105 ;  /* 0x000000ffff3aa224 */ /* 0x002fc400078e0069 */
[----:B------:R-:W-:Y:S02]  /*20240*/  @!P2 IMAD.MOV.U32 R59, RZ, RZ, R107 ;  /* 0x000000ffff3ba224 */ /* 0x000fe400078e006b */
[----:B----4-:R-:W4:Y:S04]  /*20250*/  LDL.LU R107, [R1+0x434] ;  /* 0x00043400016b7983 */ /* 0x010f280000300800 */
[----:B------:R1:W4:Y:S04]  /*20260*/  @!P2 LDG.E.U8 R75, desc[UR18][R58.64] ;  /* 0x000000123a4ba981 */ /* 0x000328000c1e1100 */
[----:B------:R-:W4:Y:S01]  /*20270*/  LDL.LU R105, [R1+0x43c] ;  /* 0x00043c0001697983 */ /* 0x000f220000300800 */
[----:B-1----:R-:W-:-:S03]  /*20280*/  @!P2 IMAD.MOV.U32 R59, RZ, RZ, R103 ;  /* 0x000000ffff3ba224 */ /* 0x002fc600078e0067 */
[----:B0-----:R-:W4:Y:S01]  /*20290*/  LDL.LU R103, [R1+0x464] ;  /* 0x0004640001677983 */ /* 0x001f220000300800 */
[----:B------:R-:W-:Y:S01]  /*202a0*/  @!P2 IMAD.MOV.U32 R58, RZ, RZ, R101 ;  /* 0x000000ffff3aa224 */ /* 0x000fe200078e0065 */
[----:B------:R-:W-:Y:S02]  /*202b0*/  IADD3 R104, P3, PT, R36, R104, RZ ;  /* 0x0000006824687210 */ /* 0x000fe40007f7e0ff */
[----:B------:R-:W4:Y:S01]  /*202c0*/  LDL.LU R101, [R1+0x4e8] ;  /* 0x0004e80001657983 */ /* 0x000f220000300800 */
[----:B------:R-:W-:-:S03]  /*202d0*/  PRMT R77, RZ, 0x7610, R77 ;  /* 0x00007610ff4d7816 */ /* 0x000fc6000000004d */
[----:B------:R0:W4:Y:S01]  /*202e0*/  @!P2 LDG.E.U8 R76, desc[UR18][R58.64] ;  /* 0x000000123a4ca981 */ /* 0x000122000c1e1100 */
[-C--:B------:R-:W-:Y:S02]  /*202f0*/  @!P2 LOP3.LUT R83, R83, R82.reuse, RZ, 0x3c, !PT ;  /* 0x000000525353a212 */ /* 0x080fe400078e3cff */
[----:B------:R-:W-:Y:S02]  /*20300*/  PRMT R78, RZ, 0x7610, R78 ;  /* 0x00007610ff4e7816 */ /* 0x000fe4000000004e */
[C---:B------:R-:W-:Y:S02]  /*20310*/  @!P2 LOP3.LUT R82, R83.reuse, R82, RZ, 0x3c, !PT ;  /* 0x000000525352a212 */ /* 0x040fe400078e3cff */
[----:B------:R-:W-:Y:S02]  /*20320*/  PRMT R84, RZ, 0x7610, R84 ;  /* 0x00007610ff547816 */ /* 0x000fe40000000054 */
[----:B------:R-:W-:-:S05]  /*20330*/  @!P2 LOP3.LUT R83, R83, R82, RZ, 0x3c, !PT ;  /* 0x000000525353a212 */ /* 0x000fca00078e3cff */
[----:B------:R-:W4:Y:S01]  /*20340*/  @!P2 LDG.E.U8 R84, desc[UR18][R82.64] ;  /* 0x000000125254a981 */ /* 0x000f22000c1e1100 */
[C---:B------:R-:W-:Y:S02]  /*20350*/  IADD3 R99, P5, PT, R36.reuse, R99, RZ ;  /* 0x0000006324637210 */ /* 0x040fe40007fbe0ff */
[----:B------:R-:W-:-:S03]  /*20360*/  IADD3 R109, P4, PT, R36, R109, RZ ;  /* 0x0000006d246d7210 */ /* 0x000fc60007f9e0ff */
[----:B------:R-:W-:Y:S01]  /*20370*/  STL [R1+0x400], R99 ;  /* 0x0004006301007387 */ /* 0x000fe20000100800 */
[----:B0-----:R-:W-:-:S03]  /*20380*/  @!P2 IMAD.MOV.U32 R58, RZ, RZ, R99 ;  /* 0x000000ffff3aa224 */ /* 0x001fc600078e0063 */
[----:B------:R-:W-:Y:S04]  /*20390*/  STL [R1+0x430], R104 ;  /* 0x0004306801007387 */ /* 0x000fe80000100800 */
[----:B------:R-:W-:Y:S01]  /*203a0*/  STL [R1+0x428], R109 ;  /* 0x0004286d01007387 */ /* 0x000fe20000100800 */
[C---:B------:R-:W-:Y:S02]  /*203b0*/  IMAD.X R108, R38.reuse, 0x1, R108, P5 ;  /* 0x00000001266c7824 */ /* 0x040fe400028e066c */
[----:B---3--:R-:W-:-:S03]  /*203c0*/  IMAD.X R113, R38, 0x1, R113, P4 ;  /* 0x0000000126717824 */ /* 0x008fc600020e0671 */
[----:B------:R0:W-:Y:S01]  /*203d0*/  STL [R1+0x3fc], R108 ;  /* 0x0003fc6c01007387 */ /* 0x0001e20000100800 */
[----:B------:R-:W-:-:S03]  /*203e0*/  @!P2 IMAD.MOV.U32 R59, RZ, RZ, R108 ;  /* 0x000000ffff3ba224 */ /* 0x000fc600078e006c */
[----:B------:R-:W-:Y:S04]  /*203f0*/  STL [R1+0x424], R113 ;  /* 0x0004247101007387 */ /* 0x000fe80000100800 */
[----:B------:R1:W3:Y:S04]  /*20400*/  @!P2 LDG.E.U8 R77, desc[UR18][R58.64] ;  /* 0x000000123a4da981 */ /* 0x0002e8000c1e1100 */
[----:B0-----:R-:W3:Y:S01]  /*20410*/  LDL.LU R108, [R1+0x470] ;  /* 0x00047000016c7983 */ /* 0x001ee20000300800 */
[----:B------:R-:W-:-:S03]  /*20420*/  IMAD.X R106, R38, 0x1, R106, P3 ;  /* 0x00000001266a7824 */ /* 0x000fc600018e066a */
[----:B------:R-:W3:Y:S01]  /*20430*/  LDL.LU R99, [R1+0x4a8] ;  /* 0x0004a80001637983 */ /* 0x000ee20000300800 */
[----:B-1----:R-:W-:Y:S02]  /*20440*/  @!P2 IMAD.MOV.U32 R58, RZ, RZ, R109 ;  /* 0x000000ffff3aa224 */ /* 0x002fe400078e006d */
[----:B------:R-:W-:Y:S01]  /*20450*/  @!P2 IMAD.MOV.U32 R59, RZ, RZ, R113 ;  /* 0x000000ffff3ba224 */ /* 0x000fe200078e0071 */
[----:B------:R0:W-:Y:S04]  /*20460*/  STL [R1+0x42c], R106 ;  /* 0x00042c6a01007387 */ /* 0x0001e80000100800 */
[----:B------:R-:W3:Y:S04]  /*20470*/  LDL.LU R109, [R1+0x46c] ;  /* 0x00046c00016d7983 */ /* 0x000ee80000300800 */
[----:B------:R1:W3:Y:S02]  /*20480*/  @!P2 LDG.E.U8 R78, desc[UR18][R58.64] ;  /* 0x000000123a4ea981 */ /* 0x0002e4000c1e1100 */
[----:B-1----:R-:W-:-:S02]  /*20490*/  @!P2 IMAD.MOV.U32 R59, RZ, RZ, R106 ;  /* 0x000000ffff3ba224 */ /* 0x002fc400078e006a */
[----:B------:R-:W-:Y:S01]  /*204a0*/  @!P2 IMAD.MOV.U32 R58, RZ, RZ, R104 ;  /* 0x000000ffff3aa224 */ /* 0x000fe200078e0068 */
[----:B0-----:R-:W3:Y:S04]  /*204b0*/  LDL.LU R106, [R1+0x4a4] ;  /* 0x0004a400016a7983 */ /* 0x001ee80000300800 */
[----:B------:R-:W3:Y:S01]  /*204c0*/  LDL.LU R104, [R1+0x4e4] ;  /* 0x0004e40001687983 */ /* 0x000ee20000300800 */
[----:B------:R-:W-:Y:S02]  /*204d0*/  PRMT R79, RZ, 0x7610, R79 ;  /* 0x00007610ff4f7816 */ /* 0x000fe4000000004f */
[----:B--2---:R-:W-:Y:S02]  /*204e0*/  IADD3 R100, P3, PT, R36, R100, RZ ;  /* 0x0000006424647210 */ /* 0x004fe40007f7e0ff */
[----:B------:R-:W-:-:S02]  /*204f0*/  PRMT R80, RZ, 0x7610, R80 ;  /* 0x00007610ff507816 */ /* 0x000fc40000000050 */
[----:B------:R0:W2:Y:S01]  /*20500*/  @!P2 LDG.E.U8 R79, desc[UR18][R58.64] ;  /* 0x000000123a4fa981 */ /* 0x0000a2000c1e1100 */
[----:B------:R-:W-:Y:S02]  /*20510*/  PRMT R81, RZ, 0x7610, R81 ;  /* 0x00007610ff517816 */ /* 0x000fe40000000051 */
[----:B------:R-:W-:Y:S02]  /*20520*/  PRMT R82, RZ, 0x7610, R82 ;  /* 0x00007610ff527816 */ /* 0x000fe40000000052 */
[C---:B------:R-:W-:Y:S02]  /*20530*/  IADD3 R98, P5, PT, R36.reuse, R98, RZ ;  /* 0x0000006224627210 */ /* 0x040fe40007fbe0ff */
[----:B------:R-:W-:-:S03]  /*20540*/  IADD3 R102, P4, PT, R36, R102, RZ ;  /* 0x0000006624667210 */ /* 0x000fc60007f9e0ff */
[----:B------:R1:W-:Y:S01]  /*20550*/  STL [R1+0x438], R98 ;  /* 0x0004386201007387 */ /* 0x0003e20000100800 */
[----:B0-----:R-:W-:-:S03]  /*20560*/  @!P2 IMAD.MOV.U32 R58, RZ, RZ, R98 ;  /* 0x000000ffff3aa224 */ /* 0x001fc600078e0062 */
[----:B------:R-:W-:Y:S01]  /*20570*/  STL [R1+0x468], R100 ;  /* 0x0004686401007387 */ /* 0x000fe20000100800 */
[----:B----4-:R-:W-:-:S03]  /*20580*/  IMAD.X R107, R38, 0x1, R107, P5 ;  /* 0x00000001266b7824 */ /* 0x010fc600028e066b */
[----:B------:R-:W-:Y:S01]  /*20590*/  STL [R1+0x440], R102 ;  /* 0x0004406601007387 */ /* 0x000fe20000100800 */
[----:B------:R-:W-:Y:S02]  /*205a0*/  @!P2 IMAD.MOV.U32 R59, RZ, RZ, R107 ;  /* 0x000000ffff3ba224 */ /* 0x000fe400078e006b */
[C---:B------:R-:W-:Y:S01]  /*205b0*/  IMAD.X R105, R38.reuse, 0x1, R105, P4 ;  /* 0x0000000126697824 */ /* 0x040fe200020e0669 */
[----:B------:R-:W-:Y:S04]  /*205c0*/  STL [R1+0x434], R107 ;  /* 0x0004346b01007387 */ /* 0x000fe80000100800 */
[----:B------:R0:W-:Y:S01]  /*205d0*/  STL [R1+0x43c], R105 ;  /* 0x00043c6901007387 */ /* 0x0001e20000100800 */
[----:B------:R-:W-:-:S03]  /*205e0*/  IMAD.X R103, R38, 0x1, R103, P3 ;  /* 0x0000000126677824 */ /* 0x000fc600018e0667 */
[----:B-1----:R-:W4:Y:S04]  /*205f0*/  LDL.LU R98, [R1+0x4b0] ;  /* 0x0004b00001627983 */ /* 0x002f280000300800 */
[----:B------:R1:W2:Y:S04]  /*20600*/  @!P2 LDG.E.U8 R80, desc[UR18][R58.64] ;  /* 0x000000123a50a981 */ /* 0x0002a8000c1e1100 */
[----:B------:R0:W-:Y:S01]  /*20610*/  STL [R1+0x464], R103 ;  /* 0x0004646701007387 */ /* 0x0001e20000100800 */
[----:B-1----:R-:W-:Y:S02]  /*20620*/  @!P2 IMAD.MOV.U32 R58, RZ, RZ, R102 ;  /* 0x000000ffff3aa224 */ /* 0x002fe400078e0066 */
[----:B------:R-:W-:-:S02]  /*20630*/  @!P2 IMAD.MOV.U32 R59, RZ, RZ, R105 ;  /* 0x000000ffff3ba224 */ /* 0x000fc400078e0069 */
[----:B0-----:R-:W2:Y:S04]  /*20640*/  LDL.LU R105, [R1+0x520] ;  /* 0x0005200001697983 */ /* 0x001ea80000300800 */
[----:B------:R-:W2:Y:S04]  /*20650*/  LDL.LU R102, [R1+0x478] ;  /* 0x0004780001667983 */ /* 0x000ea80000300800 */
[----:B------:R0:W2:Y:S04]  /*20660*/  @!P2 LDG.E.U8 R81, desc[UR18][R58.64] ;  /* 0x000000123a51a981 */ /* 0x0000a8000c1e1100 */
[----:B------:R-:W2:Y:S01]  /*20670*/  LDL.LU R107, [R1+0x51c] ;  /* 0x00051c00016b7983 */ /* 0x000ea20000300800 */
[----:B0-----:R-:W-:-:S02]  /*20680*/  @!P2 IMAD.MOV.U32 R59, RZ, RZ, R103 ;  /* 0x000000ffff3ba224 */ /* 0x001fc400078e0067 */
[----:B------:R-:W-:Y:S01]  /*20690*/  @!P2 IMAD.MOV.U32 R58, RZ, RZ, R100 ;  /* 0x000000ffff3aa224 */ /* 0x000fe200078e0064 */
[----:B------:R-:W2:Y:S04]  /*206a0*/  LDL.LU R103, [R1+0x474] ;  /* 0x0004740001677983 */ /* 0x000ea80000300800 */
[----:B------:R-:W2:Y:S01]  /*206b0*/  LDL.LU R100, [R1+0x4ac] ;  /* 0x0004ac0001647983 */ /* 0x000ea20000300800 */
[----:B------:R-:W-:Y:S02]  /*206c0*/  IADD3 R101, P3, PT, R36, R101, RZ ;  /* 0x0000006524657210 */ /* 0x000fe40007f7e0ff */
[----:B------:R-:W-:Y:S01]  /*206d0*/  PRMT R83, RZ, 0x7610, R83 ;  /* 0x00007610ff537816 */ /* 0x000fe20000000053 */
[----:B------:R0:W2:Y:S04]  /*206e0*/  @!P2 LDG.E.U8 R82, desc[UR18][R58.64] ;  /* 0x000000123a52a981 */ /* 0x0000a8000c1e1100 */
        /* <DEDUP_REMOVED lines=10> */
[----:B------:R1:W-:Y:S02]  /*20790*/  STS.U8 [R31+UR9+0xda00], R84 ;  /* 0x00da00541f007988 */ /* 0x0003e40008000009 */
[----:B-1----:R-:W-:-:S02]  /*207a0*/  PRMT R84, RZ, 0x7610, R84 ;  /* 0x00007610ff547816 */ /* 0x002fc40000000054 */
[----:B------:R-:W-:Y:S01]  /*207b0*/  STS.U8 [R31+UR9+0xd600], R116 ;  /* 0x00d600741f007988 */ /* 0x000fe20008000009 */
[C---:B---3--:R-:W-:Y:S02]  /*207c0*/  IADD3 R108, P5, PT, R36.reuse, R108, RZ ;  /* 0x0000006c246c7210 */ /* 0x048fe40007fbe0ff */
[----:B------:R-:W-:-:S03]  /*207d0*/  IADD3 R99, P4, PT, R36, R99, RZ ;  /* 0x0000006324637210 */ /* 0x000fc60007f9e0ff */
[----:B0-----:R-:W-:Y:S01]  /*207e0*/  @!P2 IMAD.MOV.U32 R58, RZ, RZ, R108 ;  /* 0x000000ffff3aa224 */ /* 0x001fe200078e006c */
[----:B------:R-:W-:Y:S01]  /*207f0*/  STL [R1+0x470], R108 ;  /* 0x0004706c01007387 */ /* 0x000fe20000100800 */
[----:B------:R-:W-:-:S03]  /*20800*/  IMAD.X R109, R38, 0x1, R109, P5 ;  /* 0x00000001266d7824 */ /* 0x000fc600028e066d */
[----:B------:R-:W-:Y:S01]  /*20810*/  STL [R1+0x4e8], R101 ;  /* 0x0004e86501007387 */ /* 0x000fe20000100800 */
[----:B------:R-:W-:-:S03]  /*20820*/  @!P2 IMAD.MOV.U32 R59, RZ, RZ, R109 ;  /* 0x000000ffff3ba224 */ /* 0x000fc600078e006d */
[----:B------:R0:W-:Y:S04]  /*20830*/  STL [R1+0x4a8], R99 ;  /* 0x0004a86301007387 */ /* 0x0001e80000100800 */
[----:B------:R-:W-:Y:S04]  /*20840*/  STL [R1+0x46c], R109 ;  /* 0x00046c6d01007387 */ /* 0x000fe80000100800 */
[----:B------:R1:W3:Y:S01]  /*20850*/  @!P2 LDG.E.U8 R83, desc[UR18][R58.64] ;  /* 0x000000123a53a981 */ /* 0x0002e2000c1e1100 */
[C---:B------:R-:W-:Y:S02]  /*20860*/  IMAD.X R106, R38.reuse, 0x1, R106, P4 ;  /* 0x00000001266a7824 */ /* 0x040fe400020e066a */
[----:B------:R-:W-:-:S03]  /*20870*/  IMAD.X R104, R38, 0x1, R104, P3 ;  /* 0x0000000126687824 */ /* 0x000fc600018e0668 */
[----:B------:R0:W-:Y:S01]  /*20880*/  STL [R1+0x4a4], R106 ;  /* 0x0004a46a01007387 */ /* 0x0001e20000100800 */
[----:B-1----:R-:W-:Y:S02]  /*20890*/  @!P2 IMAD.MOV.U32 R58, RZ, RZ, R99 ;  /* 0x000000ffff3aa224 */ /* 0x002fe400078e0063 */
[----:B------:R-:W-:Y:S01]  /*208a0*/  @!P2 IMAD.MOV.U32 R59, RZ, RZ, R106 ;  /* 0x000000ffff3ba224 */ /* 0x000fe200078e006a */
[----:B------:R1:W-:Y:S04]  /*208b0*/  STL [R1+0x4e4], R104 ;  /* 0x0004e46801007387 */ /* 0x0003e80000100800 */
[----:B0-----:R-:W3:Y:S04]  /*208c0*/  LDL.LU R99, [R1+0x4f0] ;  /* 0x0004f00001637983 */ /* 0x001ee80000300800 */
[----:B------:R-:W3:Y:S04]  /*208d0*/  LDL.LU R115, [R1+0x248] ;  /* 0x0002480001737983 */ /* 0x000ee80000300800 */
[----:B------:R0:W3:Y:S04]  /*208e0*/  @!P2 LDG.E.U8 R84, desc[UR18][R58.64] ;  /* 0x000000123a54a981 */ /* 0x0000e8000c1e1100 */
[----:B------:R-:W3:Y:S01]  /*208f0*/  LDL.LU R113, [R1+0x4b8] ;  /* 0x0004b80001717983 */ /* 0x000ee20000300800 */
[----:B0-----:R-:W-:-:S03]  /*20900*/  @!P2 IMAD.MOV.U32 R58, RZ, RZ, R101 ;  /* 0x000000ffff3aa224 */ /* 0x001fc600078e0065 */
[----:B------:R-:W3:Y:S04]  /*20910*/  LDL.LU R101, [R1+0x4ec] ;  /* 0x0004ec0001657983 */ /* 0x000ee80000300800 */
[----:B------:R-:W3:Y:S01]  /*20920*/  LDL.LU R116, [R1+0x244] ;  /* 0x0002440001747983 */ /* 0x000ee20000300800 */
[----:B------:R-:W-:-:S03]  /*20930*/  @!P2 IMAD.MOV.U32 R59, RZ, RZ, R104 ;  /* 0x000000ffff3ba224 */ /* 0x000fc600078e0068 */
[----:B------:R-:W3:Y:S04]  /*20940*/  LDL.LU R114, [R1+0x4b4] ;  /* 0x0004b40001727983 */ /* 0x000ee80000300800 */
[----:B------:R-:W3:Y:S04]  /*20950*/  LDL.LU R108, [R1+0x4f8] ;  /* 0x0004f800016c7983 */ /* 0x000ee80000300800 */
[----:B------:R-:W3:Y:S04]  /*20960*/  LDL.LU R106, [R1+0x23c] ;  /* 0x00023c00016a7983 */ /* 0x000ee80000300800 */
[----:B-1----:R-:W3:Y:S01]  /*20970*/  LDL.LU R104, [R1+0x480] ;  /* 0x0004800001687983 */ /* 0x002ee20000300800 */
[----:B------:R-:W-:-:S02]  /*20980*/  PRMT R85, RZ, 0x7610, R85 ;  /* 0x00007610ff557816 */ /* 0x000fc40000000055 */
[----:B------:R-:W-:-:S04]  /*20990*/  PRMT R87, RZ, 0x7610, R87 ;  /* 0x00007610ff577816 */ /* 0x000fc80000000057 */
[----:B------:R0:W3:Y:S01]  /*209a0*/  @!P2 LDG.E.U8 R85, desc[UR18][R58.64] ;  /* 0x000000123a55a981 */ /* 0x0000e2000c1e1100 */
[----:B------:R-:W-:Y:S02]  /*209b0*/  PRMT R86, RZ, 0x7610, R86 ;  /* 0x00007610ff567816 */ /* 0x000fe40000000056 */
[C---:B----4-:R-:W-:Y:S02]  /*209c0*/  IADD3 R98, P4, PT, R36.reuse, R98, RZ ;  /* 0x0000006224627210 */ /* 0x050fe40007f9e0ff */
[C---:B--2---:R-:W-:Y:S02]  /*209d0*/  IADD3 R105, P3, PT, R36.reuse, R105, RZ ;  /* 0x0000006924697210 */ /* 0x044fe40007f7e0ff */
[----:B------:R-:W-:-:S03]  /*209e0*/  IADD3 R102, P5, PT, R36, R102, RZ ;  /* 0x0000006624667210 */ /* 0x000fc60007fbe0ff */
[----:B------:R-:W-:Y:S04]  /*209f0*/  STL [R1+0x520], R105 ;  /* 0x0005206901007387 */ /* 0x000fe80000100800 */
[----:B------:R-:W-:Y:S01]  /*20a00*/  STL [R1+0x4b0], R98 ;  /* 0x0004b06201007387 */ /* 0x000fe20000100800 */
[----:B------:R-:W-:-:S03]  /*20a10*/  IMAD.X R107, R38, 0x1, R107, P3 ;  /* 0x00000001266b7824 */ /* 0x000fc600018e066b */
[----:B------:R-:W-:Y:S04]  /*20a20*/  STL [R1+0x478], R102 ;  /* 0x0004786601007387 */ /* 0x000fe80000100800 */
[----:B------:R1:W-:Y:S01]  /*20a30*/  STL [R1+0x51c], R107 ;  /* 0x00051c6b01007387 */ /* 0x0003e20000100800 */
[C---:B------:R-:W-:Y:S02]  /*20a40*/  IMAD.X R103, R38.reuse, 0x1, R103, P5 ;  /* 0x0000000126677824 */ /* 0x040fe400028e0667 */
[----:B------:R-:W-:-:S03]  /*20a50*/  IMAD.X R100, R38, 0x1, R100, P4 ;  /* 0x0000000126647824 */ /* 0x000fc600020e0664 */
[----:B------:R2:W-:Y:S04]  /*20a60*/  STL [R1+0x474], R103 ;  /* 0x0004746701007387 */ /* 0x0005e80000100800 */
[----:B------:R4:W-:Y:S04]  /*20a70*/  STL [R1+0x4ac], R100 ;  /* 0x0004ac6401007387 */ /* 0x0009e80000100800 */
[----:B------:R-:W3:Y:S01]  /*20a80*/  LDL.LU R109, [R1+0x4f4] ;  /* 0x0004f400016d7983 */ /* 0x000ee20000300800 */
[----:B0-----:R-:W-:Y:S02]  /*20a90*/  @!P2 IMAD.MOV.U32 R58, RZ, RZ, R105 ;  /* 0x000000ffff3aa224 */ /* 0x001fe400078e0069 */
[----:B------:R-:W-:-:S02]  /*20aa0*/  @!P2 IMAD.MOV.U32 R59, RZ, RZ, R107 ;  /* 0x000000ffff3ba224 */ /* 0x000fc400078e006b */
[----:B-1----:R-:W3:Y:S04]  /*20ab0*/  LDL.LU R107, [R1+0x238] ;  /* 0x00023800016b7983 */ /* 0x002ee80000300800 */
[----:B------:R0:W3:Y:S04]  /*20ac0*/  @!P2 LDG.E.U8 R87, desc[UR18][R58.64] ;  /* 0x000000123a57a981 */ /* 0x0000e8000c1e1100 */
[----:B------:R-:W3:Y:S01]  /*20ad0*/  LDL.LU R105, [R1+0x47c] ;  /* 0x00047c0001697983 */ /* 0x000ee20000300800 */
[----:B0-----:R-:W-:Y:S02]  /*20ae0*/  @!P2 IMAD.MOV.U32 R58, RZ, RZ, R102 ;  /* 0x000000ffff3aa224 */ /* 0x001fe400078e0066 */
[----:B------:R-:W-:-:S02]  /*20af0*/  @!P2 IMAD.MOV.U32 R59, RZ, RZ, R103 ;  /* 0x000000ffff3ba224 */ /* 0x000fc400078e0067 */
[----:B--2---:R-:W2:Y:S01]  /*20b00*/  LDL.LU R103, [R1+0x4bc] ;  /* 0x0004bc0001677983 */ /* 0x004ea20000300800 */
[----:B------:R-:W-:-:S03]  /*20b10*/  PRMT R88, RZ, 0x7610, R88 ;  /* 0x00007610ff587816 */ /* 0x000fc60000000058 */
[----:B------:R-:W2:Y:S04]  /*20b20*/  LDL.LU R102, [R1+0x4c0] ;  /* 0x0004c00001667983 */ /* 0x000ea80000300800 */
[----:B------:R0:W2:Y:S02]  /*20b30*/  @!P2 LDG.E.U8 R86, desc[UR18][R58.64] ;  /* 0x000000123a56a981 */ /* 0x0000a4000c1e1100 */
[----:B0-----:R-:W-:Y:S02]  /*20b40*/  @!P2 IMAD.MOV.U32 R59, RZ, RZ, R100 ;  /* 0x000000ffff3ba224 */ /* 0x001fe400078e0064 */
[----:B------:R-:W-:Y:S01]  /*20b50*/  @!P2 IMAD.MOV.U32 R58, RZ, RZ, R98 ;  /* 0x000000ffff3aa224 */ /* 0x000fe200078e0062 */
[----:B----4-:R-:W4:Y:S04]  /*20b60*/  LDL.LU R100, [R1+0x234] ;  /* 0x0002340001647983 */ /* 0x010f280000300800 */
[----:B------:R-:W4:Y:S04]  /*20b70*/  LDL.LU R98, [R1+0x230] ;  /* 0x0002300001627983 */ /* 0x000f280000300800 */
[----:B------:R0:W4:Y:S01]  /*20b80*/  @!P2 LDG.E.U8 R88, desc[UR18][R58.64] ;  /* 0x000000123a58a981 */ /* 0x000122000c1e1100 */
[----:B---3--:R-:W-:-:S02]  /*20b90*/  IADD3 R99, P4, PT, R36, R99, RZ ;  /* 0x0000006324637210 */ /* 0x008fc40007f9e0ff */
[----:B------:R-:W-:-:S03]  /*20ba0*/  IADD3 R115, P3, PT, R36, R115, RZ ;  /* 0x0000007324737210 */ /* 0x000fc60007f7e0ff */
[----:B------:R-:W-:Y:S01]  /*20bb0*/  STL [R1+0x4f0], R99 ;  /* 0x0004f06301007387 */ /* 0x000fe20000100800 */
[----:B------:R-:W-:-:S03]  /*20bc0*/  IADD3 R113, P5, PT, R36, R113, RZ ;  /* 0x0000007124717210 */ /* 0x000fc60007fbe0ff */
[----:B------:R-:W-:Y:S01]  /*20bd0*/  STL [R1+0x248], R115 ;  /* 0x0002487301007387 */ /* 0x000fe20000100800 */
[----:B------:R-:W-:-:S03]  /*20be0*/  IMAD.X R101, R38, 0x1, R101, P4 ;  /* 0x0000000126657824 */ /* 0x000fc600020e0665 */
[----:B------:R-:W-:Y:S01]  /*20bf0*/  STL [R1+0x4b8], R113 ;  /* 0x0004b87101007387 */ /* 0x000fe20000100800 */
[----:B------:R-:W-:-:S03]  /*20c00*/  IMAD.X R116, R38, 0x1, R116, P3 ;  /* 0x0000000126747824 */ /* 0x000fc600018e0674 */
[----:B------:R1:W-:Y:S01]  /*20c10*/  STL [R1+0x4ec], R101 ;  /* 0x0004ec6501007387 */ /* 0x0003e20000100800 */
[----:B0-----:R-:W-:-:S03]  /*20c20*/  @!P2 IMAD.MOV.U32 R59, RZ, RZ, R101 ;  /* 0x000000ffff3ba224 */ /* 0x001fc600078e0065 */
[----:B------:R0:W-:Y:S01]  /*20c30*/  STL [R1+0x244], R116 ;  /* 0x0002447401007387 */ /* 0x0001e20000100800 */
[----:B------:R-:W-:-:S03]  /*20c40*/  @!P2 IMAD.MOV.U32 R58, RZ, RZ, R99 ;  /* 0x000000ffff3aa224 */ /* 0x000fc600078e0063 */
[----:B-1----:R-:W3:Y:S04]  /*20c50*/  LDL.LU R101, [R1+0x228] ;  /* 0x0002280001657983 */ /* 0x002ee80000300800 */
[----:B------:R-:W3:Y:S01]  /*20c60*/  LDL.LU R99, [R1+0x22c] ;  /* 0x00022c0001637983 */ /* 0x000ee20000300800 */
[----:B------:R-:W-:Y:S02]  /*20c70*/  PRMT R90, RZ, 0x7610, R90 ;  /* 0x00007610ff5a7816 */ /* 0x000fe4000000005a */
[----:B------:R-:W-:Y:S01]  /*20c80*/  PRMT R91, RZ, 0x7610, R91 ;  /* 0x00007610ff5b7816 */ /* 0x000fe2000000005b */
[----:B------:R-:W-:-:S03]  /*20c90*/  IMAD.X R114, R38, 0x1, R114, P5 ;  /* 0x0000000126727824 */ /* 0x000fc600028e0672 */
[----:B------:R1:W3:Y:S01]  /*20ca0*/  @!P2 LDG.E.U8 R90, desc[UR18][R58.64] ;  /* 0x000000123a5aa981 */ /* 0x0002e2000c1e1100 */
[C---:B------:R-:W-:Y:S02]  /*20cb0*/  IADD3 R108, P4, PT, R36.reuse, R108, RZ ;  /* 0x0000006c246c7210 */ /* 0x040fe40007f9e0ff */
[----:B------:R-:W-:Y:S01]  /*20cc0*/  PRMT R89, RZ, 0x7610, R89 ;  /* 0x00007610ff597816 */ /* 0x000fe20000000059 */
[----:B-1----:R-:W-:Y:S02]  /*20cd0*/  @!P2 IMAD.MOV.U32 R58, RZ, RZ, R115 ;  /* 0x000000ffff3aa224 */ /* 0x002fe400078e0073 */
[----:B------:R-:W-:Y:S01]  /*20ce0*/  @!P2 IMAD.MOV.U32 R59, RZ, RZ, R116 ;  /* 0x000000ffff3ba224 */ /* 0x000fe200078e0074 */
[----:B------:R-:W-:-:S04]  /*20cf0*/  IADD3 R106, P3, PT, R36, R106, RZ ;  /* 0x0000006a246a7210 */ /* 0x000fc80007f7e0ff */
[----:B------:R1:W3:Y:S01]  /*20d00*/  @!P2 LDG.E.U8 R91, desc[UR18][R58.64] ;  /* 0x000000123a5ba981 */ /* 0x0002e2000c1e1100 */
[----:B------:R-:W-:Y:S01]  /*20d10*/  PRMT R93, RZ, 0x7610, R93 ;  /* 0x00007610ff5d7816 */ /* 0x000fe2000000005d */
[----:B-1----:R-:W-:Y:S02]  /*20d20*/  @!P2 IMAD.MOV.U32 R58, RZ, RZ, R113 ;  /* 0x000000ffff3aa224 */ /* 0x002fe400078e0071 */
[----:B------:R-:W-:Y:S01]  /*20d30*/  @!P2 IMAD.MOV.U32 R59, RZ, RZ, R114 ;  /* 0x000000ffff3ba224 */ /* 0x000fe200078e0072 */
[----:B------:R-:W-:-:S04]  /*20d40*/  IADD3 R104, P5, PT, R36, R104, RZ ;  /* 0x0000006824687210 */ /* 0x000fc80007fbe0ff */
[----:B------:R1:W3:Y:S01]  /*20d50*/  @!P2 LDG.E.U8 R89, desc[UR18][R58.64] ;  /* 0x000000123a59a981 */ /* 0x0002e2000c1e1100 */
[----:B------:R-:W-:Y:S01]  /*20d60*/  PRMT R94, RZ, 0x7610, R94 ;  /* 0x00007610ff5e7816 */ /* 0x000fe2000000005e */
[----:B-1----:R-:W-:Y:S01]  /*20d70*/  @!P2 IMAD.MOV.U32 R58, RZ, RZ, R108 ;  /* 0x000000ffff3aa224 */ /* 0x002fe200078e006c */
[----:B------:R-:W-:Y:S02]  /*20d80*/  PRMT R92, RZ, 0x7610, R92 ;  /* 0x00007610ff5c7816 */ /* 0x000fe4000000005c */
[----:B------:R-:W-:Y:S01]  /*20d90*/  PRMT R96, RZ, 0x7610, R96 ;  /* 0x00007610ff607816 */ /* 0x000fe20000000060 */
[----:B------:R-:W-:-:S04]  /*20da0*/  IMAD.X R109, R38, 0x1, R109, P4 ;  /* 0x00000001266d7824 */ /* 0x000fc800020e066d */
[----:B------:R-:W-:Y:S02]  /*20db0*/  @!P2 IMAD.MOV.U32 R59, RZ, RZ, R109 ;  /* 0x000000ffff3ba224 */ /* 0x000fe400078e006d */
[----:B------:R-:W-:-:S03]  /*20dc0*/  IMAD.X R107, R38, 0x1, R107, P3 ;  /* 0x00000001266b7824 */ /* 0x000fc600018e066b */
[----:B------:R1:W3:Y:S01]  /*20dd0*/  @!P2 LDG.E.U8 R93, desc[UR18][R58.64] ;  /* 0x000000123a5da981 */ /* 0x0002e2000c1e1100 */
[----:B------:R-:W-:Y:S02]  /*20de0*/  IMAD.X R105, R38, 0x1, R105, P5 ;  /* 0x0000000126697824 */ /* 0x000fe400028e0669 */
[----:B-1----:R-:W-:Y:S02]  /*20df0*/  @!P2 IMAD.MOV.U32 R58, RZ, RZ, R106 ;  /* 0x000000ffff3aa224 */ /* 0x002fe400078e006a */
[----:B------:R-:W-:-:S05]  /*20e00*/  @!P2 IMAD.MOV.U32 R59, RZ, RZ, R107 ;  /* 0x000000ffff3ba224 */ /* 0x000fca00078e006b */
[----:B------:R1:W3:Y:S01]  /*20e10*/  @!P2 LDG.E.U8 R94, desc[UR18][R58.64] ;  /* 0x000000123a5ea981 */ /* 0x0002e2000c1e1100 */
[----:B--2---:R-:W-:-:S05]  /*20e20*/  IADD3 R102, P5, PT, R36, R102, RZ ;  /* 0x0000006624667210 */ /* 0x004fca0007fbe0ff */
[----:B------:R-:W-:Y:S02]  /*20e30*/  IMAD.X R103, R38, 0x1, R103, P5 ;  /* 0x0000000126677824 */ /* 0x000fe400028e0667 */
[----:B-1----:R-:W-:Y:S02]  /*20e40*/  @!P2 IMAD.MOV.U32 R58, RZ, RZ, R104 ;  /* 0x000000ffff3aa224 */ /* 0x002fe400078e0068 */
[----:B------:R-:W-:-:S05]  /*20e50*/  @!P2 IMAD.MOV.U32 R59, RZ, RZ, R105 ;  /* 0x000000ffff3ba224 */ /* 0x000fca00078e0069 */
[----:B------:R1:W2:Y:S01]  /*20e60*/  @!P2 LDG.E.U8 R92, desc[UR18][R58.64] ;  /* 0x000000123a5ca981 */ /* 0x0002a2000c1e1100 */
[C---:B----4-:R-:W-:Y:S02]  /*20e70*/  IADD3 R100, P4, PT, R36.reuse, R100, RZ ;  /* 0x0000006424647210 */ /* 0x050fe40007f9e0ff */
[----:B------:R-:W-:Y:S02]  /*20e80*/  PRMT R97, RZ, 0x7610, R97 ;  /* 0x00007610ff617816 */ /* 0x000fe40000000061 */
[----:B------:R-:W-:Y:S01]  /*20e90*/  IADD3 R98, P3, PT, R36, R98, RZ ;  /* 0x0000006224627210 */ /* 0x000fe20007f7e0ff */
[----:B-1----:R-:W-:Y:S02]  /*20ea0*/  @!P2 IMAD.MOV.U32 R58, RZ, RZ, R102 ;  /* 0x000000ffff3aa224 */ /* 0x002fe400078e0066 */
[----:B------:R-:W-:-:S05]  /*20eb0*/  @!P2 IMAD.MOV.U32 R59, RZ, RZ, R103 ;  /* 0x000000ffff3ba224 */ /* 0x000fca00078e0067 */
[----:B------:R1:W4:Y:S01]  /*20ec0*/  @!P2 LDG.E.U8 R96, desc[UR18][R58.64] ;  /* 0x000000123a60a981 */ /* 0x000322000c1e1100 */
[----:B------:R-:W-:Y:S01]  /*20ed0*/  PRMT R95, RZ, 0x7610, R95 ;  /* 0x00007610ff5f7816 */ /* 0x000fe2000000005f */
[----:B-1----:R-:W-:Y:S02]  /*20ee0*/  @!P2 IMAD.MOV.U32 R58, RZ, RZ, R100 ;  /* 0x000000ffff3aa224 */ /* 0x002fe400078e0064 */
[----:B---3--:R-:W-:-:S04]  /*20ef0*/  IMAD.X R101, R38, 0x1, R101, P4 ;  /* 0x0000000126657824 */ /* 0x008fc800020e0665 */
[----:B------:R-:W-:Y:S02]  /*20f00*/  @!P2 IMAD.MOV.U32 R59, RZ, RZ, R101 ;  /* 0x000000ffff3ba224 */ /* 0x000fe400078e0065 */
[----:B------:R-:W-:-:S03]  /*20f10*/  IMAD.X R99, R38, 0x1, R99, P3 ;  /* 0x0000000126637824 */ /* 0x000fc600018e0663 */
[----:B------:R1:W3:Y:S02]  /*20f20*/  @!P2 LDG.E.U8 R97, desc[UR18][R58.64] ;  /* 0x000000123a61a981 */ /* 0x0002e4000c1e1100 */
[----:B-1----:R-:W-:Y:S02]  /*20f30*/  @!P2 IMAD.MOV.U32 R58, RZ, RZ, R98 ;  /* 0x000000ffff3aa224 */ /* 0x002fe400078e0062 */
[----:B------:R-:W-:-:S05]  /*20f40*/  @!P2 IMAD.MOV.U32 R59, RZ, RZ, R99 ;  /* 0x000000ffff3ba224 */ /* 0x000fca00078e0063 */
[----:B------:R-:W3:Y:S04]  /*20f50*/  @!P2 LDG.E.U8 R95, desc[UR18][R58.64] ;  /* 0x000000123a5fa981 */ /* 0x000ee8000c1e1100 */
[----:B------:R0:W-:Y:S04]  /*20f60*/  STL [R1+0x4b4], R114 ;  /* 0x0004b47201007387 */ /* 0x0001e80000100800 */
[----:B------:R0:W-:Y:S04]  /*20f70*/  STS.U8 [R31+UR9+0xc200], R153 ;  /* 0x00c200991f007988 */ /* 0x0001e80008000009 */
[----:B------:R0:W-:Y:S04]  /*20f80*/  STS.U8 [R31+UR9+0xc600], R144 ;  /* 0x00c600901f007988 */ /* 0x0001e80008000009 */
[----:B------:R0:W-:Y:S04]  /*20f90*/  STS.U8 [R31+UR9+0xca00], R137 ;  /* 0x00ca00891f007988 */ /* 0x0001e80008000009 */
[----:B------:R0:W-:Y:S04]  /*20fa0*/  STS.U8 [R31+UR9+0xce00], R129 ;  /* 0x00ce00811f007988 */ /* 0x0001e80008000009 */
[----:B------:R0:W-:Y:S04]  /*20fb0*/  STS.U8 [R31+UR9+0xd200], R122 ;  /* 0x00d2007a1f007988 */ /* 0x0001e80008000009 */
[----:B------:R0:W-:Y:S04]  /*20fc0*/  STL [R1+0x4f8], R108 ;  /* 0x0004f86c01007387 */ /* 0x0001e80000100800 */
        /* <DEDUP_REMOVED lines=56> */
[----:B--2---:R0:W-:Y:S04]  /*21350*/  STS.U8 [R34+UR9+0xf380], R92 ;  /* 0x00f3805c22007988 */ /* 0x0041e80008000009 */
[----:B----4-:R0:W-:Y:S04]  /*21360*/  STS.U8 [R34+UR9+0xf780], R96 ;  /* 0x00f7806022007988 */ /* 0x0101e80008000009 */
[----:B------:R0:W-:Y:S04]  /*21370*/  STL [R1+0x238], R107 ;  /* 0x0002386b01007387 */ /* 0x0001e80000100800 */
[----:B------:R0:W-:Y:S04]  /*21380*/  STL [R1+0x47c], R105 ;  /* 0x00047c6901007387 */ /* 0x0001e80000100800 */
[----:B------:R0:W-:Y:S04]  /*21390*/  STL [R1+0x4c0], R102 ;  /* 0x0004c06601007387 */ /* 0x0001e80000100800 */
[----:B------:R0:W-:Y:S04]  /*213a0*/  STL [R1+0x230], R98 ;  /* 0x0002306201007387 */ /* 0x0001e80000100800 */
[----:B---3--:R0:W-:Y:S04]  /*213b0*/  STS.U8 [R34+UR9+0xfb80], R97 ;  /* 0x00fb806122007988 */ /* 0x0081e80008000009 */
[----:B------:R0:W-:Y:S04]  /*213c0*/  STL [R1+0x234], R100 ;  /* 0x0002346401007387 */ /* 0x0001e80000100800 */
[----:B------:R0:W-:Y:S04]  /*213d0*/  STL [R1+0x4bc], R103 ;  /* 0x0004bc6701007387 */ /* 0x0001e80000100800 */
[----:B------:R0:W-:Y:S01]  /*213e0*/  STS.U8 [R34+UR9+0xff80], R95 ;  /* 0x00ff805f22007988 */ /* 0x0001e20008000009 */
[----:B------:R1:W-:Y:S06]  /*213f0*/  MEMBAR.ALL.CTA ;  /* 0x0000000000007992 */ /* 0x0003ec0000008000 */
[----:B-1----:R-:W1:Y:S04]  /*21400*/  FENCE.VIEW.ASYNC.S ;  /* 0x00000000000073c6 */ /* 0x002e680000000000 */
[----:B------:R0:W-:Y:S04]  /*21410*/  STL [R1+0x228], R101 ;  /* 0x0002286501007387 */ /* 0x0001e80000100800 */
[----:B------:R0:W-:Y:S01]  /*21420*/  STL [R1+0x22c], R99 ;  /* 0x00022c6301007387 */ /* 0x0001e20000100800 */
[----:B------:R-:W-:Y:S01]  /*21430*/  ULEA UR6, UR11, UR9, 0x3 ;  /* 0x000000090b067291 */ /* 0x000fe2000f8e18ff */
[----:B------:R-:W-:-:S03]  /*21440*/  UMOV UR4, UR5 ;  /* 0x0000000500047c82 */ /* 0x000fc60008000000 */
[----:B------:R-:W-:Y:S01]  /*21450*/  UIADD3 UR6, UPT, UPT, UR6, 0x10000, URZ ;  /* 0x0001000006067890 */ /* 0x000fe2000fffe0ff */
[----:B-1----:R-:W-:Y:S06]  /*21460*/  BAR.SYNC.DEFER_BLOCKING 0x0 ;  /* 0x0000000000007b1d */ /* 0x002fec0000010000 */
[----:B------:R-:W-:Y:S05]  /*21470*/  @P0 BRA `(.L_x_9) ;  /* 0x0000000000480947 */ /* 0x000fea0003800000 */
[----:B------:R-:W-:Y:S01]  /*21480*/  UMOV UR13, 0x40004040 ;  /* 0x40004040000d7882 */ /* 0x000fe20000000000 */
[----:B------:R-:W-:Y:S01]  /*21490*/  UMOV UR15, 0x40004040 ;  /* 0x40004040000f7882 */ /* 0x000fe20000000000 */
[----:B------:R-:W-:Y:S01]  /*214a0*/  UMOV UR16, 0x0 ;  /* 0x0000000000107882 */ /* 0x000fe20000000000 */
[----:B------:R-:W-:Y:S01]  /*214b0*/  UMOV UR17, 0x8208010 ;  /* 0x0820801000117882 */ /* 0x000fe20000000000 */
[----:B------:R-:W-:Y:S01]  /*214c0*/  UMOV UR32, 0x0 ;  /* 0x0000000000207882 */ /* 0x000fe20000000000 */
[----:B------:R-:W-:Y:S01]  /*214d0*/  UMOV UR33, 0x8208010 ;  /* 0x0820801000217882 */ /* 0x000fe20000000000 */
[----:B------:R-:W-:Y:S01]  /*214e0*/  UMOV UR34, 0x0 ;  /* 0x0000000000227882 */ /* 0x000fe20000000000 */
[----:B------:R-:W-:Y:S01]  /*214f0*/  UMOV UR35, 0x8208010 ;  /* 0x0820801000237882 */ /* 0x000fe20000000000 */
[----:B------:R-:W-:Y:S01]  /*21500*/  UMOV UR7, URZ ;  /* 0x000000ff00077c82 */ /* 0x000fe20008000000 */
[----:B------:R1:W-:Y:S01]  /*21510*/  UTCQMMA gdesc[UR12], gdesc[UR14], tmem[UR8], tmem[UR16], idesc[UR17], UPT ;  /* 0x00ff100e0c0075ea */ /* 0x0003e2000b800308 */
        /* <DEDUP_REMOVED lines=8> */
.L_x_9:
[----:B0-----:R-:W2:Y:S04]  /*215a0*/  LDL R40, [R1+0x7d4] ;  /* 0x0007d40001287983 */ /* 0x001ea80000100800 */
[----:B------:R-:W2:Y:S01]  /*215b0*/  LDL.LU R39, [R1+0x7c8] ;  /* 0x0007c80001277983 */ /* 0x000ea20000300800 */
[----:B------:R-:W-:-:S04]  /*215c0*/  UIADD3 UR11, UPT, UPT, UR11, 0x1, URZ ;  /* 0x000000010b0b7890 */ /* 0x000fc8000fffe0ff */
[----:B------:R-:W-:-:S04]  /*215d0*/  UISETP.GT.AND UP1, UPT, UR11, 0x1, UPT ;  /* 0x000000010b00788c */ /* 0x000fc8000bf24270 */
[----:B-1----:R-:W-:Y:S02]  /*215e0*/  USEL UR5, URZ, 0x1, !UP1 ;  /* 0x00000001ff057887 */ /* 0x002fe4000c800000 */
[----:B------:R-:W-:Y:S02]  /*215f0*/  USEL UR11, UR11, URZ, !UP1 ;  /* 0x000000ff0b0b7287 */ /* 0x000fe4000c800000 */
[----:B------:R-:W-:Y:S01]  /*21600*/  ULOP3.LUT UR5, UR4, UR5, URZ, 0x3c, !UPT ;  /* 0x0000000504057292 */ /* 0x000fe2000f8e3cff */
[----:B--2---:R-:W-:Y:S02]  /*21610*/  ISETP.NE.U32.AND P2, PT, R39, R40, PT ;  /* 0x000000282700720c */ /* 0x004fe40003f45070 */
[----:B------:R-:W2:Y:S01]  /*21620*/  LDL.LU R40, [R1+0x7cc] ;  /* 0x0007cc0001287983 */ /* 0x000ea20000300800 */
[----:B------:R-:W-:-:S03]  /*21630*/  IMAD.U32 R39, RZ, RZ, UR4 ;  /* 0x00000004ff277e24 */ /* 0x000fc6000f8e00ff */
[----:B--2---:R1:W-:Y:S07]  /*21640*/  STL [R1+0x7c8], R40 ;  /* 0x0007c82801007387 */ /* 0x0043ee0000100800 */
[----:B------:R-:W-:Y:S05]  /*21650*/  @P2 BRA `(.L_x_10) ;  /* 0xffffff4400c42947 */ /* 0x000fea000383ffff */
.L_x_7:
[----:B------:R-:W2:Y:S01]  /*21660*/  LDL.LU R43, [R1+0x8a4] ;  /* 0x0008a400012b7983 */ /* 0x000ea20000300800 */
[----:B0-----:R-:W0:Y:S01]  /*21670*/  LDC R44, c[0x0][0x3a0] ;  /* 0x0000e800ff2c7b82 */ /* 0x001e220000000800 */
[----:B------:R-:W3:Y:S02]  /*21680*/  LDCU UR5, c[0x0][0x3b8] ;  /* 0x00007700ff0577ac */ /* 0x000ee40008000800 */
[----:B------:R-:W4:Y:S01]  /*21690*/  LDL.LU R42, [R1+0x8e8] ;  /* 0x0008e800012a7983 */ /* 0x000f220000300800 */
[----:B------:R-:W2:Y:S03]  /*216a0*/  LDCU UR7, c[0x0][0x3b4] ;  /* 0x00007680ff0777ac */ /* 0x000ea60008000800 */
[----:B------:R-:W4:Y:S01]  /*216b0*/  LDL.LU R41, [R1+0x8e4] ;  /* 0x0008e40001297983 */ /* 0x000f220000300800 */
[----:B------:R-:W1:Y:S03]  /*216c0*/  LDCU.128 UR12, c[0x0][0x390] ;  /* 0x00007200ff0c77ac */ /* 0x000e660008000c00 */
[----:B-1----:R-:W4:Y:S01]  /*216d0*/  LDL.LU R40, [R1+0x8e0] ;  /* 0x0008e00001287983 */ /* 0x002f220000300800 */
[----:B---3-5:R-:W-:-:S04]  /*216e0*/  IMAD R4, R0, UR5, RZ ;  /* 0x0000000500047c24 */ /* 0x028fc8000f8e02ff */
[----:B------:R-:W-:Y:S02]  /*216f0*/  VIADD R5, R4, UR5 ;  /* 0x0000000504057c36 */ /* 0x000fe40008000000 */
[----:B0-----:R-:W-:Y:S02]  /*21700*/  VIADD R44, R44, 0x7f ;  /* 0x0000007f2c2c7836 */ /* 0x001fe40000000000 */
[----:B------:R-:W-:-:S03]  /*21710*/  VIADD R6, R5, UR5 ;  /* 0x0000000505067c36 */ /* 0x000fc60008000000 */
[----:B------:R-:W-:Y:S01]  /*21720*/  ISETP.GE.AND P6, PT, R44, 0x80, PT ;  /* 0x000000802c00780c */ /* 0x000fe20003fc6270 */
[----:B------:R-:W-:-:S04]  /*21730*/  VIADD R7, R6, UR5 ;  /* 0x0000000506077c36 */ /* 0x000fc80008000000 */
[----:B------:R-:W-:-:S04]  /*21740*/  VIADD R8, R7, UR5 ;  /* 0x0000000507087c36 */ /* 0x000fc80008000000 */
[----:B------:R-:W-:Y:S02]  /*21750*/  VIADD R9, R8, UR5 ;  /* 0x0000000508097c36 */ /* 0x000fe40008000000 */
[C---:B--2---:R-:W-:Y:S01]  /*21760*/  IMAD R2, R43.reuse, UR7, RZ ;  /* 0x000000072b027c24 */ /* 0x044fe2000f8e02ff */
[----:B------:R-:W-:-:S04]  /*21770*/  ISETP.GE.AND P2, PT, R43, UR14, PT ;  /* 0x0000000e2b007c0c */ /* 0x000fc8000bf46270 */
[----:B------:R-:W-:Y:S02]  /*21780*/  IADD3 R3, P4, PT, R2, UR12, RZ ;  /* 0x0000000c02037c10 */ /* 0x000fe4000ff9e0ff */
[----:B----4-:R-:W-:Y:S02]  /*21790*/  ISETP.LT.AND P5, PT, R42, UR15, !P2 ;  /* 0x0000000f2a007c0c */ /* 0x010fe4000d7a1270 */
[----:B------:R-:W-:Y:S02]  /*217a0*/  ISETP.LT.AND P0, PT, R41, UR15, !P2 ;  /* 0x0000000f29007c0c */ /* 0x000fe4000d701270 */
[----:B------:R-:W-:Y:S02]  /*217b0*/  LEA.HI.X.SX32 R2, R2, UR13, 0x1, P4 ;  /* 0x0000000d02027c11 */ /* 0x000fe4000a0f0eff */
[----:B------:R-:W-:Y:S01]  /*217c0*/  ISETP.LT.AND P3, PT, R40, UR15, !P2 ;  /* 0x0000000f28007c0c */ /* 0x000fe2000d761270 */
[----:B------:R-:W-:-:S12]  /*217d0*/  @!P6 BRA `(.L_x_11) ;  /* 0x000000000010e947 */ /* 0x000fd80003800000 */
[----:B------:R-:W-:-:S06]  /*217e0*/  USHF.L.U32 UR4, UR4, 0x1f, URZ ;  /* 0x0000001f04047899 */ /* 0x000fcc00080006ff */
[----:B------:R-:W-:-:S04]  /*217f0*/  IMAD.U32 R10, RZ, RZ, UR4 ;  /* 0x00000004ff0a7e24 */ /* 0x000fc8000f8e00ff */
[----:B------:R-:W0:Y:S02]  /*21800*/  SYNCS.PHASECHK.TRANS64.TRYWAIT P4, [UR6], R10 ;  /* 0x0000000aff0075a7 */ /* 0x000e240008081106 */
[----:B0-----:R-:W-:Y:S05]  /*21810*/  @!P4 BRA `(.L_x_12) ;  /* 0x000000480000c947 */ /* 0x001fea0003800000 */
.L_x_11:
[----:B------:R-:W-:Y:S01]  /*21820*/  BAR.SYNC.DEFER_BLOCKING 0x0 ;  /* 0x0000000000007b1d */ /* 0x000fe20000010000 */
[CC--:B------:R-:W-:Y:S01]  /*21830*/  IADD3 R154, P4, PT, R4.reuse, R3.reuse, RZ ;  /* 0x00000003049a7210 */ /* 0x0c0fe20007f9e0ff */
[----:B------:R-:W-:Y:S01]  /*21840*/  VIADD R10, R9, UR5 ;  /* 0x00000005090a7c36 */ /* 0x000fe20008000000 */
[CC--:B------:R-:W-:Y:S02]  /*21850*/  IADD3 R158, P6, PT, R5.reuse, R3.reuse, RZ ;  /* 0x00000003059e7210 */ /* 0x0c0fe40007fde0ff */
[-C--:B------:R-:W-:Y:S01]  /*21860*/  LEA.HI.X.SX32 R155, R4, R2.reuse, 0x1, P4 ;  /* 0x00000002049b7211 */ /* 0x080fe200020f0eff */
[----:B------:R-:W-:Y:S01]  /*21870*/  VIADD R4, R10, UR5 ;  /* 0x000000050a047c36 */ /* 0x000fe20008000000 */
[-C--:B------:R-:W-:Y:S01]  /*21880*/  IADD3 R152, P4, PT, R6, R3.reuse, RZ ;  /* 0x0000000306987210 */ /* 0x080fe20007f9e0ff */
[----:B------:R-:W0:Y:S01]  /*21890*/  LDCU UR4, c[0x0][0x39c] ;  /* 0x00007380ff0477ac */ /* 0x000e220008000800 */
[-C--:B------:R-:W-:Y:S01]  /*218a0*/  LEA.HI.X.SX32 R159, R5, R2.reuse, 0x1, P6 ;  /* 0x00000002059f7211 */ /* 0x080fe200030f0eff */
[----:B------:R-:W-:Y:S01]  /*218b0*/  VIADD R5, R4, UR5 ;  /* 0x0000000504057c36 */ /* 0x000fe20008000000 */
[-C--:B------:R-:W-:Y:S01]  /*218c0*/  LEA.HI.X.SX32 R153, R6, R2.reuse, 0x1, P4 ;  /* 0x0000000206997211 */ /* 0x080fe200020f0eff */
[----:B------:R-:W1:Y:S01]  /*218d0*/  LDCU UR6, c[0x0][0x39c] ;  /* 0x00007380ff0677ac */ /* 0x000e620008000800 */
[CC--:B------:R-:W-:Y:S01]  /*218e0*/  IADD3 R134, P4, PT, R8.reuse, R3.reuse, RZ ;  /* 0x0000000308867210 */ /* 0x0c0fe20007f9e0ff */
[----:B------:R-:W-:Y:S01]  /*218f0*/  VIADD R6, R5, UR5 ;  /* 0x0000000505067c36 */ /* 0x000fe20008000000 */
[-C--:B------:R-:W-:Y:S01]  /*21900*/  IADD3 R150, P6, PT, R7, R3.reuse, RZ ;  /* 0x0000000307967210 */ /* 0x080fe20007fde0ff */
[----:B------:R-:W2:Y:S01]  /*21910*/  LDCU UR7, c[0x0][0x39c] ;  /* 0x00007380ff0777ac */ /* 0x000ea20008000800 */
[----:B------:R-:W-:Y:S01]  /*21920*/  LEA.HI.X.SX32 R135, R8, R2, 0x1, P4 ;  /* 0x0000000208877211 */ /* 0x000fe200020f0eff */
[----:B------:R-:W-:Y:S01]  /*21930*/  VIADD R11, R6, UR5 ;  /* 0x00000005060b7c36 */ /* 0x000fe20008000000 */
[----:B------:R-:W-:-:S02]  /*21940*/  IADD3 R132, P4, PT, R10, R3, RZ ;  /* 0x000000030a847210 */ /* 0x000fc40007f9e0ff */
[-C--:B------:R-:W-:Y:S01]  /*21950*/  LEA.HI.X.SX32 R151, R7, R2.reuse, 0x1, P6 ;  /* 0x0000000207977211 */ /* 0x080fe200030f0eff */
[----:B------:R-:W-:Y:S01]  /*21960*/  VIADD R8, R11, UR5 ;  /* 0x000000050b087c36 */ /* 0x000fe20008000000 */
[----:B------:R-:W-:Y:S01]  /*21970*/  LEA.HI.X.SX32 R133, R10, R2, 0x1, P4 ;  /* 0x000000020a857211 */ /* 0x000fe200020f0eff */
[----:B------:R-:W3:Y:S02]  /*21980*/  @!P1 SYNCS.CCTL.IV [UR9+0x10000] ;  /* 0x01000000ff0099b1 */ /* 0x000ee40008000009 */
[----:B---3--:R-:W-:Y:S01]  /*21990*/  BAR.SYNC.DEFER_BLOCKING 0x0 ;  /* 0x0000000000007b1d */ /* 0x008fe20000010000 */
[----:B------:R-:W-:-:S05]  /*219a0*/  IADD3 R14, P4, PT, R5, R3, RZ ;  /* 0x00000003050e7210 */ /* 0x000fca0007f9e0ff */
[----:B------:R-:W3:Y:S01]  /*219b0*/  @!P1 SYNCS.CCTL.IV [UR9+0x10008] ;  /* 0x01000800ff0099b1 */ /* 0x000ee20008000009 */
[CC--:B------:R-:W-:Y:S01]  /*219c0*/  IADD3 R148, P1, PT, R9.reuse, R3.reuse, RZ ;  /* 0x0000000309947210 */ /* 0x0c0fe20007f3e0ff */
[----:B------:R-:W4:Y:S03]  /*219d0*/  LDCU UR9, c[0x0][0x39c] ;  /* 0x00007380ff0977ac */ /* 0x000f260008000800 */
[----:B------:R-:W-:Y:S01]  /*219e0*/  LEA.HI.X.SX32 R149, R9, R2, 0x1, P1 ;  /* 0x0000000209957211 */ /* 0x000fe200008f0eff */
[----:B------:R-:W-:Y:S01]  /*219f0*/  VIADD R9, R8, UR5 ;  /* 0x0000000508097c36 */ /* 0x000fe20008000000 */
[----:B------:R-:W-:-:S04]  /*21a00*/  IADD3 R12, P1, PT, R4, R3, RZ ;  /* 0x00000003040c7210 */ /* 0x000fc80007f3e0ff */
[----:B------:R-:W-:-:S05]  /*21a10*/  LEA.HI.X.SX32 R13, R4, R2, 0x1, P1 ;  /* 0x00000002040d7211 */ /* 0x000fca00008f0eff */
[----:B------:R5:W-:Y:S04]  /*21a20*/  STL.64 [R1+0x18], R12 ;  /* 0x0000180c01007387 */ /* 0x000be80000100a00 */
[----:B-----5:R-:W5:Y:S01]  /*21a30*/  LDL.LU R12, [R1+0x8ec] ;  /* 0x0008ec00010c7983 */ /* 0x020f620000300800 */
[-C--:B------:R-:W-:Y:S01]  /*21a40*/  LEA.HI.X.SX32 R15, R5, R2.reuse, 0x1, P4 ;  /* 0x00000002050f7211 */ /* 0x080fe200020f0eff */
[----:B------:R-:W-:Y:S01]  /*21a50*/  VIADD R7, R9, UR5 ;  /* 0x0000000509077c36 */ /* 0x000fe20008000000 */
[CC--:B------:R-:W-:Y:S01]  /*21a60*/  IADD3 R16, P1, PT, R6.reuse, R3.reuse, RZ ;  /* 0x0000000306107210 */ /* 0x0c0fe20007f3e0ff */
[----:B------:R-:W2:Y:S03]  /*21a70*/  LDL.LU R10, [R1+0x81c] ;  /* 0x00081c00010a7983 */ /* 0x000ea60000300800 */
[----:B------:R-:W-:Y:S01]  /*21a80*/  LEA.HI.X.SX32 R17, R6, R2, 0x1, P1 ;  /* 0x0000000206117211 */ /* 0x000fe200008f0eff */
[----:B------:R0:W-:Y:S01]  /*21a90*/  STL.64 [R1+0x10], R14 ;  /* 0x0000100e01007387 */ /* 0x0001e20000100a00 */
[----:B------:R-:W-:Y:S01]  /*21aa0*/  VIADD R6, R7, UR5 ;  /* 0x0000000507067c36 */ /* 0x000fe20008000000 */
[----:B------:R-:W-:-:S02]  /*21ab0*/  IADD3 R164, P1, PT, R8, R3, RZ ;  /* 0x0000000308a47210 */ /* 0x000fc40007f3e0ff */
[----:B------:R-:W-:Y:S01]  /*21ac0*/  STL.64 [R1+0x8], R16 ;  /* 0x0000081001007387 */ /* 0x000fe20000100a00 */
[----:B------:R-:W-:Y:S01]  /*21ad0*/  VIADD R5, R6, UR5 ;  /* 0x0000000506057c36 */ /* 0x000fe20008000000 */
[CC--:B0-----:R-:W-:Y:S02]  /*21ae0*/  IADD3 R14, P4, PT, R11.reuse, R3.reuse, RZ ;  /* 0x000000030b0e7210 */ /* 0x0c1fe40007f9e0ff */
[----:B------:R-:W3:Y:S02]  /*21af0*/  LDL.LU R157, [R1+0x868] ;  /* 0x00086800019d7983 */ /* 0x000ee40000300800 */
[-C--:B------:R-:W-:Y:S02]  /*21b00*/  LEA.HI.X.SX32 R15, R11, R2.reuse, 0x1, P4 ;  /* 0x000000020b0f7211 */ /* 0x080fe400020f0eff */
[----:B------:R-:W-:Y:S01]  /*21b10*/  LEA.HI.X.SX32 R165, R8, R2, 0x1, P1 ;  /* 0x0000000208a57211 */ /* 0x000fe200008f0eff */
[----:B------:R-:W-:Y:S01]  /*21b20*/  VIADD R4, R5, UR5 ;  /* 0x0000000505047c36 */ /* 0x000fe20008000000 */
[-C--:B------:R-:W-:Y:S01]  /*21b30*/  IADD3 R146, P4, PT, R9, R3.reuse, RZ ;  /* 0x0000000309927210 */ /* 0x080fe20007f9e0ff */
[----:B------:R-:W3:Y:S01]  /*21b40*/  LDL.LU R160, [R1+0x86c] ;  /* 0x00086c0001a07983 */ /* 0x000ee20000300800 */
[----:B------:R-:W-:-:S02]  /*21b50*/  IADD3 R144, P1, PT, R7, R3, RZ ;  /* 0x0000000307907210 */ /* 0x000fc40007f3e0ff */
[-C--:B------:R-:W-:Y:S02]  /*21b60*/  LEA.HI.X.SX32 R147, R9, R2.reuse, 0x1, P4 ;  /* 0x0000000209937211 */ /* 0x080fe400020f0eff */
[CC--:B------:R-:W-:Y:S02]  /*21b70*/  IADD3 R142, P4, PT, R6.reuse, R3.reuse, RZ ;  /* 0x00000003068e7210 */ /* 0x0c0fe40007f9e0ff */
[-C--:B------:R-:W-:Y:S02]  /*21b80*/  LEA.HI.X.SX32 R145, R7, R2.reuse, 0x1, P1 ;  /* 0x0000000207917211 */ /* 0x080fe400008f0eff */
[-C--:B------:R-:W-:Y:S02]  /*21b90*/  IADD3 R140, P1, PT, R5, R3.reuse, RZ ;  /* 0x00000003058c7210 */ /* 0x080fe40007f3e0ff */
[----:B------:R-:W-:Y:S01]  /*21ba0*/  LEA.HI.X.SX32 R143, R6, R2, 0x1, P4 ;  /* 0x00000002068f7211 */ /* 0x000fe200020f0eff */
[----:B------:R-:W-:Y:S01]  /*21bb0*/  STL.64 [R1], R14 ;  /* 0x0000000e01007387 */ /* 0x000fe20000100a00 */
[----:B------:R-:W-:-:S02]  /*21bc0*/  IADD3 R138, P4, PT, R4, R3, RZ ;  /* 0x00000003048a7210 */ /* 0x000fc40007f9e0ff */
[-C--:B------:R-:W-:Y:S01]  /*21bd0*/  LEA.HI.X.SX32 R141, R5, R2.reuse, 0x1, P1 ;  /* 0x00000002058d7211 */ /* 0x080fe200008f0eff */
[----:B------:R-:W-:Y:S01]  /*21be0*/  STL.64 [R1+0x9d8], R164 ;  /* 0x0009d8a401007387 */ /* 0x000fe20000100a00 */
[----:B------:R-:W-:-:S03]  /*21bf0*/  LEA.HI.X.SX32 R139, R4, R2, 0x1, P4 ;  /* 0x00000002048b7211 */ /* 0x000fc600020f0eff */
[----:B------:R-:W-:Y:S04]  /*21c00*/  STL [R1+0x9f0], R146 ;  /* 0x0009f09201007387 */ /* 0x000fe80000100800 */
[----:B------:R-:W-:Y:S04]  /*21c10*/  STL [R1+0x9e0], R147 ;  /* 0x0009e09301007387 */ /* 0x000fe80000100800 */
[----:B------:R-:W-:Y:S04]  /*21c20*/  STL.64 [R1+0x9e8], R144 ;  /* 0x0009e89001007387 */ /* 0x000fe80000100a00 */
[----:B------:R-:W-:Y:S04]  /*21c30*/  STL.64 [R1+0x9f8], R142 ;  /* 0x0009f88e01007387 */ /* 0x000fe80000100a00 */
[----:B------:R0:W-:Y:S04]  /*21c40*/  STL [R1+0xa04], R140 ;  /* 0x000a048c01007387 */ /* 0x0001e80000100800 */
[----:B------:R-:W-:Y:S04]  /*21c50*/  STL [R1+0xa00], R141 ;  /* 0x000a008d01007387 */ /* 0x000fe80000100800 */
[----:B------:R1:W-:Y:S04]  /*21c60*/  STL.64 [R1+0xa08], R138 ;  /* 0x000a088a01007387 */ /* 0x0003e80000100a00 */
[----:B0-----:R-:W4:Y:S01]  /*21c70*/  LDL.LU R140, [R1+0x8f0] ;  /* 0x0008f000018c7983 */ /* 0x001f220000300800 */
[----:B------:R-:W-:-:S05]  /*21c80*/  VIADD R156, R4, UR5 ;  /* 0x00000005049c7c36 */ /* 0x000fca0008000000 */
[----:B------:R-:W-:-:S04]  /*21c90*/  IADD3 R136, P6, PT, R156, R3, RZ ;  /* 0x000000039c887210 */ /* 0x000fc80007fde0ff */
[----:B------:R-:W-:Y:S02]  /*21ca0*/  LEA.HI.X.SX32 R137, R156, R2, 0x1, P6 ;  /* 0x000000029c897211 */ /* 0x000fe400030f0eff */
[----:B------:R-:W-:-:S03]  /*21cb0*/  ISETP.LT.AND P6, PT, R0, UR15, !P2 ;  /* 0x0000000f00007c0c */ /* 0x000fc6000d7c1270 */
[----:B------:R-:W-:Y:S04]  /*21cc0*/  STL [R1+0xa10], R137 ;  /* 0x000a108901007387 */ /* 0x000fe80000100800 */
[----:B-1----:R-:W4:Y:S04]  /*21cd0*/  LDL.LU R139, [R1+0x8f4] ;  /* 0x0008f400018b7983 */ /* 0x002f280000300800 */
[----:B------:R-:W4:Y:S01]  /*21ce0*/  LDL.LU R138, [R1+0x8f8] ;  /* 0x0008f800018a7983 */ /* 0x000f220000300800 */
[----:B-----5:R-:W-:Y:S02]  /*21cf0*/  ISETP.LT.AND P1, PT, R12, UR15, !P2 ;  /* 0x0000000f0c007c0c */ /* 0x020fe4000d721270 */
[----:B--2---:R-:W-:-:S02]  /*21d00*/  ISETP.LT.AND P4, PT, R10, UR15, !P2 ;  /* 0x0000000f0a007c0c */ /* 0x004fc4000d781270 */
[----:B------:R-:W0:Y:S01]  /*21d10*/  LDTM.x128 R4, tmem[UR10] ;  /* 0x0000000a000479ee */ /* 0x000e2200083c0000 */
[----:B------:R-:W-:Y:S01]  /*21d20*/  NOP ;  /* 0x0000000000007918 */ /* 0x000fe20000000000 */
[----:B------:R-:W-:Y:S01]  /*21d30*/  VIADD R0, R156, UR5 ;  /* 0x000000059c007c36 */ /* 0x000fe20008000000 */
[----:B------:R-:W1:Y:S01]  /*21d40*/  LDCU UR10, c[0x0][0x39c] ;  /* 0x00007380ff0a77ac */ /* 0x000e620008000800 */
[----:B0-----:R-:W-:-:S05]  /*21d50*/  F2FP.SATFINITE.E4M3.F32.PACK_AB_MERGE_C R5, R5, R4, RZ ;  /* 0x000000040505723e */ /* 0x001fca00048070ff */
[----:B------:R0:W-:Y:S02]  /*21d60*/  @P6 STG.E.U8 desc[UR18][R154.64], R5 ;  /* 0x000000059a006986 */ /* 0x0001e4000c101112 */
[----:B0-----:R-:W-:-:S04]  /*21d70*/  PRMT R5, R5, 0x9910, RZ ;  /* 0x0000991005057816 */ /* 0x001fc800000000ff */
[----:B------:R-:W-:-:S05]  /*21d80*/  SHF.R.S32.HI R5, RZ, 0x8, R5 ;  /* 0x00000008ff057819 */ /* 0x000fca0000011405 */
[----:B------:R0:W-:Y:S01]  /*21d90*/  @P5 STG.E.U8 desc[UR18][R158.64], R5 ;  /* 0x000000059e005986 */ /* 0x0001e2000c101112 */
[----:B---3--:R-:W-:Y:S02]  /*21da0*/  ISETP.LT.AND P5, PT, R160, UR15, !P2 ;  /* 0x0000000fa0007c0c */ /* 0x008fe4000d7a1270 */
[----:B------:R-:W-:-:S05]  /*21db0*/  F2FP.SATFINITE.E4M3.F32.PACK_AB_MERGE_C R160, R7, R6, RZ ;  /* 0x0000000607a0723e */ /* 0x000fca00048070ff */
[----:B------:R2:W-:Y:S01]  /*21dc0*/  @P0 STG.E.U8 desc[UR18][R152.64], R160 ;  /* 0x000000a098000986 */ /* 0x0005e2000c101112 */
[----:B----4-:R-:W-:-:S03]  /*21dd0*/  ISETP.LT.AND P0, PT, R140, UR15, !P2 ;  /* 0x0000000f8c007c0c */ /* 0x010fc6000d701270 */
[----:B------:R-:W3:Y:S04]  /*21de0*/  LDL.LU R140, [R1+0x8fc] ;  /* 0x0008fc00018c7983 */ /* 0x000ee80000300800 */
[----:B------:R-:W4:Y:S01]  /*21df0*/  LDL.LU R146, [R1+0x900] ;  /* 0x0009000001927983 */ /* 0x000f220000300800 */
[----:B------:R-:W-:-:S04]  /*21e00*/  ISETP.LT.AND P6, PT, R157, UR15, !P2 ;  /* 0x0000000f9d007c0c */ /* 0x000fc8000d7c1270 */
[----:B------:R-:W-:Y:S02]  /*21e10*/  P2R R4, PR, RZ, 0x40 ;  /* 0x00000040ff047803 */ /* 0x000fe40000000000 */
[----:B------:R-:W-:-:S04]  /*21e20*/  IADD3 R156, P6, PT, R0, R3, RZ ;  /* 0x00000003009c7210 */ /* 0x000fc80007fde0ff */
[C---:B------:R-:W-:Y:S01]  /*21e30*/  LEA.HI.X.SX32 R157, R0.reuse, R2, 0x1, P6 ;  /* 0x00000002009d7211 */ /* 0x040fe200030f0eff */
[----:B------:R-:W-:-:S05]  /*21e40*/  VIADD R0, R0, UR5 ;  /* 0x0000000500007c36 */ /* 0x000fca0008000000 */
[----:B------:R-:W-:-:S04]  /*21e50*/  IADD3 R154, P6, PT, R0, R3, RZ ;  /* 0x00000003009a7210 */ /* 0x000fc80007fde0ff */
[C---:B------:R-:W-:Y:S01]  /*21e60*/  LEA.HI.X.SX32 R155, R0.reuse, R2, 0x1, P6 ;  /* 0x00000002009b7211 */ /* 0x040fe200030f0eff */
[----:B------:R-:W-:Y:S01]  /*21e70*/  VIADD R0, R0, UR5 ;  /* 0x0000000500007c36 */ /* 0x000fe20008000000 */
[----:B------:R-:W-:Y:S02]  /*21e80*/  ISETP.NE.AND P6, PT, R4, RZ, PT ;  /* 0x000000ff0400720c */ /* 0x000fe40003fc5270 */
[----:B------:R-:W-:Y:S02]  /*21e90*/  P2R R137, PR, RZ, 0x20 ;  /* 0x00000020ff897803 */ /* 0x000fe40000000000 */
[----:B------:R-:W-:-:S04]  /*21ea0*/  IADD3 R4, P5, PT, R0, R3, RZ ;  /* 0x0000000300047210 */ /* 0x000fc80007fbe0ff */
[C---:B0-----:R-:W-:Y:S01]  /*21eb0*/  LEA.HI.X.SX32 R5, R0.reuse, R2, 0x1, P5 ;  /* 0x0000000200057211 */ /* 0x041fe200028f0eff */
[----:B------:R-:W-:-:S05]  /*21ec0*/  VIADD R0, R0, UR5 ;  /* 0x0000000500007c36 */ /* 0x000fca0008000000 */
[----:B------:R-:W-:-:S04]  /*21ed0*/  IADD3 R6, P5, PT, R0, R3, RZ ;  /* 0x0000000300067210 */ /* 0x000fc80007fbe0ff */
[C---:B------:R-:W-:Y:S01]  /*21ee0*/  LEA.HI.X.SX32 R7, R0.reuse, R2, 0x1, P5 ;  /* 0x0000000200077211 */ /* 0x040fe200028f0eff */
[----:B------:R-:W-:-:S05]  /*21ef0*/  VIADD R0, R0, UR5 ;  /* 0x0000000500007c36 */ /* 0x000fca0008000000 */
[----:B------:R-:W-:-:S04]  /*21f00*/  IADD3 R158, P5, PT, R0, R3, RZ ;  /* 0x00000003009e7210 */ /* 0x000fc80007fbe0ff */
[C---:B------:R-:W-:Y:S01]  /*21f10*/  LEA.HI.X.SX32 R159, R0.reuse, R2, 0x1, P5 ;  /* 0x00000002009f7211 */ /* 0x040fe200028f0eff */
[----:B------:R-:W-:Y:S01]  /*21f20*/  VIADD R0, R0, UR5 ;  /* 0x0000000500007c36 */ /* 0x000fe20008000000 */
[----:B--2---:R-:W-:-:S04]  /*21f30*/  PRMT R160, R160, 0x9910, RZ ;  /* 0x00009910a0a07816 */ /* 0x004fc800000000ff */
[CC--:B------:R-:W-:Y:S02]  /*21f40*/  IADD3 R152, P5, PT, R0.reuse, R3.reuse, RZ ;  /* 0x0000000300987210 */ /* 0x0c0fe40007fbe0ff */
[----:B------:R-:W-:Y:S02]  /*21f50*/  SHF.R.S32.HI R160, RZ, 0x8, R160 ;  /* 0x00000008ffa07819 */ /* 0x000fe400000114a0 */
[C---:B------:R-:W-:Y:S01]  /*21f60*/  LEA.HI.X.SX32 R153, R0.reuse, R2, 0x1, P5 ;  /* 0x0000000200997211 */ /* 0x040fe200028f0eff */
[----:B------:R-:W-:Y:S02]  /*21f70*/  VIADD R0, R0, UR5 ;  /* 0x0000000500007c36 */ /* 0x000fe40008000000 */
[----:B------:R0:W-:Y:S01]  /*21f80*/  @P3 STG.E.U8 desc[UR18][R150.64], R160 ;  /* 0x000000a096003986 */ /* 0x0001e2000c101112 */
[----:B------:R-:W-:Y:S02]  /*21f90*/  F2FP.SATFINITE.E4M3.F32.PACK_AB_MERGE_C R162, R9, R8, RZ ;  /* 0x0000000809a2723e */ /* 0x000fe400048070ff */
[----:B0-----:R-:W-:-:S04]  /*21fa0*/  IADD3 R150, P5, PT, R0, R3, RZ ;  /* 0x0000000300967210 */ /* 0x001fc80007fbe0ff */
[C---:B------:R-:W-:Y:S01]  /*21fb0*/  LEA.HI.X.SX32 R151, R0.reuse, R2, 0x1, P5 ;  /* 0x0000000200977211 */ /* 0x040fe200028f0eff */
[----:B------:R-:W-:-:S05]  /*21fc0*/  VIADD R0, R0, UR5 ;  /* 0x0000000500007c36 */ /* 0x000fca0008000000 */
[----:B------:R-:W-:-:S04]  /*21fd0*/  IADD3 R8, P5, PT, R0, R3, RZ ;  /* 0x0000000300087210 */ /* 0x000fc80007fbe0ff */
[C---:B------:R-:W-:Y:S01]  /*21fe0*/  LEA.HI.X.SX32 R9, R0.reuse, R2, 0x1, P5 ;  /* 0x0000000200097211 */ /* 0x040fe200028f0eff */
[----:B------:R-:W-:-:S05]  /*21ff0*/  VIADD R0, R0, UR5 ;  /* 0x0000000500007c36 */ /* 0x000fca0008000000 */
[----:B------:R-:W-:-:S04]  /*22000*/  IADD3 R160, P5, PT, R0, R3, RZ ;  /* 0x0000000300a07210 */ /* 0x000fc80007fbe0ff */
[CC--:B------:R-:W-:Y:S01]  /*22010*/  LEA.HI.X.SX32 R161, R0.reuse, R2.reuse, 0x1, P5 ;  /* 0x0000000200a17211 */ /* 0x0c0fe200028f0eff */
[----:B------:R-:W-:Y:S01]  /*22020*/  VIADD R0, R0, UR5 ;  /* 0x0000000500007c36 */ /* 0x000fe20008000000 */
[----:B------:R0:W-:Y:S04]  /*22030*/  @P1 STG.E.U8 desc[UR18][R134.64], R162 ;  /* 0x000000a286001986 */ /* 0x0001e8000c101112 */
[----:B0-----:R-:W-:Y:S02]  /*22040*/  IADD3 R134, P5, PT, R0, R3, RZ ;  /* 0x0000000300867210 */ /* 0x001fe40007fbe0ff */
[----:B------:R-:W-:Y:S02]  /*22050*/  PRMT R162, R162, 0x9910, RZ ;  /* 0x00009910a2a27816 */ /* 0x000fe400000000ff */
[C---:B------:R-:W-:Y:S01]  /*22060*/  LEA.HI.X.SX32 R135, R0.reuse, R2, 0x1, P5 ;  /* 0x0000000200877211 */ /* 0x040fe200028f0eff */
[----:B------:R-:W-:Y:S01]  /*22070*/  VIADD R0, R0, UR5 ;  /* 0x0000000500007c36 */ /* 0x000fe20008000000 */
[----:B------:R-:W-:-:S05]  /*22080*/  SHF.R.S32.HI R162, RZ, 0x8, R162 ;  /* 0x00000008ffa27819 */ /* 0x000fca00000114a2 */
[----:B------:R0:W-:Y:S01]  /*22090*/  @P4 STG.E.U8 desc[UR18][R148.64], R162 ;  /* 0x000000a294004986 */ /* 0x0001e2000c101112 */
[----:B------:R-:W-:Y:S02]  /*220a0*/  ISETP.LT.AND P3, PT, R139, UR15, !P2 ;  /* 0x0000000f8b007c0c */ /* 0x000fe4000d761270 */
[----:B------:R-:W-:Y:S02]  /*220b0*/  ISETP.LT.AND P1, PT, R138, UR15, !P2 ;  /* 0x0000000f8a007c0c */ /* 0x000fe4000d721270 */
[----:B------:R-:W2:Y:S04]  /*220c0*/  LDL.LU.64 R138, [R1+0x18] ;  /* 0x00001800018a7983 */ /* 0x000ea80000300a00 */
[----:B------:R-:W5:Y:S01]  /*220d0*/  LDL.LU.64 R142, [R1+0x10] ;  /* 0x00001000018e7983 */ /* 0x000f620000300a00 */
[----:B0-----:R-:W-:-:S03]  /*220e0*/  IADD3 R148, P4, PT, R0, R3, RZ ;  /* 0x0000000300947210 */ /* 0x001fc60007f9e0ff */
[----:B------:R-:W5:Y:S01]  /*220f0*/  LDL.LU R141, [R1+0x7dc] ;  /* 0x0007dc00018d7983 */ /* 0x000f620000300800 */
[C---:B------:R-:W-:Y:S01]  /*22100*/  LEA.HI.X.SX32 R149, R0.reuse, R2, 0x1, P4 ;  /* 0x0000000200957211 */ /* 0x040fe200020f0eff */
[----:B------:R-:W-:Y:S02]  /*22110*/  VIADD R0, R0, UR5 ;  /* 0x0000000500007c36 */ /* 0x000fe40008000000 */
[----:B------:R-:W5:Y:S04]  /*22120*/  LDL.LU.64 R144, [R1+0x8] ;  /* 0x0000080001907983 */ /* 0x000f680000300a00 */
[----:B------:R-:W5:Y:S01]  /*22130*/  LDL.LU.64 R164, [R1] ;  /* 0x0000000001a47983 */ /* 0x000f620000300a00 */
[----:B---3--:R-:W-:Y:S02]  /*22140*/  ISETP.LT.AND P5, PT, R140, UR15, !P2 ;  /* 0x0000000f8c007c0c */ /* 0x008fe4000d7a1270 */
[----:B------:R-:W-:-:S02]  /*22150*/  F2FP.SATFINITE.E4M3.F32.PACK_AB_MERGE_C R140, R11, R10, RZ ;  /* 0x0000000a0b8c723e */ /* 0x000fc400048070ff */
[----:B------:R-:W-:-:S04]  /*22160*/  IADD3 R10, P4, PT, R0, R3, RZ ;  /* 0x00000003000a7210 */ /* 0x000fc80007f9e0ff */
[----:B------:R-:W-:Y:S02]  /*22170*/  LEA.HI.X.SX32 R11, R0, R2, 0x1, P4 ;  /* 0x00000002000b7211 */ /* 0x000fe400020f0eff */
[----:B----4-:R-:W-:Y:S02]  /*22180*/  ISETP.LT.AND P4, PT, R146, UR15, !P2 ;  /* 0x0000000f92007c0c */ /* 0x010fe4000d781270 */
[----:B------:R-:W3:Y:S04]  /*22190*/  LDL.LU R146, [R1+0x88c] ;  /* 0x00088c0001927983 */ /* 0x000ee80000300800 */
[----:B------:R-:W4:Y:S01]  /*221a0*/  LDL.LU R147, [R1+0x888] ;  /* 0x0008880001937983 */ /* 0x000f220000300800 */
[----:B------:R-:W-:-:S03]  /*221b0*/  VIADD R0, R0, UR5 ;  /* 0x0000000500007c36 */ /* 0x000fc60008000000 */
[----:B------:R0:W-:Y:S02]  /*221c0*/  @P6 STG.E.U8 desc[UR18][R132.64], R140 ;  /* 0x0000008c84006986 */ /* 0x0001e4000c101112 */
[----:B0-----:R-:W-:-:S04]  /*221d0*/  IADD3 R132, P6, PT, R0, R3, RZ ;  /* 0x0000000300847210 */ /* 0x001fc80007fde0ff */
[C---:B------:R-:W-:Y:S01]  /*221e0*/  LEA.HI.X.SX32 R133, R0.reuse, R2, 0x1, P6 ;  /* 0x0000000200857211 */ /* 0x040fe200030f0eff */
[----:B------:R-:W-:-:S05]  /*221f0*/  VIADD R0, R0, UR5 ;  /* 0x0000000500007c36 */ /* 0x000fca0008000000 */
[----:B------:R-:W-:-:S04]  /*22200*/  IADD3 R162, P6, PT, R0, R3, RZ ;  /* 0x0000000300a27210 */ /* 0x000fc80007fde0ff */
[----:B------:R-:W-:Y:S02]  /*22210*/  LEA.HI.X.SX32 R163, R0, R2, 0x1, P6 ;  /* 0x0000000200a37211 */ /* 0x000fe400030f0eff */
[----:B------:R-:W-:Y:S02]  /*22220*/  ISETP.NE.AND P6, PT, R137, RZ, PT ;  /* 0x000000ff8900720c */ /* 0x000fe40003fc5270 */
[----:B------:R-:W-:Y:S01]  /*22230*/  PRMT R140, R140, 0x9910, RZ ;  /* 0x000099108c8c7816 */ /* 0x000fe200000000ff */
[----:B------:R-:W4:Y:S01]  /*22240*/  LDL.LU R137, [R1+0xa10] ;  /* 0x000a100001897983 */ /* 0x000f220000300800 */
[----:B------:R-:W-:Y:S02]  /*22250*/  F2FP.SATFINITE.E4M3.F32.PACK_AB_MERGE_C R12, R13, R12, RZ ;  /* 0x0000000c0d0c723e */ /* 0x000fe400048070ff */
[----:B------:R-:W-:Y:S02]  /*22260*/  SHF.R.S32.HI R140, RZ, 0x8, R140 ;  /* 0x00000008ff8c7819 */ /* 0x000fe4000001148c */
[----:B------:R-:W-:-:S05]  /*22270*/  F2FP.SATFINITE.E4M3.F32.PACK_AB_MERGE_C R14, R15, R14, RZ ;  /* 0x0000000e0f0e723e */ /* 0x000fca00048070ff */
[----:B--2---:R0:W-:Y:S04]  /*22280*/  @P6 STG.E.U8 desc[UR18][R138.64], R140 ;  /* 0x0000008c8a006986 */ /* 0x0041e8000c101112 */
[----:B-----5:R2:W-:Y:S01]  /*22290*/  @P0 STG.E.U8 desc[UR18][R142.64], R12 ;  /* 0x0000000c8e000986 */ /* 0x0205e2000c101112 */
[----:B------:R-:W-:-:S03]  /*222a0*/  ISETP.LT.AND P6, PT, R141, UR15, !P2 ;  /* 0x0000000f8d007c0c */ /* 0x000fc6000d7c1270 */
[----:B0-----:R-:W5:Y:S01]  /*222b0*/  LDL.LU.64 R138, [R1+0xa08] ;  /* 0x000a0800018a7983 */ /* 0x001f620000300a00 */
[----:B--2---:R-:W-:-:S03]  /*222c0*/  PRMT R12, R12, 0x9910, RZ ;  /* 0x000099100c0c7816 */ /* 0x004fc600000000ff */
[----:B------:R-:W2:Y:S01]  /*222d0*/  LDL.LU R140, [R1+0xa04] ;  /* 0x000a0400018c7983 */ /* 0x000ea20000300800 */
[----:B------:R-:W-:-:S03]  /*222e0*/  SHF.R.S32.HI R12, RZ, 0x8, R12 ;  /* 0x00000008ff0c7819 */ /* 0x000fc6000001140c */
[----:B------:R-:W2:Y:S04]  /*222f0*/  LDL.LU R141, [R1+0xa00] ;  /* 0x000a0000018d7983 */ /* 0x000ea80000300800 */
[----:B------:R-:W2:Y:S04]  /*22300*/  LDL.LU R13, [R1+0x908] ;  /* 0x00090800010d7983 */ /* 0x000ea80000300800 */
[----:B------:R-:W2:Y:S04]  /*22310*/  LDL.LU.64 R142, [R1+0x9f8] ;  /* 0x0009f800018e7983 */ /* 0x000ea80000300a00 */
[----:B------:R0:W-:Y:S04]  /*22320*/  @P3 STG.E.U8 desc[UR18][R144.64], R12 ;  /* 0x0000000c90003986 */ /* 0x0001e8000c101112 */
[----:B------:R0:W-:Y:S01]  /*22330*/  @P1 STG.E.U8 desc[UR18][R164.64], R14 ;  /* 0x0000000ea4001986 */ /* 0x0001e2000c101112 */
[----:B---3--:R-:W-:-:S03]  /*22340*/  ISETP.LT.AND P0, PT, R146, UR15, !P2 ;  /* 0x0000000f92007c0c */ /* 0x008fc6000d701270 */
[----:B------:R-:W3:Y:S01]  /*22350*/  LDL.LU R146, [R1+0x9f0] ;  /* 0x0009f00001927983 */ /* 0x000ee20000300800 */
[----:B----4-:R-:W-:-:S03]  /*22360*/  ISETP.LT.AND P3, PT, R147, UR15, !P2 ;  /* 0x0000000f93007c0c */ /* 0x010fc6000d761270 */
[----:B0-----:R-:W4:Y:S04]  /*22370*/  LDL.LU.64 R144, [R1+0x9e8] ;  /* 0x0009e80001907983 */ /* 0x001f280000300a00 */
[----:B------:R-:W2:Y:S04]  /*22380*/  LDL.LU R12, [R1+0x7e4] ;  /* 0x0007e400010c7983 */ /* 0x000ea80000300800 */
[----:B------:R-:W3:Y:S04]  /*22390*/  LDL.LU R147, [R1+0x9e0] ;  /* 0x0009e00001937983 */ /* 0x000ee80000300800 */
[----:B------:R-:W2:Y:S04]  /*223a0*/  LDL.LU R15, [R1+0x904] ;  /* 0x00090400010f7983 */ /* 0x000ea80000300800 */
[----:B------:R-:W2:Y:S01]  /*223b0*/  LDL.LU.64 R164, [R1+0x9d8] ;  /* 0x0009d80001a47983 */ /* 0x000ea20000300a00 */
[----:B------:R-:W-:-:S04]  /*223c0*/  PRMT R14, R14, 0x9910, RZ ;  /* 0x000099100e0e7816 */ /* 0x000fc800000000ff */
[----:B------:R-:W-:Y:S02]  /*223d0*/  SHF.R.S32.HI R14, RZ, 0x8, R14 ;  /* 0x00000008ff0e7819 */ /* 0x000fe4000001140e */
[----:B------:R-:W-:-:S03]  /*223e0*/  F2FP.SATFINITE.E4M3.F32.PACK_AB_MERGE_C R16, R17, R16, RZ ;  /* 0x000000101110723e */ /* 0x000fc600048070ff */
[----:B--2---:R0:W-:Y:S04]  /*223f0*/  @P5 STG.E.U8 desc[UR18][R164.64], R14 ;  /* 0x0000000ea4005986 */ /* 0x0041e8000c101112 */
[----:B0-----:R-:W2:Y:S04]  /*22400*/  LDL.LU R165, [R1+0x90c] ;  /* 0x00090c0001a57983 */ /* 0x001ea80000300800 */
[----:B------:R-:W2:Y:S01]  /*22410*/  LDL.LU R164, [R1+0x910] ;  /* 0x0009100001a47983 */ /* 0x000ea20000300800 */
[----:B------:R-:W-:-:S03]  /*22420*/  ISETP.LT.AND P1, PT, R15, UR15, !P2 ;  /* 0x0000000f0f007c0c */ /* 0x000fc6000d721270 */
[----:B------:R-:W2:Y:S01]  /*22430*/  LDL.LU R15, [R1+0x8c4] ;  /* 0x0008c400010f7983 */ /* 0x000ea20000300800 */
[----:B------:R-:W-:-:S03]  /*22440*/  ISETP.LT.AND P5, PT, R13, UR15, !P2 ;  /* 0x0000000f0d007c0c */ /* 0x000fc6000d7a1270 */
[----:B------:R-:W2:Y:S04]  /*22450*/  LDL.LU R13, [R1+0x8b4] ;  /* 0x0008b400010d7983 */ /* 0x000ea80000300800 */
[----:B---3--:R0:W-:Y:S01]  /*22460*/  @P4 STG.E.U8 desc[UR18][R146.64], R16 ;  /* 0x0000001092004986 */ /* 0x0081e2000c101112 */
[----:B------:R-:W-:Y:S01]  /*22470*/  ISETP.LT.AND P4, PT, R12, UR4, !P2 ;  /* 0x000000040c007c0c */ /* 0x000fe2000d781270 */
[----:B------:R-:W2:Y:S02]  /*22480*/  LDCU UR4, c[0x0][0x39c] ;  /* 0x00007380ff0477ac */ /* 0x000ea40008000800 */
[----:B------:R-:W3:Y:S04]  /*22490*/  LDL.LU R12, [R1+0x8a8] ;  /* 0x0008a800010c7983 */ /* 0x000ee80000300800 */
[----:B------:R-:W3:Y:S01]  /*224a0*/  LDL.LU R14, [R1+0x898] ;  /* 0x00089800010e7983 */ /* 0x000ee20000300800 */
[----:B0-----:R-:W-:-:S03]  /*224b0*/  PRMT R16, R16, 0x9910, RZ ;  /* 0x0000991010107816 */ /* 0x001fc600000000ff */
[----:B------:R-:W3:Y:S01]  /*224c0*/  LDL.LU R17, [R1+0x914] ;  /* 0x0009140001117983 */ /* 0x000ee20000300800 */
[----:B------:R-:W-:-:S05]  /*224d0*/  SHF.R.S32.HI R16, RZ, 0x8, R16 ;  /* 0x00000008ff107819 */ /* 0x000fca0000011410 */
[----:B----4-:R0:W-:Y:S01]  /*224e0*/  @P6 STG.E.U8 desc[UR18][R144.64], R16 ;  /* 0x0000001090006986 */ /* 0x0101e2000c101112 */
[----:B------:R-:W-:-:S05]  /*224f0*/  F2FP.SATFINITE.E4M3.F32.PACK_AB_MERGE_C R18, R19, R18, RZ ;  /* 0x000000121312723e */ /* 0x000fca00048070ff */
[----:B------:R4:W-:Y:S04]  /*22500*/  @P0 STG.E.U8 desc[UR18][R142.64], R18 ;  /* 0x000000128e000986 */ /* 0x0009e8000c101112 */
[----:B0-----:R-:W3:Y:S01]  /*22510*/  LDL.LU R16, [R1+0x918] ;  /* 0x0009180001107983 */ /* 0x001ee20000300800 */
[----:B----4-:R-:W-:-:S04]  /*22520*/  PRMT R18, R18, 0x9910, RZ ;  /* 0x0000991012127816 */ /* 0x010fc800000000ff */
[----:B------:R-:W-:-:S05]  /*22530*/  SHF.R.S32.HI R18, RZ, 0x8, R18 ;  /* 0x00000008ff127819 */ /* 0x000fca0000011412 */
[----:B------:R-:W-:Y:S01]  /*22540*/  @P3 STG.E.U8 desc[UR18][R140.64], R18 ;  /* 0x000000128c003986 */ /* 0x000fe2000c101112 */
[----:B------:R-:W-:-:S05]  /*22550*/  F2FP.SATFINITE.E4M3.F32.PACK_AB_MERGE_C R20, R21, R20, RZ ;  /* 0x000000141514723e */ /* 0x000fca00048070ff */
[----:B-----5:R0:W-:Y:S02]  /*22560*/  @P1 STG.E.U8 desc[UR18][R138.64], R20 ;  /* 0x000000148a001986 */ /* 0x0201e4000c101112 */
[----:B0-----:R-:W-:-:S04]  /*22570*/  PRMT R20, R20, 0x9910, RZ ;  /* 0x0000991014147816 */ /* 0x001fc800000000ff */
[----:B------:R-:W-:-:S05]  /*22580*/  SHF.R.S32.HI R20, RZ, 0x8, R20 ;  /* 0x00000008ff147819 */ /* 0x000fca0000011414 */
[----:B------:R-:W-:Y:S01]  /*22590*/  @P5 STG.E.U8 desc[UR18][R136.64], R20 ;  /* 0x0000001488005986 */ /* 0x000fe2000c101112 */
[----:B--2---:R-:W-:Y:S01]  /*225a0*/  ISETP.LT.AND P6, PT, R165, UR4, !P2 ;  /* 0x00000004a5007c0c */ /* 0x004fe2000d7c1270 */
[----:B------:R-:W0:Y:S02]  /*225b0*/  LDCU UR4, c[0x0][0x39c] ;  /* 0x00007380ff0477ac */ /* 0x000e240008000800 */
[----:B0-----:R-:W-:Y:S01]  /*225c0*/  ISETP.LT.AND P0, PT, R164, UR4, !P2 ;  /* 0x00000004a4007c0c */ /* 0x001fe2000d701270 */
[----:B------:R-:W0:Y:S02]  /*225d0*/  LDCU UR4, c[0x0][0x39c] ;  /* 0x00007380ff0477ac */ /* 0x000e240008000800 */
[----:B0-----:R-:W-:Y:S01]  /*225e0*/  ISETP.LT.AND P3, PT, R15, UR4, !P2 ;  /* 0x000000040f007c0c */ /* 0x001fe2000d761270 */
[----:B------:R-:W0:Y:S01]  /*225f0*/  LDCU UR4, c[0x0][0x39c] ;  /* 0x00007380ff0477ac */ /* 0x000e220008000800 */
[----:B------:R-:W2:Y:S01]  /*22600*/  LDL.LU R15, [R1+0x91c] ;  /* 0x00091c00010f7983 */ /* 0x000ea20000300800 */
[----:B0-----:R-:W-:Y:S01]  /*22610*/  ISETP.LT.AND P1, PT, R13, UR4, !P2 ;  /* 0x000000040d007c0c */ /* 0x001fe2000d721270 */
[----:B------:R-:W3:Y:S02]  /*22620*/  LDCU UR4, c[0x0][0x39c] ;  /* 0x00007380ff0477ac */ /* 0x000ee40008000800 */
[----:B------:R-:W4:Y:S01]  /*22630*/  LDL.LU R13, [R1+0x920] ;  /* 0x00092000010d7983 */ /* 0x000f220000300800 */
[----:B---3--:R-:W-:Y:S01]  /*22640*/  ISETP.LT.AND P5, PT, R12, UR4, !P2 ;  /* 0x000000040c007c0c */ /* 0x008fe2000d7a1270 */
[----:B------:R-:W0:Y:S02]  /*22650*/  LDCU UR4, c[0x0][0x39c] ;  /* 0x00007380ff0477ac */ /* 0x000e240008000800 */
[----:B------:R-:W3:Y:S01]  /*22660*/  LDL.LU R12, [R1+0x8d0] ;  /* 0x0008d000010c7983 */ /* 0x000ee20000300800 */
[----:B------:R-:W-:-:S05]  /*22670*/  F2FP.SATFINITE.E4M3.F32.PACK_AB_MERGE_C R22, R23, R22, RZ ;  /* 0x000000161716723e */ /* 0x000fca00048070ff */
[----:B------:R5:W-:Y:S01]  /*22680*/  @P6 STG.E.U8 desc[UR18][R156.64], R22 ;  /* 0x000000169c006986 */ /* 0x000be2000c101112 */
[----:B0-----:R-:W-:Y:S01]  /*22690*/  ISETP.LT.AND P6, PT, R14, UR4, !P2 ;  /* 0x000000040e007c0c */ /* 0x001fe2000d7c1270 */
[----:B------:R-:W0:Y:S01]  /*226a0*/  LDCU UR4, c[0x0][0x39c] ;  /* 0x00007380ff0477ac */ /* 0x000e220008000800 */
[----:B-----5:R-:W-:Y:S01]  /*226b0*/  PRMT R22, R22, 0x9910, RZ ;  /* 0x0000991016167816 */ /* 0x020fe200000000ff */
[----:B------:R-:W5:Y:S03]  /*226c0*/  LDL.LU R14, [R1+0x8b8] ;  /* 0x0008b800010e7983 */ /* 0x000f660000300800 */
[----:B------:R-:W-:-:S05]  /*226d0*/  SHF.R.S32.HI R22, RZ, 0x8, R22 ;  /* 0x00000008ff167819 */ /* 0x000fca0000011416 */
[----:B------:R-:W-:Y:S01]  /*226e0*/  @P0 STG.E.U8 desc[UR18][R154.64], R22 ;  /* 0x000000169a000986 */ /* 0x000fe2000c101112 */
[----:B0-----:R-:W-:Y:S01]  /*226f0*/  ISETP.LT.AND P0, PT, R17, UR4, !P2 ;  /* 0x0000000411007c0c */ /* 0x001fe2000d701270 */
[----:B------:R-:W0:Y:S01]  /*22700*/  LDCU UR4, c[0x0][0x39c] ;  /* 0x00007380ff0477ac */ /* 0x000e220008000800 */
[----:B------:R-:W-:-:S05]  /*22710*/  F2FP.SATFINITE.E4M3.F32.PACK_AB_MERGE_C R24, R25, R24, RZ ;  /* 0x000000181918723e */ /* 0x000fca00048070ff */
[----:B------:R0:W-:Y:S02]  /*22720*/  @P3 STG.E.U8 desc[UR18][R4.64], R24 ;  /* 0x0000001804003986 */ /* 0x0001e4000c101112 */
[----:B0-----:R-:W-:Y:S01]  /*22730*/  ISETP.LT.AND P3, PT, R16, UR4, !P2 ;  /* 0x0000000410007c0c */ /* 0x001fe2000d761270 */
[----:B------:R-:W2:Y:S01]  /*22740*/  LDCU UR4, c[0x0][0x39c] ;  /* 0x00007380ff0477ac */ /* 0x000ea20008000800 */
[----:B------:R-:W-:Y:S01]  /*22750*/  PRMT R24, R24, 0x9910, RZ ;  /* 0x0000991018187816 */ /* 0x000fe200000000ff */
[----:B------:R-:W5:Y:S03]  /*22760*/  LDL.LU R5, [R1+0x8b0] ;  /* 0x0008b00001057983 */ /* 0x000f660000300800 */
[----:B------:R-:W-:Y:S01]  /*22770*/  SHF.R.S32.HI R24, RZ, 0x8, R24 ;  /* 0x00000008ff187819 */ /* 0x000fe20000011418 */
[----:B------:R-:W5:Y:S04]  /*22780*/  LDL.LU R4, [R1+0x894] ;  /* 0x0008940001047983 */ /* 0x000f680000300800 */
[----:B------:R-:W-:Y:S01]  /*22790*/  @P1 STG.E.U8 desc[UR18][R6.64], R24 ;  /* 0x0000001806001986 */ /* 0x000fe2000c101112 */
[----:B------:R-:W-:-:S05]  /*227a0*/  F2FP.SATFINITE.E4M3.F32.PACK_AB_MERGE_C R26, R27, R26, RZ ;  /* 0x0000001a1b1a723e */ /* 0x000fca00048070ff */
[----:B------:R0:W-:Y:S02]  /*227b0*/  @P5 STG.E.U8 desc[UR18][R158.64], R26 ;  /* 0x0000001a9e005986 */ /* 0x0001e4000c101112 */
[----:B0-----:R-:W-:-:S04]  /*227c0*/  PRMT R26, R26, 0x9910, RZ ;  /* 0x000099101a1a7816 */ /* 0x001fc800000000ff */
[----:B------:R-:W-:-:S05]  /*227d0*/  SHF.R.S32.HI R26, RZ, 0x8, R26 ;  /* 0x00000008ff1a7819 */ /* 0x000fca000001141a */
[----:B------:R-:W-:Y:S01]  /*227e0*/  @P6 STG.E.U8 desc[UR18][R152.64], R26 ;  /* 0x0000001a98006986 */ /* 0x000fe2000c101112 */
[----:B--2---:R-:W-:Y:S01]  /*227f0*/  ISETP.LT.AND P1, PT, R15, UR4, !P2 ;  /* 0x000000040f007c0c */ /* 0x004fe2000d721270 */
[----:B------:R-:W4:Y:S02]  /*22800*/  LDCU UR4, c[0x0][0x39c] ;  /* 0x00007380ff0477ac */ /* 0x000f240008000800 */
[----:B----4-:R-:W-:Y:S01]  /*22810*/  ISETP.LT.AND P5, PT, R13, UR4, !P2 ;  /* 0x000000040d007c0c */ /* 0x010fe2000d7a1270 */
[----:B------:R-:W3:Y:S01]  /*22820*/  LDCU UR4, c[0x0][0x39c] ;  /* 0x00007380ff0477ac */ /* 0x000ee20008000800 */
[----:B------:R-:W2:Y:S01]  /*22830*/  LDL.LU R13, [R1+0x930] ;  /* 0x00093000010d7983 */ /* 0x000ea20000300800 */
[----:B---3--:R-:W-:Y:S01]  /*22840*/  ISETP.LT.AND P6, PT, R12, UR4, !P2 ;  /* 0x000000040c007c0c */ /* 0x008fe2000d7c1270 */
[----:B------:R-:W5:Y:S02]  /*22850*/  LDCU UR4, c[0x0][0x39c] ;  /* 0x00007380ff0477ac */ /* 0x000f640008000800 */
[----:B------:R-:W3:Y:S01]  /*22860*/  LDL.LU R12, [R1+0x92c] ;  /* 0x00092c00010c7983 */ /* 0x000ee20000300800 */
[----:B------:R-:W-:-:S02]  /*22870*/  F2FP.SATFINITE.E4M3.F32.PACK_AB_MERGE_C R28, R29, R28, RZ ;  /* 0x0000001c1d1c723e */ /* 0x000fc400048070ff */
[----:B------:R-:W-:Y:S01]  /*22880*/  F2FP.SATFINITE.E4M3.F32.PACK_AB_MERGE_C R30, R31, R30, RZ ;  /* 0x0000001e1f1e723e */ /* 0x000fe200048070ff */
[----:B------:R-:W4:Y:S04]  /*22890*/  LDL.LU R7, [R1+0x928] ;  /* 0x0009280001077983 */ /* 0x000f280000300800 */
[----:B------:R0:W-:Y:S04]  /*228a0*/  @P0 STG.E.U8 desc[UR18][R150.64], R28 ;  /* 0x0000001c96000986 */ /* 0x0001e8000c101112 */
[----:B------:R-:W2:Y:S01]  /*228b0*/  LDL.LU R6, [R1+0x924] ;  /* 0x0009240001067983 */ /* 0x000ea20000300800 */
[----:B-----5:R-:W-:Y:S01]  /*228c0*/  ISETP.LT.AND P0, PT, R14, UR4, !P2 ;  /* 0x000000040e007c0c */ /* 0x020fe2000d701270 */
[----:B------:R-:W5:Y:S01]  /*228d0*/  LDCU UR4, c[0x0][0x39c] ;  /* 0x00007380ff0477ac */ /* 0x000f620008000800 */
[----:B0-----:R-:W-:-:S04]  /*228e0*/  PRMT R28, R28, 0x9910, RZ ;  /* 0x000099101c1c7816 */ /* 0x001fc800000000ff */
[----:B------:R-:W-:-:S05]  /*228f0*/  SHF.R.S32.HI R28, RZ, 0x8, R28 ;  /* 0x00000008ff1c7819 */ /* 0x000fca000001141c */
[----:B------:R-:W-:Y:S04]  /*22900*/  @P3 STG.E.U8 desc[UR18][R8.64], R28 ;  /* 0x0000001c08003986 */ /* 0x000fe8000c101112 */
[----:B------:R0:W-:Y:S01]  /*22910*/  @P1 STG.E.U8 desc[UR18][R160.64], R30 ;  /* 0x0000001ea0001986 */ /* 0x0001e2000c101112 */
[----:B------:R-:W-:Y:S02]  /*22920*/  F2FP.SATFINITE.E4M3.F32.PACK_AB_MERGE_C R32, R33, R32, RZ ;  /* 0x000000202120723e */ /* 0x000fe400048070ff */
[----:B0-----:R-:W-:Y:S02]  /*22930*/  PRMT R30, R30, 0x9910, RZ ;  /* 0x000099101e1e7816 */ /* 0x001fe400000000ff */
[----:B-----5:R-:W-:-:S03]  /*22940*/  ISETP.LT.AND P3, PT, R5, UR4, !P2 ;  /* 0x0000000405007c0c */ /* 0x020fc6000d761270 */
[----:B------:R-:W-:Y:S01]  /*22950*/  IMAD.MOV.U32 R5, RZ, RZ, R30 ;  /* 0x000000ffff057224 */ /* 0x000fe200078e001e */
[----:B------:R-:W0:Y:S04]  /*22960*/  LDCU UR4, c[0x0][0x39c] ;  /* 0x00007380ff0477ac */ /* 0x000e280008000800 */
[----:B------:R-:W-:-:S05]  /*22970*/  SHF.R.S32.HI R5, RZ, 0x8, R5 ;  /* 0x00000008ff057819 */ /* 0x000fca0000011405 */
[----:B------:R5:W-:Y:S04]  /*22980*/  @P5 STG.E.U8 desc[UR18][R134.64], R5 ;  /* 0x0000000586005986 */ /* 0x000be8000c101112 */
[----:B------:R-:W-:Y:S01]  /*22990*/  @P6 STG.E.U8 desc[UR18][R148.64], R32 ;  /* 0x0000002094006986 */ /* 0x000fe2000c101112 */
[----:B---3--:R-:W-:Y:S02]  /*229a0*/  ISETP.LT.AND P6, PT, R12, UR6, !P2 ;  /* 0x000000060c007c0c */ /* 0x008fe4000d7c1270 */
[----:B------:R-:W-:Y:S01]  /*229b0*/  F2FP.SATFINITE.E4M3.F32.PACK_AB_MERGE_C R34, R35, R34, RZ ;  /* 0x000000222322723e */ /* 0x000fe200048070ff */
[----:B------:R-:W3:Y:S01]  /*229c0*/  LDL.LU R12, [R1+0x8c0] ;  /* 0x0008c000010c7983 */ /* 0x000ee20000300800 */
[----:B0-----:R-:W-:Y:S01]  /*229d0*/  ISETP.LT.AND P1, PT, R4, UR4, !P2 ;  /* 0x0000000404007c0c */ /* 0x001fe2000d721270 */
[----:B------:R-:W2:Y:S01]  /*229e0*/  LDCU UR4, c[0x0][0x39c] ;  /* 0x00007380ff0477ac */ /* 0x000ea20008000800 */
[----:B------:R-:W-:Y:S01]  /*229f0*/  PRMT R4, R32, 0x9910, RZ ;  /* 0x0000991020047816 */ /* 0x000fe200000000ff */
[----:B------:R-:W-:Y:S01]  /*22a00*/  VIADD R0, R0, UR5 ;  /* 0x0000000500007c36 */ /* 0x000fe20008000000 */
[----:B------:R-:W-:Y:S01]  /*22a10*/  F2FP.SATFINITE.E4M3.F32.PACK_AB_MERGE_C R36, R37, R36, RZ ;  /* 0x000000242524723e */ /* 0x000fe200048070ff */
[----:B------:R-:W0:Y:S01]  /*22a20*/  LDCU UR6, c[0x0][0x39c] ;  /* 0x00007380ff0677ac */ /* 0x000e220008000800 */
[----:B------:R-:W-:-:S02]  /*22a30*/  SHF.R.S32.HI R4, RZ, 0x8, R4 ;  /* 0x00000008ff047819 */ /* 0x000fc40000011404 */
[----:B-----5:R-:W-:-:S03]  /*22a40*/  PRMT R5, R34, 0x9910, RZ ;  /* 0x0000991022057816 */ /* 0x020fc600000000ff */
[----:B------:R5:W-:Y:S01]  /*22a50*/  @P0 STG.E.U8 desc[UR18][R10.64], R4 ;  /* 0x000000040a000986 */ /* 0x000be2000c101112 */
[----:B------:R-:W-:Y:S01]  /*22a60*/  SHF.R.S32.HI R5, RZ, 0x8, R5 ;  /* 0x00000008ff057819 */ /* 0x000fe20000011405 */
[C---:B------:R-:W-:Y:S02]  /*22a70*/  VIADD R8, R0.reuse, UR5 ;  /* 0x0000000500087c36 */ /* 0x040fe40008000000 */
[----:B------:R-:W-:Y:S04]  /*22a80*/  @P3 STG.E.U8 desc[UR18][R132.64], R34 ;  /* 0x0000002284003986 */ /* 0x000fe8000c101112 */
[----:B-----5:R-:W0:Y:S01]  /*22a90*/  LDL.LU R11, [R1+0x8ac] ;  /* 0x0008ac00010b7983 */ /* 0x020e220000300800 */
[----:B--2---:R-:W-:Y:S01]  /*22aa0*/  ISETP.LT.AND P5, PT, R13, UR4, !P2 ;  /* 0x000000040d007c0c */ /* 0x004fe2000d7a1270 */
[----:B------:R-:W3:Y:S02]  /*22ab0*/  LDCU UR4, c[0x0][0x39c] ;  /* 0x00007380ff0477ac */ /* 0x000ee40008000800 */
[----:B------:R2:W-:Y:S01]  /*22ac0*/  @P1 STG.E.U8 desc[UR18][R162.64], R5 ;  /* 0x00000005a2001986 */ /* 0x0005e2000c101112 */
[----:B------:R-:W-:-:S02]  /*22ad0*/  IADD3 R4, P1, PT, R0, R3, RZ ;  /* 0x0000000300047210 */ /* 0x000fc40007f3e0ff */
[----:B----4-:R-:W-:Y:S01]  /*22ae0*/  ISETP.LT.AND P0, PT, R7, UR7, !P2 ;  /* 0x0000000707007c0c */ /* 0x010fe2000d701270 */
[----:B------:R-:W4:Y:S01]  /*22af0*/  LDL.LU R10, [R1+0x890] ;  /* 0x00089000010a7983 */ /* 0x000f220000300800 */
[----:B------:R-:W-:Y:S01]  /*22b00*/  ISETP.LT.AND P3, PT, R6, UR9, !P2 ;  /* 0x0000000906007c0c */ /* 0x000fe2000d761270 */
[----:B------:R-:W4:Y:S01]  /*22b10*/  LDCU UR7, c[0x0][0x39c] ;  /* 0x00007380ff0777ac */ /* 0x000f220008000800 */
[----:B------:R-:W-:Y:S01]  /*22b20*/  PRMT R7, R36, 0x9910, RZ ;  /* 0x0000991024077816 */ /* 0x000fe200000000ff */
[----:B------:R-:W5:Y:S01]  /*22b30*/  LDL.LU R13, [R1+0x884] ;  /* 0x00088400010d7983 */ /* 0x000f620000300800 */
[----:B------:R-:W-:Y:S01]  /*22b40*/  F2FP.SATFINITE.E4M3.F32.PACK_AB_MERGE_C R38, R39, R38, RZ ;  /* 0x000000262726723e */ /* 0x000fe200048070ff */
[----:B------:R-:W5:Y:S01]  /*22b50*/  LDCU UR9, c[0x0][0x39c] ;  /* 0x00007380ff0977ac */ /* 0x000f620008000800 */
[----:B--2---:R-:W-:Y:S01]  /*22b60*/  LEA.HI.X.SX32 R5, R0, R2, 0x1, P1 ;  /* 0x0000000200057211 */ /* 0x004fe200008f0eff */
[----:B------:R-:W1:Y:S01]  /*22b70*/  LDL.LU R9, [R1+0x934] ;  /* 0x0009340001097983 */ /* 0x000e620000300800 */
[----:B------:R-:W-:-:S02]  /*22b80*/  IADD3 R6, P1, PT, R8, R3, RZ ;  /* 0x0000000308067210 */ /* 0x000fc40007f3e0ff */
[----:B------:R-:W-:Y:S02]  /*22b90*/  SHF.R.S32.HI R0, RZ, 0x8, R7 ;  /* 0x00000008ff007819 */ /* 0x000fe40000011407 */
[C---:B------:R-:W-:Y:S01]  /*22ba0*/  LEA.HI.X.SX32 R7, R8.reuse, R2, 0x1, P1 ;  /* 0x0000000208077211 */ /* 0x040fe200008f0eff */
[----:B------:R-:W-:Y:S01]  /*22bb0*/  VIADD R8, R8, UR5 ;  /* 0x0000000508087c36 */ /* 0x000fe20008000000 */
[----:B------:R2:W-:Y:S04]  /*22bc0*/  @P5 STG.E.U8 desc[UR18][R4.64], R36 ;  /* 0x0000002404005986 */ /* 0x0005e8000c101112 */
[----:B--2---:R-:W-:-:S04]  /*22bd0*/  IADD3 R4, P1, PT, R8, R3, RZ ;  /* 0x0000000308047210 */ /* 0x004fc80007f3e0ff */
[----:B------:R-:W-:Y:S02]  /*22be0*/  LEA.HI.X.SX32 R5, R8, R2, 0x1, P1 ;  /* 0x0000000208057211 */ /* 0x000fe400008f0eff */
[----:B---3--:R-:W-:Y:S01]  /*22bf0*/  ISETP.LT.AND P1, PT, R12, UR4, !P2 ;  /* 0x000000040c007c0c */ /* 0x008fe2000d721270 */
[----:B------:R2:W-:Y:S01]  /*22c00*/  @P6 STG.E.U8 desc[UR18][R6.64], R0 ;  /* 0x0000000006006986 */ /* 0x0005e2000c101112 */
[----:B------:R-:W3:Y:S03]  /*22c10*/  LDCU UR4, c[0x0][0x39c] ;  /* 0x00007380ff0477ac */ /* 0x000ee60008000800 */
[----:B------:R-:W3:Y:S01]  /*22c20*/  LDL.LU R12, [R1+0x938] ;  /* 0x00093800010c7983 */ /* 0x000ee20000300800 */
[----:B--2---:R-:W-:Y:S01]  /*22c30*/  VIADD R0, R8, UR5 ;  /* 0x0000000508007c36 */ /* 0x004fe20008000000 */
[----:B------:R-:W-:-:S04]  /*22c40*/  PRMT R7, R38, 0x9910, RZ ;  /* 0x0000991026077816 */ /* 0x000fc800000000ff */
[CC--:B------:R-:W-:Y:S02]  /*22c50*/  IADD3 R6, P6, PT, R0.reuse, R3.reuse, RZ ;  /* 0x0000000300067210 */ /* 0x0c0fe40007fde0ff */
[----:B------:R-:W-:Y:S02]  /*22c60*/  SHF.R.S32.HI R8, RZ, 0x8, R7 ;  /* 0x00000008ff087819 */ /* 0x000fe40000011407 */
[C---:B------:R-:W-:Y:S02]  /*22c70*/  LEA.HI.X.SX32 R7, R0.reuse, R2, 0x1, P6 ;  /* 0x0000000200077211 */ /* 0x040fe400030f0eff */
[----:B0-----:R-:W-:Y:S01]  /*22c80*/  ISETP.LT.AND P5, PT, R11, UR6, !P2 ;  /* 0x000000060b007c0c */ /* 0x001fe2000d7a1270 */
[----:B------:R-:W-:Y:S01]  /*22c90*/  VIADD R0, R0, UR5 ;  /* 0x0000000500007c36 */ /* 0x000fe20008000000 */
[----:B------:R-:W2:Y:S01]  /*22ca0*/  LDL.LU R11, [R1+0x940] ;  /* 0x00094000010b7983 */ /* 0x000ea20000300800 */
[----:B------:R-:W-:Y:S01]  /*22cb0*/  F2FP.SATFINITE.E4M3.F32.PACK_AB_MERGE_C R40, R41, R40, RZ ;  /* 0x000000282928723e */ /* 0x000fe200048070ff */
[----:B------:R-:W2:Y:S02]  /*22cc0*/  LDCU UR6, c[0x0][0x39c] ;  /* 0x00007380ff0677ac */ /* 0x000ea40008000800 */
[----:B------:R0:W-:Y:S04]  /*22cd0*/  @P0 STG.E.U8 desc[UR18][R4.64], R38 ;  /* 0x0000002604000986 */ /* 0x0001e8000c101112 */
[----:B------:R1:W-:Y:S01]  /*22ce0*/  @P3 STG.E.U8 desc[UR18][R6.64], R8 ;  /* 0x0000000806003986 */ /* 0x0003e2000c101112 */
[----:B0-----:R-:W-:-:S04]  /*22cf0*/  IADD3 R4, P6, PT, R0, R3, RZ ;  /* 0x0000000300047210 */ /* 0x001fc80007fde0ff */
[C---:B------:R-:W-:Y:S01]  /*22d00*/  LEA.HI.X.SX32 R5, R0.reuse, R2, 0x1, P6 ;  /* 0x0000000200057211 */ /* 0x040fe200030f0eff */
[----:B------:R-:W-:Y:S01]  /*22d10*/  VIADD R0, R0, UR5 ;  /* 0x0000000500007c36 */ /* 0x000fe20008000000 */
[----:B-1----:R-:W-:-:S03]  /*22d20*/  PRMT R6, R40, 0x9910, RZ ;  /* 0x0000991028067816 */ /* 0x002fc600000000ff */
[----:B------:R0:W-:Y:S01]  /*22d30*/  @P1 STG.E.U8 desc[UR18][R4.64], R40 ;  /* 0x0000002804001986 */ /* 0x0001e2000c101112 */
[----:B------:R-:W-:Y:S01]  /*22d40*/  VIADD R7, R0, UR5 ;  /* 0x0000000500077c36 */ /* 0x000fe20008000000 */
[----:B------:R-:W-:Y:S02]  /*22d50*/  SHF.R.S32.HI R8, RZ, 0x8, R6 ;  /* 0x00000008ff087819 */ /* 0x000fe40000011406 */
[----:B----4-:R-:W-:Y:S01]  /*22d60*/  ISETP.LT.AND P0, PT, R10, UR7, !P2 ;  /* 0x000000070a007c0c */ /* 0x010fe2000d701270 */
[----:B------:R-:W1:Y:S01]  /*22d70*/  LDCU UR7, c[0x0][0x39c] ;  /* 0x00007380ff0777ac */ /* 0x000e620008000800 */
[----:B------:R-:W1:Y:S01]  /*22d80*/  LDL.LU R10, [R1+0x93c] ;  /* 0x00093c00010a7983 */ /* 0x000e620000300800 */
[----:B0-----:R-:W-:-:S04]  /*22d90*/  IADD3 R4, P1, PT, R0, R3, RZ ;  /* 0x0000000300047210 */ /* 0x001fc80007f3e0ff */
[----:B------:R-:W-:Y:S02]  /*22da0*/  LEA.HI.X.SX32 R5, R0, R2, 0x1, P1 ;  /* 0x0000000200057211 */ /* 0x000fe400008f0eff */
[C---:B------:R-:W-:Y:S01]  /*22db0*/  IADD3 R6, P1, PT, R7.reuse, R3, RZ ;  /* 0x0000000307067210 */ /* 0x040fe20007f3e0ff */
[----:B------:R-:W-:-:S03]  /*22dc0*/  VIADD R0, R7, UR5 ;  /* 0x0000000507007c36 */ /* 0x000fc60008000000 */
[----:B------:R-:W-:Y:S02]  /*22dd0*/  LEA.HI.X.SX32 R7, R7, R2, 0x1, P1 ;  /* 0x0000000207077211 */ /* 0x000fe400008f0eff */
[----:B---3--:R-:W-:Y:S02]  /*22de0*/  ISETP.LT.AND P1, PT, R12, UR4, !P2 ;  /* 0x000000040c007c0c */ /* 0x008fe4000d721270 */
[----:B-----5:R-:W-:Y:S01]  /*22df0*/  ISETP.LT.AND P3, PT, R13, UR9, !P2 ;  /* 0x000000090d007c0c */ /* 0x020fe2000d761270 */
[----:B------:R-:W3:Y:S01]  /*22e00*/  LDL.LU R12, [R1+0x8cc] ;  /* 0x0008cc00010c7983 */ /* 0x000ee20000300800 */
[----:B------:R-:W-:Y:S01]  /*22e10*/  F2FP.SATFINITE.E4M3.F32.PACK_AB_MERGE_C R42, R43, R42, RZ ;  /* 0x0000002a2b2a723e */ /* 0x000fe200048070ff */
[----:B------:R-:W3:Y:S01]  /*22e20*/  LDCU UR4, c[0x0][0x39c] ;  /* 0x00007380ff0477ac */ /* 0x000ee20008000800 */
[----:B------:R-:W-:Y:S01]  /*22e30*/  ISETP.LT.AND P6, PT, R9, UR10, !P2 ;  /* 0x0000000a09007c0c */ /* 0x000fe2000d7c1270 */
[----:B------:R0:W-:Y:S01]  /*22e40*/  @P5 STG.E.U8 desc[UR18][R4.64], R8 ;  /* 0x0000000804005986 */ /* 0x0001e2000c101112 */
[----:B------:R-:W-:Y:S01]  /*22e50*/  PRMT R9, R42, 0x9910, RZ ;  /* 0x000099102a097816 */ /* 0x000fe200000000ff */
[----:B------:R-:W4:Y:S02]  /*22e60*/  LDCU UR10, c[0x0][0x39c] ;  /* 0x00007380ff0a77ac */ /* 0x000f240008000800 */
[----:B------:R5:W-:Y:S01]  /*22e70*/  @P0 STG.E.U8 desc[UR18][R6.64], R42 ;  /* 0x0000002a06000986 */ /* 0x000be2000c101112 */
[----:B------:R-:W-:Y:S01]  /*22e80*/  SHF.R.S32.HI R9, RZ, 0x8, R9 ;  /* 0x00000008ff097819 */ /* 0x000fe20000011409 */
[----:B------:R-:W1:Y:S01]  /*22e90*/  LDCU UR9, c[0x0][0x39c] ;  /* 0x00007380ff0977ac */ /* 0x000e620008000800 */
[----:B0-----:R-:W-:-:S02]  /*22ea0*/  IADD3 R4, P5, PT, R0, R3, RZ ;  /* 0x0000000300047210 */ /* 0x001fc40007fbe0ff */
[----:B--2---:R-:W-:Y:S01]  /*22eb0*/  ISETP.LT.AND P0, PT, R11, UR6, !P2 ;  /* 0x000000060b007c0c */ /* 0x004fe2000d701270 */
[----:B------:R-:W0:Y:S01]  /*22ec0*/  LDCU UR6, c[0x0][0x39c] ;  /* 0x00007380ff0677ac */ /* 0x000e220008000800 */
[----:B------:R-:W0:Y:S01]  /*22ed0*/  LDL.LU R11, [R1+0x8bc] ;  /* 0x0008bc00010b7983 */ /* 0x000e220000300800 */
[C---:B------:R-:W-:Y:S01]  /*22ee0*/  LEA.HI.X.SX32 R5, R0.reuse, R2, 0x1, P5 ;  /* 0x0000000200057211 */ /* 0x040fe200028f0eff */
[----:B------:R-:W-:Y:S01]  /*22ef0*/  VIADD R0, R0, UR5 ;  /* 0x0000000500007c36 */ /* 0x000fe20008000000 */
[----:B------:R-:W-:-:S03]  /*22f00*/  F2FP.SATFINITE.E4M3.F32.PACK_AB_MERGE_C R44, R45, R44, RZ ;  /* 0x0000002c2d2c723e */ /* 0x000fc600048070ff */
[----:B------:R2:W-:Y:S01]  /*22f10*/  @P3 STG.E.U8 desc[UR18][R4.64], R9 ;  /* 0x0000000904003986 */ /* 0x0005e2000c101112 */
[----:B------:R-:W-:Y:S01]  /*22f20*/  VIADD R8, R0, UR5 ;  /* 0x0000000500087c36 */ /* 0x000fe20008000000 */
[----:B-----5:R-:W-:Y:S02]  /*22f30*/  PRMT R7, R44, 0x9910, RZ ;  /* 0x000099102c077816 */ /* 0x020fe400000000ff */
[----:B--2---:R-:W-:-:S04]  /*22f40*/  IADD3 R4, P3, PT, R0, R3, RZ ;  /* 0x0000000300047210 */ /* 0x004fc80007f7e0ff */
[-C--:B------:R-:W-:Y:S02]  /*22f50*/  LEA.HI.X.SX32 R5, R0, R2.reuse, 0x1, P3 ;  /* 0x0000000200057211 */ /* 0x080fe400018f0eff */
[CC--:B------:R-:W-:Y:S02]  /*22f60*/  IADD3 R6, P3, PT, R8.reuse, R3.reuse, RZ ;  /* 0x0000000308067210 */ /* 0x0c0fe40007f7e0ff */
[----:B------:R-:W-:Y:S02]  /*22f70*/  SHF.R.S32.HI R0, RZ, 0x8, R7 ;  /* 0x00000008ff007819 */ /* 0x000fe40000011407 */
[C---:B------:R-:W-:Y:S01]  /*22f80*/  LEA.HI.X.SX32 R7, R8.reuse, R2, 0x1, P3 ;  /* 0x0000000208077211 */ /* 0x040fe200018f0eff */
[----:B------:R-:W-:Y:S01]  /*22f90*/  VIADD R8, R8, UR5 ;  /* 0x0000000508087c36 */ /* 0x000fe20008000000 */
[----:B------:R2:W-:Y:S01]  /*22fa0*/  @P6 STG.E.U8 desc[UR18][R4.64], R44 ;  /* 0x0000002c04006986 */ /* 0x0005e2000c101112 */
[----:B-1----:R-:W-:Y:S01]  /*22fb0*/  ISETP.LT.AND P5, PT, R10, UR7, !P2 ;  /* 0x000000070a007c0c */ /* 0x002fe2000d7a1270 */
[----:B------:R-:W1:Y:S02]  /*22fc0*/  LDCU UR7, c[0x0][0x39c] ;  /* 0x00007380ff0777ac */ /* 0x000e640008000800 */
[----:B------:R5:W-:Y:S04]  /*22fd0*/  @P1 STG.E.U8 desc[UR18][R6.64], R0 ;  /* 0x0000000006001986 */ /* 0x000be8000c101112 */
[----:B------:R-:W1:Y:S01]  /*22fe0*/  LDL.LU R10, [R1+0x8a0] ;  /* 0x0008a000010a7983 */ /* 0x000e620000300800 */
[----:B--2---:R-:W-:-:S03]  /*22ff0*/  IADD3 R4, P1, PT, R8, R3, RZ ;  /* 0x0000000308047210 */ /* 0x004fc60007f3e0ff */
[----:B------:R-:W2:Y:S01]  /*23000*/  LDL.LU R14, [R1+0x89c] ;  /* 0x00089c00010e7983 */ /* 0x000ea20000300800 */
[----:B------:R-:W-:-:S03]  /*23010*/  LEA.HI.X.SX32 R5, R8, R2, 0x1, P1 ;  /* 0x0000000208057211 */ /* 0x000fc600008f0eff */
[----:B------:R-:W4:Y:S01]  /*23020*/  LDL.LU R13, [R1+0x944] ;  /* 0x00094400010d7983 */ /* 0x000f220000300800 */
[----:B---3--:R-:W-:Y:S01]  /*23030*/  ISETP.LT.AND P1, PT, R12, UR4, !P2 ;  /* 0x000000040c007c0c */ /* 0x008fe2000d721270 */
[----:B-----5:R-:W-:Y:S02]  /*23040*/  VIADD R0, R8, UR5 ;  /* 0x0000000508007c36 */ /* 0x020fe40008000000 */
[----:B------:R-:W3:Y:S01]  /*23050*/  LDL.LU R12, [R1+0x948] ;  /* 0x00094800010c7983 */ /* 0x000ee20000300800 */
[----:B------:R-:W-:Y:S01]  /*23060*/  F2FP.SATFINITE.E4M3.F32.PACK_AB_MERGE_C R46, R47, R46, RZ ;  /* 0x0000002e2f2e723e */ /* 0x000fe200048070ff */
[----:B------:R-:W3:Y:S01]  /*23070*/  LDCU UR4, c[0x0][0x39c] ;  /* 0x00007380ff0477ac */ /* 0x000ee20008000800 */
[----:B------:R-:W-:Y:S02]  /*23080*/  IADD3 R6, P6, PT, R0, R3, RZ ;  /* 0x0000000300067210 */ /* 0x000fe40007fde0ff */
[----:B------:R-:W-:-:S04]  /*23090*/  PRMT R7, R46, 0x9910, RZ ;  /* 0x000099102e077816 */ /* 0x000fc800000000ff */
[----:B------:R-:W-:Y:S02]  /*230a0*/  SHF.R.S32.HI R8, RZ, 0x8, R7 ;  /* 0x00000008ff087819 */ /* 0x000fe40000011407 */
[C---:B------:R-:W-:Y:S01]  /*230b0*/  LEA.HI.X.SX32 R7, R0.reuse, R2, 0x1, P6 ;  /* 0x0000000200077211 */ /* 0x040fe200030f0eff */
[----:B------:R-:W-:Y:S01]  /*230c0*/  VIADD R0, R0, UR5 ;  /* 0x0000000500007c36 */ /* 0x000fe20008000000 */
[----:B0-----:R-:W-:Y:S01]  /*230d0*/  ISETP.LT.AND P3, PT, R11, UR6, !P2 ;  /* 0x000000060b007c0c */ /* 0x001fe2000d761270 */
[----:B------:R0:W-:Y:S01]  /*230e0*/  @P0 STG.E.U8 desc[UR18][R4.64], R46 ;  /* 0x0000002e04000986 */ /* 0x0001e2000c101112 */
[----:B------:R-:W-:Y:S01]  /*230f0*/  F2FP.SATFINITE.E4M3.F32.PACK_AB_MERGE_C R48, R49, R48, RZ ;  /* 0x000000303130723e */ /* 0x000fe200048070ff */
[----:B------:R-:W5:Y:S02]  /*23100*/  LDCU UR6, c[0x0][0x39c] ;  /* 0x00007380ff0677ac */ /* 0x000f640008000800 */
[----:B------:R-:W5:Y:S01]  /*23110*/  LDL.LU R11, [R1+0x950] ;  /* 0x00095000010b7983 */ /* 0x000f620000300800 */
[----:B0-----:R-:W-:-:S04]  /*23120*/  IADD3 R4, P6, PT, R0, R3, RZ ;  /* 0x0000000300047210 */ /* 0x001fc80007fde0ff */
[C---:B------:R-:W-:Y:S01]  /*23130*/  LEA.HI.X.SX32 R5, R0.reuse, R2, 0x1, P6 ;  /* 0x0000000200057211 */ /* 0x040fe200030f0eff */
[----:B------:R-:W-:Y:S01]  /*23140*/  VIADD R0, R0, UR5 ;  /* 0x0000000500007c36 */ /* 0x000fe20008000000 */
[----:B------:R0:W-:Y:S04]  /*23150*/  @P5 STG.E.U8 desc[UR18][R6.64], R8 ;  /* 0x0000000806005986 */ /* 0x0001e8000c101112 */
[----:B------:R1:W-:Y:S01]  /*23160*/  @P1 STG.E.U8 desc[UR18][R4.64], R48 ;  /* 0x0000003004001986 */ /* 0x0003e2000c101112 */
[----:B0-----:R-:W-:Y:S01]  /*23170*/  PRMT R6, R48, 0x9910, RZ ;  /* 0x0000991030067816 */ /* 0x001fe200000000ff */
[C---:B------:R-:W-:Y:S01]  /*23180*/  VIADD R7, R0.reuse, UR5 ;  /* 0x0000000500077c36 */ /* 0x040fe20008000000 */
[----:B-1----:R-:W-:Y:S02]  /*23190*/  IADD3 R4, P1, PT, R0, R3, RZ ;  /* 0x0000000300047210 */ /* 0x002fe40007f3e0ff */
[----:B------:R-:W-:-:S02]  /*231a0*/  SHF.R.S32.HI R8, RZ, 0x8, R6 ;  /* 0x00000008ff087819 */ /* 0x000fc40000011406 */
[-C--:B------:R-:W-:Y:S02]  /*231b0*/  LEA.HI.X.SX32 R5, R0, R2.reuse, 0x1, P1 ;  /* 0x0000000200057211 */ /* 0x080fe400008f0eff */
[C---:B------:R-:W-:Y:S01]  /*231c0*/  IADD3 R6, P1, PT, R7.reuse, R3, RZ ;  /* 0x0000000307067210 */ /* 0x040fe20007f3e0ff */
[----:B------:R-:W-:Y:S01]  /*231d0*/  VIADD R0, R7, UR5 ;  /* 0x0000000507007c36 */ /* 0x000fe20008000000 */
[----:B------:R-:W-:Y:S02]  /*231e0*/  ISETP.LT.AND P0, PT, R10, UR7, !P2 ;  /* 0x000000070a007c0c */ /* 0x000fe4000d701270 */
[----:B----4-:R-:W-:Y:S01]  /*231f0*/  ISETP.LT.AND P6, PT, R13, UR10, !P2 ;  /* 0x0000000a0d007c0c */ /* 0x010fe2000d7c1270 */
[----:B------:R-:W4:Y:S01]  /*23200*/  LDL.LU R10, [R1+0x94c] ;  /* 0x00094c00010a7983 */ /* 0x000f220000300800 */
[----:B------:R-:W-:Y:S01]  /*23210*/  LEA.HI.X.SX32 R7, R7, R2, 0x1, P1 ;  /* 0x0000000207077211 */ /* 0x000fe200008f0eff */
[----:B------:R-:W4:Y:S02]  /*23220*/  LDCU UR7, c[0x0][0x39c] ;  /* 0x00007380ff0777ac */ /* 0x000f240008000800 */
[----:B------:R-:W4:Y:S01]  /*23230*/  LDL.LU R13, [R1+0x8c8] ;  /* 0x0008c800010d7983 */ /* 0x000f220000300800 */
[----:B--2---:R-:W-:Y:S01]  /*23240*/  ISETP.LT.AND P5, PT, R14, UR9, !P2 ;  /* 0x000000090e007c0c */ /* 0x004fe2000d7a1270 */
[----:B------:R-:W0:Y:S01]  /*23250*/  LDCU UR9, c[0x0][0x39c] ;  /* 0x00007380ff0977ac */ /* 0x000e220008000800 */
[----:B------:R-:W-:Y:S01]  /*23260*/  F2FP.SATFINITE.E4M3.F32.PACK_AB_MERGE_C R50, R51, R50, RZ ;  /* 0x000000323332723e */ /* 0x000fe200048070ff */
[----:B------:R1:W-:Y:S01]  /*23270*/  @P3 STG.E.U8 desc[UR18][R4.64], R8 ;  /* 0x0000000804003986 */ /* 0x0003e2000c101112 */
[----:B------:R-:W-:Y:S01]  /*23280*/  F2FP.SATFINITE.E4M3.F32.PACK_AB_MERGE_C R53, R53, R52, RZ ;  /* 0x000000343535723e */ /* 0x000fe200048070ff */
[----:B------:R-:W2:Y:S01]  /*23290*/  LDCU UR10, c[0x0][0x39c] ;  /* 0x00007380ff0a77ac */ /* 0x000ea20008000800 */
[----:B---3--:R-:W-:-:S02]  /*232a0*/  ISETP.LT.AND P1, PT, R12, UR4, !P2 ;  /* 0x000000040c007c0c */ /* 0x008fc4000d721270 */
[----:B------:R-:W-:Y:S01]  /*232b0*/  PRMT R9, R50, 0x9910, RZ ;  /* 0x0000991032097816 */ /* 0x000fe200000000ff */
[----:B------:R-:W3:Y:S01]  /*232c0*/  LDL.LU R12, [R1+0x880] ;  /* 0x00088000010c7983 */ /* 0x000ee20000300800 */
[C---:B-1----:R-:W-:Y:S01]  /*232d0*/  IADD3 R4, P3, PT, R0.reuse, R3, RZ ;  /* 0x0000000300047210 */ /* 0x042fe20007f7e0ff */
[----:B------:R-:W4:Y:S02]  /*232e0*/  LDCU UR4, c[0x0][0x39c] ;  /* 0x00007380ff0477ac */ /* 0x000f240008000800 */
[----:B------:R1:W-:Y:S01]  /*232f0*/  @P0 STG.E.U8 desc[UR18][R6.64], R50 ;  /* 0x0000003206000986 */ /* 0x0003e2000c101112 */
[C---:B------:R-:W-:Y:S02]  /*23300*/  LEA.HI.X.SX32 R5, R0.reuse, R2, 0x1, P3 ;  /* 0x0000000200057211 */ /* 0x040fe400018f0eff */
[----:B------:R-:W-:Y:S01]  /*23310*/  PRMT R8, R53, 0x9910, RZ ;  /* 0x0000991035087816 */ /* 0x000fe200000000ff */
[----:B------:R-:W2:Y:S04]  /*23320*/  LDL.LU R16, [R1+0x87c] ;  /* 0x00087c0001107983 */ /* 0x000ea80000300800 */
[----:B------:R-:W0:Y:S01]  /*23330*/  LDL.LU R15, [R1+0x878] ;  /* 0x00087800010f7983 */ /* 0x000e220000300800 */
[----:B-----5:R-:W-:Y:S01]  /*23340*/  ISETP.LT.AND P0, PT, R11, UR6, !P2 ;  /* 0x000000060b007c0c */ /* 0x020fe2000d701270 */
[----:B-1----:R-:W-:Y:S01]  /*23350*/  IMAD.MOV.U32 R7, RZ, RZ, R8 ;  /* 0x000000ffff077224 */ /* 0x002fe200078e0008 */
[----:B------:R-:W-:Y:S01]  /*23360*/  SHF.R.S32.HI R11, RZ, 0x8, R9 ;  /* 0x00000008ff0b7819 */ /* 0x000fe20000011409 */
[----:B------:R-:W-:Y:S01]  /*23370*/  VIADD R9, R0, UR5 ;  /* 0x0000000500097c36 */ /* 0x000fe20008000000 */
[----:B------:R-:W3:Y:S01]  /*23380*/  LDCU UR6, c[0x0][0x39c] ;  /* 0x00007380ff0677ac */ /* 0x000ee20008000800 */
[----:B------:R-:W5:Y:S02]  /*23390*/  LDL.LU R14, [R1+0x964] ;  /* 0x00096400010e7983 */ /* 0x000f640000300800 */
[----:B------:R-:W-:-:S02]  /*233a0*/  VIADD R0, R9, UR5 ;  /* 0x0000000509007c36 */ /* 0x000fc40008000000 */
[----:B------:R1:W-:Y:S02]  /*233b0*/  @P5 STG.E.U8 desc[UR18][R4.64], R11 ;  /* 0x0000000b04005986 */ /* 0x0003e4000c101112 */
[----:B-1----:R-:W-:-:S04]  /*233c0*/  IADD3 R4, P5, PT, R9, R3, RZ ;  /* 0x0000000309047210 */ /* 0x002fc80007fbe0ff */
[-C--:B------:R-:W-:Y:S02]  /*233d0*/  LEA.HI.X.SX32 R5, R9, R2.reuse, 0x1, P5 ;  /* 0x0000000209057211 */ /* 0x080fe400028f0eff */
[CC--:B------:R-:W-:Y:S02]  /*233e0*/  IADD3 R6, P5, PT, R0.reuse, R3.reuse, RZ ;  /* 0x0000000300067210 */ /* 0x0c0fe40007fbe0ff */
[----:B------:R-:W-:Y:S02]  /*233f0*/  SHF.R.S32.HI R9, RZ, 0x8, R7 ;  /* 0x00000008ff097819 */ /* 0x000fe40000011407 */
[C---:B------:R-:W-:Y:S01]  /*23400*/  LEA.HI.X.SX32 R7, R0.reuse, R2, 0x1, P5 ;  /* 0x0000000200077211 */ /* 0x040fe200028f0eff */
[----:B------:R-:W-:Y:S01]  /*23410*/  VIADD R0, R0, UR5 ;  /* 0x0000000500007c36 */ /* 0x000fe20008000000 */
[----:B------:R1:W-:Y:S04]  /*23420*/  @P6 STG.E.U8 desc[UR18][R4.64], R53 ;  /* 0x0000003504006986 */ /* 0x0003e8000c101112 */
[----:B------:R3:W-:Y:S01]  /*23430*/  @P1 STG.E.U8 desc[UR18][R6.64], R9 ;  /* 0x0000000906001986 */ /* 0x0007e2000c101112 */
[----:B-1----:R-:W-:-:S04]  /*23440*/  IADD3 R4, P1, PT, R0, R3, RZ ;  /* 0x0000000300047210 */ /* 0x002fc80007f3e0ff */
[----:B------:R-:W-:Y:S02]  /*23450*/  LEA.HI.X.SX32 R5, R0, R2, 0x1, P1 ;  /* 0x0000000200057211 */ /* 0x000fe400008f0eff */
[----:B----4-:R-:W-:Y:S02]  /*23460*/  ISETP.LT.AND P1, PT, R13, UR4, !P2 ;  /* 0x000000040d007c0c */ /* 0x010fe4000d721270 */
[----:B---3--:R-:W-:Y:S01]  /*23470*/  ISETP.LT.AND P5, PT, R12, UR6, !P2 ;  /* 0x000000060c007c0c */ /* 0x008fe2000d7a1270 */
[----:B------:R-:W3:Y:S01]  /*23480*/  LDL.LU R13, [R1+0x968] ;  /* 0x00096800010d7983 */ /* 0x000ee20000300800 */
[----:B------:R-:W-:Y:S01]  /*23490*/  VIADD R8, R0, UR5 ;  /* 0x0000000500087c36 */ /* 0x000fe20008000000 */
[----:B------:R-:W-:Y:S01]  /*234a0*/  ISETP.LT.AND P3, PT, R10, UR7, !P2 ;  /* 0x000000070a007c0c */ /* 0x000fe2000d761270 */
[----:B------:R-:W2:Y:S01]  /*234b0*/  LDCU UR7, c[0x0][0x39c] ;  /* 0x00007380ff0777ac */ /* 0x000ea20008000800 */
[----:B------:R-:W4:Y:S02]  /*234c0*/  LDL.LU R12, [R1+0x974] ;  /* 0x00097400010c7983 */ /* 0x000f240000300800 */
[----:B------:R-:W-:Y:S01]  /*234d0*/  IADD3 R6, P6, PT, R8, R3, RZ ;  /* 0x0000000308067210 */ /* 0x000fe20007fde0ff */
[----:B------:R-:W3:Y:S01]  /*234e0*/  LDCU UR4, c[0x0][0x39c] ;  /* 0x00007380ff0477ac */ /* 0x000ee20008000800 */
[----:B------:R-:W-:-:S02]  /*234f0*/  F2FP.SATFINITE.E4M3.F32.PACK_AB_MERGE_C R55, R55, R54, RZ ;  /* 0x000000363737723e */ /* 0x000fc400048070ff */
[C---:B------:R-:W-:Y:S01]  /*23500*/  LEA.HI.X.SX32 R7, R8.reuse, R2, 0x1, P6 ;  /* 0x0000000208077211 */ /* 0x040fe200030f0eff */
[----:B------:R-:W-:Y:S01]  /*23510*/  VIADD R8, R8, UR5 ;  /* 0x0000000508087c36 */ /* 0x000fe20008000000 */
[----:B------:R-:W-:Y:S01]  /*23520*/  PRMT R10, R55, 0x9910, RZ ;  /* 0x00009910370a7816 */ /* 0x000fe200000000ff */
[----:B------:R1:W-:Y:S01]  /*23530*/  @P0 STG.E.U8 desc[UR18][R4.64], R55 ;  /* 0x0000003704000986 */ /* 0x0003e2000c101112 */
[----:B------:R-:W-:Y:S01]  /*23540*/  F2FP.SATFINITE.E4M3.F32.PACK_AB_MERGE_C R57, R57, R56, RZ ;  /* 0x000000383939723e */ /* 0x000fe200048070ff */
[----:B------:R-:W4:Y:S01]  /*23550*/  LDCU UR6, c[0x0][0x39c] ;  /* 0x00007380ff0677ac */ /* 0x000f220008000800 */
[----:B------:R-:W-:Y:S02]  /*23560*/  SHF.R.S32.HI R9, RZ, 0x8, R10 ;  /* 0x00000008ff097819 */ /* 0x000fe4000001140a */
[----:B------:R-:W-:Y:S01]  /*23570*/  PRMT R0, R57, 0x9910, RZ ;  /* 0x0000991039007816 */ /* 0x000fe200000000ff */
[----:B------:R-:W5:Y:S01]  /*23580*/  LDL.LU R10, [R1+0x970] ;  /* 0x00097000010a7983 */ /* 0x000f620000300800 */
[----:B-1----:R-:W-:-:S04]  /*23590*/  IADD3 R4, P6, PT, R8, R3, RZ ;  /* 0x0000000308047210 */ /* 0x002fc80007fde0ff */
[C---:B------:R-:W-:Y:S01]  /*235a0*/  LEA.HI.X.SX32 R5, R8.reuse, R2, 0x1, P6 ;  /* 0x0000000208057211 */ /* 0x040fe200030f0eff */
[----:B------:R-:W-:Y:S01]  /*235b0*/  VIADD R8, R8, UR5 ;  /* 0x0000000508087c36 */ /* 0x000fe20008000000 */
[----:B------:R1:W-:Y:S01]  /*235c0*/  @P3 STG.E.U8 desc[UR18][R6.64], R9 ;  /* 0x0000000906003986 */ /* 0x0003e2000c101112 */
[----:B--2---:R-:W-:Y:S01]  /*235d0*/  ISETP.LT.AND P0, PT, R16, UR7, !P2 ;  /* 0x0000000710007c0c */ /* 0x004fe2000d701270 */
[----:B------:R-:W2:Y:S02]  /*235e0*/  LDCU UR7, c[0x0][0x39c] ;  /* 0x00007380ff0777ac */ /* 0x000ea40008000800 */
[----:B------:R0:W-:Y:S01]  /*235f0*/  @P1 STG.E.U8 desc[UR18][R4.64], R57 ;  /* 0x0000003904001986 */ /* 0x0001e2000c101112 */
[----:B-1----:R-:W-:Y:S02]  /*23600*/  IMAD.MOV.U32 R9, RZ, RZ, R0 ;  /* 0x000000ffff097224 */ /* 0x002fe400078e0000 */
[C---:B------:R-:W-:Y:S01]  /*23610*/  VIADD R0, R8.reuse, UR5 ;  /* 0x0000000508007c36 */ /* 0x040fe20008000000 */
[----:B0-----:R-:W-:-:S04]  /*23620*/  IADD3 R4, P1, PT, R8, R3, RZ ;  /* 0x0000000308047210 */ /* 0x001fc80007f3e0ff */
[----:B------:R-:W-:Y:S02]  /*23630*/  LEA.HI.X.SX32 R5, R8, R2, 0x1, P1 ;  /* 0x0000000208057211 */ /* 0x000fe400008f0eff */
[C---:B------:R-:W-:Y:S02]  /*23640*/  IADD3 R6, P1, PT, R0.reuse, R3, RZ ;  /* 0x0000000300067210 */ /* 0x040fe40007f3e0ff */
[----:B------:R-:W-:Y:S02]  /*23650*/  SHF.R.S32.HI R9, RZ, 0x8, R9 ;  /* 0x00000008ff097819 */ /* 0x000fe40000011409 */
[----:B------:R-:W-:Y:S02]  /*23660*/  F2FP.SATFINITE.E4M3.F32.PACK_AB_MERGE_C R59, R59, R58, RZ ;  /* 0x0000003a3b3b723e */ /* 0x000fe400048070ff */
[C---:B------:R-:W-:Y:S01]  /*23670*/  LEA.HI.X.SX32 R7, R0.reuse, R2, 0x1, P1 ;  /* 0x0000000200077211 */ /* 0x040fe200008f0eff */
[----:B------:R0:W-:Y:S04]  /*23680*/  @P5 STG.E.U8 desc[UR18][R4.64], R9 ;  /* 0x0000000904005986 */ /* 0x0001e8000c101112 */
[----:B------:R-:W-:Y:S01]  /*23690*/  @P0 STG.E.U8 desc[UR18][R6.64], R59 ;  /* 0x0000003b06000986 */ /* 0x000fe2000c101112 */
[----:B---3--:R-:W-:Y:S01]  /*236a0*/  ISETP.LT.AND P1, PT, R13, UR4, !P2 ;  /* 0x000000040d007c0c */ /* 0x008fe2000d721270 */
[----:B------:R-:W-:-:S02]  /*236b0*/  VIADD R8, R0, UR5 ;  /* 0x0000000500087c36 */ /* 0x000fc40008000000 */
[----:B------:R-:W3:Y:S01]  /*236c0*/  LDL.LU R13, [R1+0x874] ;  /* 0x00087400010d7983 */ /* 0x000ee20000300800 */
[----:B------:R-:W-:Y:S01]  /*236d0*/  ISETP.LT.AND P3, PT, R15, UR9, !P2 ;  /* 0x000000090f007c0c */ /* 0x000fe2000d761270 */
[----:B------:R-:W3:Y:S01]  /*236e0*/  LDCU UR4, c[0x0][0x39c] ;  /* 0x00007380ff0477ac */ /* 0x000ee20008000800 */
[----:B----4-:R-:W-:Y:S02]  /*236f0*/  ISETP.LT.AND P0, PT, R12, UR6, !P2 ;  /* 0x000000060c007c0c */ /* 0x010fe4000d701270 */
[----:B------:R-:W4:Y:S01]  /*23700*/  LDL.LU R12, [R1+0x870] ;  /* 0x00087000010c7983 */ /* 0x000f220000300800 */
[----:B------:R-:W-:Y:S01]  /*23710*/  PRMT R11, R59, 0x9910, RZ ;  /* 0x000099103b0b7816 */ /* 0x000fe200000000ff */
[----:B------:R-:W4:Y:S01]  /*23720*/  LDCU UR6, c[0x0][0x39c] ;  /* 0x00007380ff0677ac */ /* 0x000f220008000800 */
[CC--:B0-----:R-:W-:Y:S01]  /*23730*/  IADD3 R4, P5, PT, R8.reuse, R3.reuse, RZ ;  /* 0x0000000308047210 */ /* 0x0c1fe20007fbe0ff */
[----:B------:R-:W4:Y:S01]  /*23740*/  LDL.LU R16, [R1+0x864] ;  /* 0x0008640001107983 */ /* 0x000f220000300800 */
[----:B------:R-:W-:Y:S01]  /*23750*/  SHF.R.S32.HI R11, RZ, 0x8, R11 ;  /* 0x00000008ff0b7819 */ /* 0x000fe2000001140b */
[----:B------:R-:W0:Y:S01]  /*23760*/  LDCU UR9, c[0x0][0x39c] ;  /* 0x00007380ff0977ac */ /* 0x000e220008000800 */
[C---:B------:R-:W-:Y:S01]  /*23770*/  LEA.HI.X.SX32 R5, R8.reuse, R2, 0x1, P5 ;  /* 0x0000000208057211 */ /* 0x040fe200028f0eff */
[----:B------:R-:W-:Y:S01]  /*23780*/  VIADD R8, R8, UR5 ;  /* 0x0000000508087c36 */ /* 0x000fe20008000000 */
[----:B-----5:R-:W-:Y:S01]  /*23790*/  ISETP.LT.AND P6, PT, R14, UR10, !P2 ;  /* 0x0000000a0e007c0c */ /* 0x020fe2000d7c1270 */
[----:B------:R-:W0:Y:S01]  /*237a0*/  LDL.LU R15, [R1+0x860] ;  /* 0x00086000010f7983 */ /* 0x000e220000300800 */
[----:B------:R-:W-:Y:S01]  /*237b0*/  F2FP.SATFINITE.E4M3.F32.PACK_AB_MERGE_C R61, R61, R60, RZ ;  /* 0x0000003c3d3d723e */ /* 0x000fe200048070ff */
[----:B------:R-:W-:Y:S01]  /*237c0*/  VIADD R0, R8, UR5 ;  /* 0x0000000508007c36 */ /* 0x000fe20008000000 */
[----:B--2---:R-:W-:Y:S01]  /*237d0*/  ISETP.LT.AND P5, PT, R10, UR7, !P2 ;  /* 0x000000070a007c0c */ /* 0x004fe2000d7a1270 */
[----:B------:R1:W-:Y:S01]  /*237e0*/  @P3 STG.E.U8 desc[UR18][R4.64], R11 ;  /* 0x0000000b04003986 */ /* 0x0003e2000c101112 */
[----:B------:R-:W-:Y:S01]  /*237f0*/  PRMT R9, R61, 0x9910, RZ ;  /* 0x000099103d097816 */ /* 0x000fe200000000ff */
[----:B------:R-:W2:Y:S02]  /*23800*/  LDCU UR7, c[0x0][0x39c] ;  /* 0x00007380ff0777ac */ /* 0x000ea40008000800 */
[----:B------:R-:W5:Y:S01]  /*23810*/  LDL.LU R14, [R1+0x994] ;  /* 0x00099400010e7983 */ /* 0x000f620000300800 */
[----:B------:R-:W-:Y:S01]  /*23820*/  F2FP.SATFINITE.E4M3.F32.PACK_AB_MERGE_C R63, R63, R62, RZ ;  /* 0x0000003e3f3f723e */ /* 0x000fe200048070ff */
[----:B------:R-:W5:Y:S01]  /*23830*/  LDCU UR10, c[0x0][0x39c] ;  /* 0x00007380ff0a77ac */ /* 0x000f620008000800 */
        /* <DEDUP_REMOVED lines=9> */
[-C--:B------:R-:W-:Y:S02]  /*238d0*/  LEA.HI.X.SX32 R5, R0, R2.reuse, 0x1, P1 ;  /* 0x0000000200057211 */ /* 0x080fe400008f0eff */
[----:B---3--:R-:W-:Y:S02]  /*238e0*/  ISETP.LT.AND P1, PT, R13, UR4, !P2 ;  /* 0x000000040d007c0c */ /* 0x008fe4000d721270 */
[----:B----4-:R-:W-:Y:S01]  /*238f0*/  ISETP.LT.AND P3, PT, R12, UR6, !P2 ;  /* 0x000000060c007c0c */ /* 0x010fe2000d761270 */
[----:B------:R-:W3:Y:S01]  /*23900*/  LDL.LU R13, [R1+0x998] ;  /* 0x00099800010d7983 */ /* 0x000ee20000300800 */
[----:B------:R-:W-:Y:S01]  /*23910*/  VIADD R8, R0, UR5 ;  /* 0x0000000500087c36 */ /* 0x000fe20008000000 */
[----:B------:R-:W-:Y:S01]  /*23920*/  PRMT R10, R63, 0x9910, RZ ;  /* 0x000099103f0a7816 */ /* 0x000fe200000000ff */
[----:B------:R-:W3:Y:S01]  /*23930*/  LDCU UR4, c[0x0][0x39c] ;  /* 0x00007380ff0477ac */ /* 0x000ee20008000800 */
[----:B------:R-:W4:Y:S02]  /*23940*/  LDL.LU R12, [R1+0x9a4] ;  /* 0x0009a400010c7983 */ /* 0x000f240000300800 */
[C---:B--2---:R-:W-:Y:S01]  /*23950*/  IADD3 R6, P6, PT, R8.reuse, R3, RZ ;  /* 0x0000000308067210 */ /* 0x044fe20007fde0ff */
[----:B------:R-:W4:Y:S03]  /*23960*/  LDCU UR6, c[0x0][0x39c] ;  /* 0x00007380ff0677ac */ /* 0x000f260008000800 */
[C---:B------:R-:W-:Y:S01]  /*23970*/  LEA.HI.X.SX32 R7, R8.reuse, R2, 0x1, P6 ;  /* 0x0000000208077211 */ /* 0x040fe200030f0eff */
[----:B------:R-:W-:Y:S01]  /*23980*/  VIADD R8, R8, UR5 ;  /* 0x0000000508087c36 */ /* 0x000fe20008000000 */
[----:B------:R1:W-:Y:S01]  /*23990*/  @P0 STG.E.U8 desc[UR18][R4.64], R63 ;  /* 0x0000003f04000986 */ /* 0x0003e2000c101112 */
[----:B------:R-:W-:-:S02]  /*239a0*/  F2FP.SATFINITE.E4M3.F32.PACK_AB_MERGE_C R65, R65, R64, RZ ;  /* 0x000000404141723e */ /* 0x000fc400048070ff */
[----:B------:R-:W-:Y:S02]  /*239b0*/  SHF.R.S32.HI R9, RZ, 0x8, R10 ;  /* 0x00000008ff097819 */ /* 0x000fe4000001140a */
[----:B------:R-:W-:Y:S01]  /*239c0*/  PRMT R0, R65, 0x9910, RZ ;  /* 0x0000991041007816 */ /* 0x000fe200000000ff */
[----:B------:R-:W2:Y:S01]  /*239d0*/  LDL.LU R10, [R1+0x9a0] ;  /* 0x0009a000010a7983 */ /* 0x000ea20000300800 */
[----:B-1----:R-:W-:-:S04]  /*239e0*/  IADD3 R4, P6, PT, R8, R3, RZ ;  /* 0x0000000308047210 */ /* 0x002fc80007fde0ff */
[C---:B------:R-:W-:Y:S01]  /*239f0*/  LEA.HI.X.SX32 R5, R8.reuse, R2, 0x1, P6 ;  /* 0x0000000208057211 */ /* 0x040fe200030f0eff */
[----:B------:R-:W-:Y:S01]  /*23a00*/  VIADD R8, R8, UR5 ;  /* 0x0000000508087c36 */ /* 0x000fe20008000000 */
[----:B------:R1:W-:Y:S01]  /*23a10*/  @P5 STG.E.U8 desc[UR18][R6.64], R9 ;  /* 0x0000000906005986 */ /* 0x0003e2000c101112 */
[----:B------:R-:W-:Y:S01]  /*23a20*/  ISETP.LT.AND P0, PT, R16, UR7, !P2 ;  /* 0x0000000710007c0c */ /* 0x000fe2000d701270 */
        /* <DEDUP_REMOVED lines=9> */
[----:B------:R-:W-:Y:S01]  /*23ac0*/  LEA.HI.X.SX32 R7, R0, R2, 0x1, P1 ;  /* 0x0000000200077211 */ /* 0x000fe200008f0eff */
[----:B------:R0:W-:Y:S04]  /*23ad0*/  @P3 STG.E.U8 desc[UR18][R4.64], R9 ;  /* 0x0000000904003986 */ /* 0x0001e8000c101112 */
[----:B------:R-:W-:Y:S01]  /*23ae0*/  @P0 STG.E.U8 desc[UR18][R6.64], R67 ;  /* 0x0000004306000986 */ /* 0x000fe2000c101112 */
[----:B------:R-:W-:-:S02]  /*23af0*/  ISETP.LT.AND P5, PT, R15, UR9, !P2 ;  /* 0x000000090f007c0c */ /* 0x000fc4000d7a1270 */
[----:B-----5:R-:W-:Y:S01]  /*23b00*/  ISETP.LT.AND P6, PT, R14, UR10, !P2 ;  /* 0x0000000a0e007c0c */ /* 0x020fe2000d7c1270 */
[----:B------:R-:W-:Y:S01]  /*23b10*/  VIADD R8, R0, UR5 ;  /* 0x0000000500087c36 */ /* 0x000fe20008000000 */
[----:B------:R-:W-:Y:S01]  /*23b20*/  PRMT R11, R67, 0x9910, RZ ;  /* 0x00009910430b7816 */ /* 0x000fe200000000ff */
[----:B------:R-:W1:Y:S01]  /*23b30*/  LDCU UR10, c[0x0][0x39c] ;  /* 0x00007380ff0a77ac */ /* 0x000e620008000800 */
[----:B---3--:R-:W-:Y:S01]  /*23b40*/  ISETP.LT.AND P1, PT, R13, UR4, !P2 ;  /* 0x000000040d007c0c */ /* 0x008fe2000d721270 */
[----:B------:R-:W3:Y:S01]  /*23b50*/  LDCU UR4, c[0x0][0x39c] ;  /* 0x00007380ff0477ac */ /* 0x000ee20008000800 */
[----:B------:R-:W3:Y:S01]  /*23b60*/  LDL.LU R13, [R1+0x85c] ;  /* 0x00085c00010d7983 */ /* 0x000ee20000300800 */
[----:B----4-:R-:W-:Y:S01]  /*23b70*/  ISETP.LT.AND P0, PT, R12, UR6, !P2 ;  /* 0x000000060c007c0c */ /* 0x010fe2000d701270 */
[----:B------:R-:W4:Y:S02]  /*23b80*/  LDCU UR6, c[0x0][0x39c] ;  /* 0x00007380ff0677ac */ /* 0x000f240008000800 */
[----:B------:R-:W4:Y:S01]  /*23b90*/  LDL.LU R12, [R1+0x858] ;  /* 0x00085800010c7983 */ /* 0x000f220000300800 */
[----:B------:R-:W-:-:S02]  /*23ba0*/  F2FP.SATFINITE.E4M3.F32.PACK_AB_MERGE_C R69, R69, R68, RZ ;  /* 0x000000444545723e */ /* 0x000fc400048070ff */
[----:B------:R-:W-:Y:S01]  /*23bb0*/  F2FP.SATFINITE.E4M3.F32.PACK_AB_MERGE_C R71, R71, R70, RZ ;  /* 0x000000464747723e */ /* 0x000fe200048070ff */
[----:B------:R-:W5:Y:S01]  /*23bc0*/  LDL.LU R16, [R1+0x854] ;  /* 0x0008540001107983 */ /* 0x000f620000300800 */
[----:B------:R-:W1:Y:S03]  /*23bd0*/  LDCU UR9, c[0x0][0x39c] ;  /* 0x00007380ff0977ac */ /* 0x000e660008000800 */
[----:B------:R-:W5:Y:S04]  /*23be0*/  LDL.LU R15, [R1+0x850] ;  /* 0x00085000010f7983 */ /* 0x000f680000300800 */
[----:B------:R-:W1:Y:S01]  /*23bf0*/  LDL.LU R14, [R1+0x9c4] ;  /* 0x0009c400010e7983 */ /* 0x000e620000300800 */
[----:B0-----:R-:W-:-:S02]  /*23c00*/  IADD3 R4, P3, PT, R8, R3, RZ ;  /* 0x0000000308047210 */ /* 0x001fc40007f7e0ff */
[----:B------:R-:W-:Y:S02]  /*23c10*/  SHF.R.S32.HI R11, RZ, 0x8, R11 ;  /* 0x00000008ff0b7819 */ /* 0x000fe4000001140b */
[C---:B------:R-:W-:Y:S01]  /*23c20*/  LEA.HI.X.SX32 R5, R8.reuse, R2, 0x1, P3 ;  /* 0x0000000208057211 */ /* 0x040fe200018f0eff */
[----:B------:R-:W-:-:S04]  /*23c30*/  VIADD R8, R8, UR5 ;  /* 0x0000000508087c36 */ /* 0x000fc80008000000 */
[----:B------:R0:W-:Y:S01]  /*23c40*/  @P5 STG.E.U8 desc[UR18][R4.64], R11 ;  /* 0x0000000b04005986 */ /* 0x0001e2000c101112 */
[C---:B------:R-:W-:Y:S01]  /*23c50*/  VIADD R0, R8.reuse, UR5 ;  /* 0x0000000508007c36 */ /* 0x040fe20008000000 */
[----:B------:R-:W-:Y:S02]  /*23c60*/  PRMT R9, R69, 0x9910, RZ ;  /* 0x0000991045097816 */ /* 0x000fe400000000ff */
[----:B0-----:R-:W-:-:S04]  /*23c70*/  IADD3 R4, P5, PT, R8, R3, RZ ;  /* 0x0000000308047210 */ /* 0x001fc80007fbe0ff */
[-C--:B------:R-:W-:Y:S02]  /*23c80*/  LEA.HI.X.SX32 R5, R8, R2.reuse, 0x1, P5 ;  /* 0x0000000208057211 */ /* 0x080fe400028f0eff */
[C---:B------:R-:W-:Y:S02]  /*23c90*/  IADD3 R6, P5, PT, R0.reuse, R3, RZ ;  /* 0x0000000300067210 */ /* 0x040fe40007fbe0ff */
[----:B------:R-:W-:Y:S02]  /*23ca0*/  SHF.R.S32.HI R9, RZ, 0x8, R9 ;  /* 0x00000008ff097819 */ /* 0x000fe40000011409 */
[C---:B------:R-:W-:Y:S01]  /*23cb0*/  LEA.HI.X.SX32 R7, R0.reuse, R2, 0x1, P5 ;  /* 0x0000000200077211 */ /* 0x040fe200028f0eff */
[----:B------:R-:W-:Y:S01]  /*23cc0*/  VIADD R0, R0, UR5 ;  /* 0x0000000500007c36 */ /* 0x000fe20008000000 */
[----:B------:R0:W-:Y:S01]  /*23cd0*/  @P6 STG.E.U8 desc[UR18][R4.64], R69 ;  /* 0x0000004504006986 */ /* 0x0001e2000c101112 */
[----:B--2---:R-:W-:Y:S01]  /*23ce0*/  ISETP.LT.AND P3, PT, R10, UR7, !P2 ;  /* 0x000000070a007c0c */ /* 0x004fe2000d761270 */
[----:B------:R-:W5:Y:S02]  /*23cf0*/  LDCU UR7, c[0x0][0x39c] ;  /* 0x00007380ff0777ac */ /* 0x000f640008000800 */
[----:B------:R2:W-:Y:S01]  /*23d00*/  @P1 STG.E.U8 desc[UR18][R6.64], R9 ;  /* 0x0000000906001986 */ /* 0x0005e2000c101112 */
[----:B------:R-:W-:-:S02]  /*23d10*/  PRMT R10, R71, 0x9910, RZ ;  /* 0x00009910470a7816 */ /* 0x000fc400000000ff */
[----:B0-----:R-:W-:-:S04]  /*23d20*/  IADD3 R4, P1, PT, R0, R3, RZ ;  /* 0x0000000300047210 */ /* 0x001fc80007f3e0ff */
[C---:B------:R-:W-:Y:S01]  /*23d30*/  LEA.HI.X.SX32 R5, R0.reuse, R2, 0x1, P1 ;  /* 0x0000000200057211 */ /* 0x040fe200008f0eff */
[----:B------:R-:W-:Y:S01]  /*23d40*/  VIADD R8, R0, UR5 ;  /* 0x0000000500087c36 */ /* 0x000fe20008000000 */
[----:B--2---:R-:W-:-:S04]  /*23d50*/  SHF.R.S32.HI R9, RZ, 0x8, R10 ;  /* 0x00000008ff097819 */ /* 0x004fc8000001140a */
[----:B------:R-:W-:-:S04]  /*23d60*/  IADD3 R6, P6, PT, R8, R3, RZ ;  /* 0x0000000308067210 */ /* 0x000fc80007fde0ff */
[C---:B------:R-:W-:Y:S01]  /*23d70*/  LEA.HI.X.SX32 R7, R8.reuse, R2, 0x1, P6 ;  /* 0x0000000208077211 */ /* 0x040fe200030f0eff */
[----:B------:R-:W-:Y:S01]  /*23d80*/  VIADD R8, R8, UR5 ;  /* 0x0000000508087c36 */ /* 0x000fe20008000000 */
[----:B------:R0:W-:Y:S04]  /*23d90*/  @P0 STG.E.U8 desc[UR18][R4.64], R71 ;  /* 0x0000004704000986 */ /* 0x0001e8000c101112 */
[----:B0-----:R-:W-:-:S04]  /*23da0*/  IADD3 R4, P6, PT, R8, R3, RZ ;  /* 0x0000000308047210 */ /* 0x001fc80007fde0ff */
[----:B------:R-:W-:Y:S02]  /*23db0*/  LEA.HI.X.SX32 R5, R8, R2, 0x1, P6 ;  /* 0x0000000208057211 */ /* 0x000fe400030f0eff */
[----:B---3--:R-:W-:Y:S02]  /*23dc0*/  ISETP.LT.AND P1, PT, R13, UR4, !P2 ;  /* 0x000000040d007c0c */ /* 0x008fe4000d721270 */
[----:B----4-:R-:W-:Y:S01]  /*23dd0*/  ISETP.LT.AND P5, PT, R12, UR6, !P2 ;  /* 0x000000060c007c0c */ /* 0x010fe2000d7a1270 */
[----:B------:R-:W2:Y:S01]  /*23de0*/  LDL.LU R13, [R1+0x9c8] ;  /* 0x0009c800010d7983 */ /* 0x000ea20000300800 */
[----:B------:R-:W-:Y:S01]  /*23df0*/  F2FP.SATFINITE.E4M3.F32.PACK_AB_MERGE_C R73, R73, R72, RZ ;  /* 0x000000484949723e */ /* 0x000fe200048070ff */
[----:B------:R-:W-:Y:S01]  /*23e00*/  VIADD R8, R8, UR5 ;  /* 0x0000000508087c36 */ /* 0x000fe20008000000 */
[----:B------:R-:W0:Y:S01]  /*23e10*/  LDCU UR6, c[0x0][0x39c] ;  /* 0x00007380ff0677ac */ /* 0x000e220008000800 */
[----:B------:R-:W0:Y:S01]  /*23e20*/  LDL.LU R12, [R1+0x9d4] ;  /* 0x0009d400010c7983 */ /* 0x000e220000300800 */
[----:B-----5:R-:W-:-:S02]  /*23e30*/  ISETP.LT.AND P0, PT, R16, UR7, !P2 ;  /* 0x0000000710007c0c */ /* 0x020fc4000d701270 */
[----:B-1----:R-:W-:Y:S01]  /*23e40*/  ISETP.LT.AND P6, PT, R14, UR10, !P2 ;  /* 0x0000000a0e007c0c */ /* 0x002fe2000d7c1270 */
[----:B------:R-:W3:Y:S01]  /*23e50*/  LDL.LU R10, [R1+0x9d0] ;  /* 0x0009d000010a7983 */ /* 0x000ee20000300800 */
[----:B------:R-:W-:Y:S01]  /*23e60*/  PRMT R0, R73, 0x9910, RZ ;  /* 0x0000991049007816 */ /* 0x000fe200000000ff */
[----:B------:R-:W3:Y:S02]  /*23e70*/  LDCU UR7, c[0x0][0x39c] ;  /* 0x00007380ff0777ac */ /* 0x000ee40008000800 */
[----:B------:R-:W4:Y:S01]  /*23e80*/  LDL.LU R14, [R1+0x84c] ;  /* 0x00084c00010e7983 */ /* 0x000f220000300800 */
[----:B------:R-:W2:Y:S03]  /*23e90*/  LDCU UR4, c[0x0][0x39c] ;  /* 0x00007380ff0477ac */ /* 0x000ea60008000800 */
[----:B------:R1:W-:Y:S01]  /*23ea0*/  @P3 STG.E.U8 desc[UR18][R6.64], R9 ;  /* 0x0000000906003986 */ /* 0x0003e2000c101112 */
[----:B------:R-:W-:Y:S01]  /*23eb0*/  F2FP.SATFINITE.E4M3.F32.PACK_AB_MERGE_C R75, R75, R74, RZ ;  /* 0x0000004a4b4b723e */ /* 0x000fe200048070ff */
[----:B------:R-:W5:Y:S02]  /*23ec0*/  LDCU UR10, c[0x0][0x39c] ;  /* 0x00007380ff0a77ac */ /* 0x000f640008000800 */
[----:B------:R1:W-:Y:S01]  /*23ed0*/  @P1 STG.E.U8 desc[UR18][R4.64], R73 ;  /* 0x0000004904001986 */ /* 0x0003e2000c101112 */
[----:B------:R-:W-:Y:S01]  /*23ee0*/  ISETP.LT.AND P3, PT, R15, UR9, !P2 ;  /* 0x000000090f007c0c */ /* 0x000fe2000d761270 */
[----:B------:R-:W0:Y:S01]  /*23ef0*/  LDCU UR9, c[0x0][0x39c] ;  /* 0x00007380ff0977ac */ /* 0x000e220008000800 */
[----:B-1----:R-:W-:-:S02]  /*23f00*/  IMAD.MOV.U32 R9, RZ, RZ, R0 ;  /* 0x000000ffff097224 */ /* 0x002fc400078e0000 */
[C---:B------:R-:W-:Y:S01]  /*23f10*/  VIADD R0, R8.reuse, UR5 ;  /* 0x0000000508007c36 */ /* 0x040fe20008000000 */
[CC--:B------:R-:W-:Y:S02]  /*23f20*/  IADD3 R4, P1, PT, R8.reuse, R3.reuse, RZ ;  /* 0x0000000308047210 */ /* 0x0c0fe40007f3e0ff */
[----:B------:R-:W-:Y:S02]  /*23f30*/  SHF.R.S32.HI R9, RZ, 0x8, R9 ;  /* 0x00000008ff097819 */ /* 0x000fe40000011409 */
[-C--:B------:R-:W-:Y:S01]  /*23f40*/  LEA.HI.X.SX32 R5, R8, R2.reuse, 0x1, P1 ;  /* 0x0000000208057211 */ /* 0x080fe200008f0eff */
[C---:B------:R-:W-:Y:S01]  /*23f50*/  VIADD R8, R0.reuse, UR5 ;  /* 0x0000000500087c36 */ /* 0x040fe20008000000 */
[C---:B------:R-:W-:Y:S02]  /*23f60*/  IADD3 R6, P1, PT, R0.reuse, R3, RZ ;  /* 0x0000000300067210 */ /* 0x040fe40007f3e0ff */
[----:B------:R-:W-:Y:S01]  /*23f70*/  PRMT R11, R75, 0x9910, RZ ;  /* 0x000099104b0b7816 */ /* 0x000fe200000000ff */
[----:B------:R1:W-:Y:S01]  /*23f80*/  @P5 STG.E.U8 desc[UR18][R4.64], R9 ;  /* 0x0000000904005986 */ /* 0x0003e2000c101112 */
[----:B------:R-:W-:Y:S01]  /*23f90*/  LEA.HI.X.SX32 R7, R0, R2, 0x1, P1 ;  /* 0x0000000200077211 */ /* 0x000fe200008f0eff */
[----:B------:R-:W-:Y:S01]  /*23fa0*/  VIADD R0, R8, UR5 ;  /* 0x0000000508007c36 */ /* 0x000fe20008000000 */
[----:B------:R-:W-:-:S03]  /*23fb0*/  SHF.R.S32.HI R11, RZ, 0x8, R11 ;  /* 0x00000008ff0b7819 */ /* 0x000fc6000001140b */
[----:B------:R0:W-:Y:S01]  /*23fc0*/  @P0 STG.E.U8 desc[UR18][R6.64], R75 ;  /* 0x0000004b06000986 */ /* 0x0001e2000c101112 */
[----:B-1----:R-:W-:-:S04]  /*23fd0*/  IADD3 R4, P5, PT, R8, R3, RZ ;  /* 0x0000000308047210 */ /* 0x002fc80007fbe0ff */
[----:B------:R-:W-:Y:S02]  /*23fe0*/  LEA.HI.X.SX32 R5, R8, R2, 0x1, P5 ;  /* 0x0000000208057211 */ /* 0x000fe400028f0eff */
[----:B------:R-:W-:-:S03]  /*23ff0*/  F2FP.SATFINITE.E4M3.F32.PACK_AB_MERGE_C R77, R77, R76, RZ ;  /* 0x0000004c4d4d723e */ /* 0x000fc600048070ff */
[----:B------:R1:W-:Y:S01]  /*24000*/  @P3 STG.E.U8 desc[UR18][R4.64], R11 ;  /* 0x0000000b04003986 */ /* 0x0003e2000c101112 */
[----:B------:R-:W-:-:S04]  /*24010*/  IADD3 R8, P3, PT, R0, R3, RZ ;  /* 0x0000000300087210 */ /* 0x000fc80007f7e0ff */
[----:B------:R-:W-:-:S05]  /*24020*/  LEA.HI.X.SX32 R9, R0, R2, 0x1, P3 ;  /* 0x0000000200097211 */ /* 0x000fca00018f0eff */
[----:B------:R0:W-:Y:S01]  /*24030*/  @P6 STG.E.U8 desc[UR18][R8.64], R77 ;  /* 0x0000004d08006986 */ /* 0x0001e2000c101112 */
[----:B--2---:R-:W-:Y:S01]  /*24040*/  ISETP.LT.AND P1, PT, R13, UR4, !P2 ;  /* 0x000000040d007c0c */ /* 0x004fe2000d721270 */
[----:B------:R-:W4:Y:S01]  /*24050*/  LDCU UR4, c[0x0][0x39c] ;  /* 0x00007380ff0477ac */ /* 0x000f220008000800 */
[----:B0-----:R-:W-:Y:S01]  /*24060*/  ISETP.LT.AND P0, PT, R12, UR6, !P2 ;  /* 0x000000060c007c0c */ /* 0x001fe2000d701270 */
[----:B------:R-:W0:Y:S01]  /*24070*/  LDCU UR6, c[0x0][0x39c] ;  /* 0x00007380ff0677ac */ /* 0x000e220008000800 */
[----:B------:R-:W0:Y:S01]  /*24080*/  LDL.LU R12, [R1+0x848] ;  /* 0x00084800010c7983 */ /* 0x000e220000300800 */
[----:B---3--:R-:W-:Y:S01]  /*24090*/  ISETP.LT.AND P5, PT, R10, UR7, !P2 ;  /* 0x000000070a007c0c */ /* 0x008fe2000d7a1270 */
[----:B------:R-:W-:Y:S01]  /*240a0*/  VIADD R10, R0, UR5 ;  /* 0x00000005000a7c36 */ /* 0x000fe20008000000 */
[----:B------:R-:W-:Y:S01]  /*240b0*/  PRMT R13, R77, 0x9910, RZ ;  /* 0x000099104d0d7816 */ /* 0x000fe200000000ff */
[----:B------:R-:W2:Y:S01]  /*240c0*/  LDL.LU R17, [R1+0x844] ;  /* 0x0008440001117983 */ /* 0x000ea20000300800 */
[----:B------:R-:W-:Y:S01]  /*240d0*/  F2FP.SATFINITE.E4M3.F32.PACK_AB_MERGE_C R79, R79, R78, RZ ;  /* 0x0000004e4f4f723e */ /* 0x000fe200048070ff */
[----:B------:R-:W2:Y:S01]  /*240e0*/  LDCU UR7, c[0x0][0x39c] ;  /* 0x00007380ff0777ac */ /* 0x000ea20008000800 */
[----:B------:R-:W-:Y:S01]  /*240f0*/  IADD3 R6, P3, PT, R10, R3, RZ ;  /* 0x000000030a067210 */ /* 0x000fe20007f7e0ff */
[----:B------:R-:W3:Y:S01]  /*24100*/  LDL.LU R16, [R1+0x840] ;  /* 0x0008400001107983 */ /* 0x000ee20000300800 */
[----:B------:R-:W-:-:S02]  /*24110*/  SHF.R.S32.HI R13, RZ, 0x8, R13 ;  /* 0x00000008ff0d7819 */ /* 0x000fc4000001140d */
[C---:B------:R-:W-:Y:S01]  /*24120*/  LEA.HI.X.SX32 R7, R10.reuse, R2, 0x1, P3 ;  /* 0x000000020a077211 */ /* 0x040fe200018f0eff */
[----:B------:R-:W-:Y:S01]  /*24130*/  VIADD R10, R10, UR5 ;  /* 0x000000050a0a7c36 */ /* 0x000fe20008000000 */
[----:B------:R-:W5:Y:S04]  /*24140*/  LDL.LU R15, [R1+0x9cc] ;  /* 0x0009cc00010f7983 */ /* 0x000f680000300800 */
[----:B------:R4:W-:Y:S01]  /*24150*/  @P1 STG.E.U8 desc[UR18][R6.64], R13 ;  /* 0x0000000d06001986 */ /* 0x0009e2000c101112 */
[----:B-1----:R-:W-:-:S04]  /*24160*/  IADD3 R4, P1, PT, R10, R3, RZ ;  /* 0x000000030a047210 */ /* 0x002fc80007f3e0ff */
[----:B------:R-:W-:Y:S02]  /*24170*/  LEA.HI.X.SX32 R5, R10, R2, 0x1, P1 ;  /* 0x000000020a057211 */ /* 0x000fe400008f0eff */
[----:B----4-:R-:W-:Y:S01]  /*24180*/  ISETP.LT.AND P1, PT, R14, UR4, !P2 ;  /* 0x000000040e007c0c */ /* 0x010fe2000d721270 */
[----:B------:R-:W-:Y:S01]  /*24190*/  VIADD R0, R10, UR5 ;  /* 0x000000050a007c36 */ /* 0x000fe20008000000 */
[----:B------:R-:W4:Y:S01]  /*241a0*/  LDL.LU R14, [R1+0x9c0] ;  /* 0x0009c000010e7983 */ /* 0x000f220000300800 */
[----:B------:R-:W-:Y:S01]  /*241b0*/  PRMT R11, R79, 0x9910, RZ ;  /* 0x000099104f0b7816 */ /* 0x000fe200000000ff */
[----:B------:R-:W4:Y:S02]  /*241c0*/  LDCU UR4, c[0x0][0x39c] ;  /* 0x00007380ff0477ac */ /* 0x000f240008000800 */
[----:B------:R-:W-:-:S04]  /*241d0*/  IADD3 R8, P6, PT, R0, R3, RZ ;  /* 0x0000000300087210 */ /* 0x000fc80007fde0ff */
[C---:B------:R-:W-:Y:S01]  /*241e0*/  LEA.HI.X.SX32 R9, R0.reuse, R2, 0x1, P6 ;  /* 0x0000000200097211 */ /* 0x040fe200030f0eff */
[----:B------:R-:W-:Y:S01]  /*241f0*/  VIADD R0, R0, UR5 ;  /* 0x0000000500007c36 */ /* 0x000fe20008000000 */
[----:B------:R-:W-:-:S04]  /*24200*/  SHF.R.S32.HI R11, RZ, 0x8, R11 ;  /* 0x00000008ff0b7819 */ /* 0x000fc8000001140b */
[C---:B------:R-:W-:Y:S02]  /*24210*/  IADD3 R6, P6, PT, R0.reuse, R3, RZ ;  /* 0x0000000300067210 */ /* 0x040fe40007fde0ff */
[----:B------:R-:W-:Y:S02]  /*24220*/  F2FP.SATFINITE.E4M3.F32.PACK_AB_MERGE_C R81, R81, R80, RZ ;  /* 0x000000505151723e */ /* 0x000fe400048070ff */
[C---:B------:R-:W-:Y:S01]  /*24230*/  LEA.HI.X.SX32 R7, R0.reuse, R2, 0x1, P6 ;  /* 0x0000000200077211 */ /* 0x040fe200030f0eff */
[----:B------:R-:W-:Y:S01]  /*24240*/  VIADD R0, R0, UR5 ;  /* 0x0000000500007c36 */ /* 0x000fe20008000000 */
[----:B------:R1:W-:Y:S04]  /*24250*/  @P0 STG.E.U8 desc[UR18][R4.64], R79 ;  /* 0x0000004f04000986 */ /* 0x0003e8000c101112 */
[----:B------:R1:W-:Y:S04]  /*24260*/  @P5 STG.E.U8 desc[UR18][R8.64], R11 ;  /* 0x0000000b08005986 */ /* 0x0003e8000c101112 */
[----:B------:R0:W-:Y:S01]  /*24270*/  @P1 STG.E.U8 desc[UR18][R6.64], R81 ;  /* 0x0000005106001986 */ /* 0x0001e2000c101112 */
[----:B-1----:R-:W-:-:S02]  /*24280*/  PRMT R5, R81, 0x9910, RZ ;  /* 0x0000991051057816 */ /* 0x002fc400000000ff */
[CC--:B------:R-:W-:Y:S01]  /*24290*/  IADD3 R4, P1, PT, R0.reuse, R3.reuse, RZ ;  /* 0x0000000300047210 */ /* 0x0c0fe20007f3e0ff */
[C---:B------:R-:W-:Y:S02]  /*242a0*/  VIADD R9, R0.reuse, UR5 ;  /* 0x0000000500097c36 */ /* 0x040fe40008000000 */
[----:B------:R-:W-:Y:S01]  /*242b0*/  IMAD.MOV.U32 R11, RZ, RZ, R5 ;  /* 0x000000ffff0b7224 */ /* 0x000fe200078e0005 */
[----:B------:R-:W-:Y:S02]  /*242c0*/  LEA.HI.X.SX32 R5, R0, R2, 0x1, P1 ;  /* 0x0000000200057211 */ /* 0x000fe400008f0eff */
[C---:B------:R-:W-:Y:S01]  /*242d0*/  IADD3 R8, P1, PT, R9.reuse, R3, RZ ;  /* 0x0000000309087210 */ /* 0x040fe20007f3e0ff */
[----:B------:R-:W-:-:S03]  /*242e0*/  VIADD R0, R9, UR5 ;  /* 0x0000000509007c36 */ /* 0x000fc60008000000 */
[----:B------:R-:W-:Y:S02]  /*242f0*/  LEA.HI.X.SX32 R9, R9, R2, 0x1, P1 ;  /* 0x0000000209097211 */ /* 0x000fe400008f0eff */
[----:B0-----:R-:W-:Y:S01]  /*24300*/  ISETP.LT.AND P3, PT, R12, UR6, !P2 ;  /* 0x000000060c007c0c */ /* 0x001fe2000d761270 */
[----:B------:R-:W0:Y:S01]  /*24310*/  LDCU UR6, c[0x0][0x39c] ;  /* 0x00007380ff0677ac */ /* 0x000e220008000800 */
[----:B------:R-:W0:Y:S04]  /*24320*/  LDL.LU R12, [R1+0x9bc] ;  /* 0x0009bc00010c7983 */ /* 0x000e280000300800 */
[----:B------:R-:W3:Y:S01]  /*24330*/  LDL.LU R10, [R1+0x9b8] ;  /* 0x0009b800010a7983 */ /* 0x000ee20000300800 */
[----:B-----5:R-:W-:Y:S01]  /*24340*/  ISETP.LT.AND P6, PT, R15, UR10, !P2 ;  /* 0x0000000a0f007c0c */ /* 0x020fe2000d7c1270 */
[----:B------:R-:W1:Y:S02]  /*24350*/  LDCU UR10, c[0x0][0x39c] ;  /* 0x00007380ff0a77ac */ /* 0x000e640008000800 */
[----:B------:R-:W5:Y:S01]  /*24360*/  LDL.LU R15, [R1+0x83c] ;  /* 0x00083c00010f7983 */ /* 0x000f620000300800 */
[----:B----4-:R-:W-:Y:S01]  /*24370*/  ISETP.LT.AND P1, PT, R14, UR4, !P2 ;  /* 0x000000040e007c0c */ /* 0x010fe2000d721270 */
[----:B------:R-:W5:Y:S02]  /*24380*/  LDCU UR4, c[0x0][0x39c] ;  /* 0x00007380ff0477ac */ /* 0x000f640008000800 */
[----:B------:R-:W4:Y:S01]  /*24390*/  LDL.LU R14, [R1+0x838] ;  /* 0x00083800010e7983 */ /* 0x000f220000300800 */
[----:B--2---:R-:W-:Y:S01]  /*243a0*/  ISETP.LT.AND P0, PT, R17, UR7, !P2 ;  /* 0x0000000711007c0c */ /* 0x004fe2000d701270 */
[----:B------:R-:W2:Y:S01]  /*243b0*/  LDCU UR7, c[0x0][0x39c] ;  /* 0x00007380ff0777ac */ /* 0x000ea20008000800 */
[----:B------:R-:W-:Y:S01]  /*243c0*/  SHF.R.S32.HI R11, RZ, 0x8, R11 ;  /* 0x00000008ff0b7819 */ /* 0x000fe2000001140b */
[----:B------:R-:W4:Y:S01]  /*243d0*/  LDL.LU R18, [R1+0x834] ;  /* 0x0008340001127983 */ /* 0x000f220000300800 */
[----:B---3--:R-:W-:Y:S01]  /*243e0*/  ISETP.LT.AND P5, PT, R16, UR9, !P2 ;  /* 0x0000000910007c0c */ /* 0x008fe2000d7a1270 */
[----:B------:R-:W3:Y:S01]  /*243f0*/  LDCU UR9, c[0x0][0x39c] ;  /* 0x00007380ff0977ac */ /* 0x000ee20008000800 */
[----:B------:R-:W-:Y:S01]  /*24400*/  F2FP.SATFINITE.E4M3.F32.PACK_AB_MERGE_C R83, R83, R82, RZ ;  /* 0x000000525353723e */ /* 0x000fe200048070ff */
[----:B------:R1:W-:Y:S01]  /*24410*/  @P3 STG.E.U8 desc[UR18][R4.64], R11 ;  /* 0x0000000b04003986 */ /* 0x0003e2000c101112 */
[----:B------:R-:W-:-:S02]  /*24420*/  IADD3 R6, P3, PT, R0, R3, RZ ;  /* 0x0000000300067210 */ /* 0x000fc40007f7e0ff */
[----:B------:R-:W-:Y:S01]  /*24430*/  PRMT R13, R83, 0x9910, RZ ;  /* 0x00009910530d7816 */ /* 0x000fe200000000ff */
[----:B------:R-:W3:Y:S01]  /*24440*/  LDL.LU R17, [R1+0x830] ;  /* 0x0008300001117983 */ /* 0x000ee20000300800 */
[C---:B------:R-:W-:Y:S01]  /*24450*/  LEA.HI.X.SX32 R7, R0.reuse, R2, 0x1, P3 ;  /* 0x0000000200077211 */ /* 0x040fe200018f0eff */
[----:B------:R-:W-:Y:S01]  /*24460*/  VIADD R0, R0, UR5 ;  /* 0x0000000500007c36 */ /* 0x000fe20008000000 */
[----:B------:R-:W-:Y:S01]  /*24470*/  SHF.R.S32.HI R13, RZ, 0x8, R13 ;  /* 0x00000008ff0d7819 */ /* 0x000fe2000001140d */
[----:B------:R0:W-:Y:S01]  /*24480*/  @P0 STG.E.U8 desc[UR18][R8.64], R83 ;  /* 0x0000005308000986 */ /* 0x0001e2000c101112 */
[----:B------:R-:W-:-:S03]  /*24490*/  F2FP.SATFINITE.E4M3.F32.PACK_AB_MERGE_C R85, R85, R84, RZ ;  /* 0x000000545555723e */ /* 0x000fc600048070ff */
[----:B------:R0:W-:Y:S01]  /*244a0*/  @P5 STG.E.U8 desc[UR18][R6.64], R13 ;  /* 0x0000000d06005986 */ /* 0x0001e2000c101112 */
[C---:B-1----:R-:W-:Y:S02]  /*244b0*/  IADD3 R4, P5, PT, R0.reuse, R3, RZ ;  /* 0x0000000300047210 */ /* 0x042fe40007fbe0ff */
[----:B------:R-:W-:Y:S01]  /*244c0*/  PRMT R11, R85, 0x9910, RZ ;  /* 0x00009910550b7816 */ /* 0x000fe200000000ff */
[----:B------:R-:W3:Y:S01]  /*244d0*/  LDL.LU R16, [R1+0x9b4] ;  /* 0x0009b40001107983 */ /* 0x000ee20000300800 */
[----:B------:R-:W-:Y:S02]  /*244e0*/  LEA.HI.X.SX32 R5, R0, R2, 0x1, P5 ;  /* 0x0000000200057211 */ /* 0x000fe400028f0eff */
[----:B------:R-:W-:-:S03]  /*244f0*/  SHF.R.S32.HI R11, RZ, 0x8, R11 ;  /* 0x00000008ff0b7819 */ /* 0x000fc6000001140b */
[----:B------:R1:W-:Y:S01]  /*24500*/  @P6 STG.E.U8 desc[UR18][R4.64], R85 ;  /* 0x0000005504006986 */ /* 0x0003e2000c101112 */
[----:B0-----:R-:W-:Y:S01]  /*24510*/  ISETP.LT.AND P0, PT, R12, UR6, !P2 ;  /* 0x000000060c007c0c */ /* 0x001fe2000d701270 */
[----:B------:R-:W4:Y:S01]  /*24520*/  LDCU UR6, c[0x0][0x39c] ;  /* 0x00007380ff0677ac */ /* 0x000f220008000800 */
[----:B--2---:R-:W-:Y:S01]  /*24530*/  ISETP.LT.AND P3, PT, R10, UR7, !P2 ;  /* 0x000000070a007c0c */ /* 0x004fe2000d761270 */
[----:B------:R-:W-:Y:S01]  /*24540*/  VIADD R10, R0, UR5 ;  /* 0x00000005000a7c36 */ /* 0x000fe20008000000 */
[----:B------:R-:W0:Y:S04]  /*24550*/  LDCU UR7, c[0x0][0x39c] ;  /* 0x00007380ff0777ac */ /* 0x000e280008000800 */
[----:B------:R-:W-:-:S04]  /*24560*/  IADD3 R8, P5, PT, R10, R3, RZ ;  /* 0x000000030a087210 */ /* 0x000fc80007fbe0ff */
[C---:B------:R-:W-:Y:S01]  /*24570*/  LEA.HI.X.SX32 R9, R10.reuse, R2, 0x1, P5 ;  /* 0x000000020a097211 */ /* 0x040fe200028f0eff */
[----:B------:R-:W-:-:S04]  /*24580*/  VIADD R10, R10, UR5 ;  /* 0x000000050a0a7c36 */ /* 0x000fc80008000000 */
[----:B------:R2:W-:Y:S01]  /*24590*/  @P1 STG.E.U8 desc[UR18][R8.64], R11 ;  /* 0x0000000b08001986 */ /* 0x0005e2000c101112 */
[----:B------:R-:W-:-:S04]  /*245a0*/  IADD3 R6, P1, PT, R10, R3, RZ ;  /* 0x000000030a067210 */ /* 0x000fc80007f3e0ff */
[----:B------:R-:W-:Y:S02]  /*245b0*/  LEA.HI.X.SX32 R7, R10, R2, 0x1, P1 ;  /* 0x000000020a077211 */ /* 0x000fe400008f0eff */
[----:B-----5:R-:W-:Y:S02]  /*245c0*/  ISETP.LT.AND P1, PT, R15, UR4, !P2 ;  /* 0x000000040f007c0c */ /* 0x020fe4000d721270 */
[----:B----4-:R-:W-:Y:S01]  /*245d0*/  ISETP.LT.AND P5, PT, R14, UR6, !P2 ;  /* 0x000000060e007c0c */ /* 0x010fe2000d7a1270 */
[----:B------:R-:W4:Y:S01]  /*245e0*/  LDL.LU R15, [R1+0x9b0] ;  /* 0x0009b000010f7983 */ /* 0x000f220000300800 */
[----:B------:R-:W-:Y:S01]  /*245f0*/  VIADD R0, R10, UR5 ;  /* 0x000000050a007c36 */ /* 0x000fe20008000000 */
[----:B------:R-:W-:Y:S01]  /*24600*/  F2FP.SATFINITE.E4M3.F32.PACK_AB_MERGE_C R87, R87, R86, RZ ;  /* 0x000000565757723e */ /* 0x000fe200048070ff */
[----:B------:R-:W4:Y:S01]  /*24610*/  LDCU UR4, c[0x0][0x39c] ;  /* 0x00007380ff0477ac */ /* 0x000f220008000800 */
[----:B------:R-:W5:Y:S02]  /*24620*/  LDL.LU R14, [R1+0x9ac] ;  /* 0x0009ac00010e7983 */ /* 0x000f640000300800 */
[C---:B-1----:R-:W-:Y:S01]  /*24630*/  IADD3 R4, P6, PT, R0.reuse, R3, RZ ;  /* 0x0000000300047210 */ /* 0x042fe20007fde0ff */
[----:B------:R-:W5:Y:S01]  /*24640*/  LDCU UR6, c[0x0][0x39c] ;  /* 0x00007380ff0677ac */ /* 0x000f620008000800 */
[----:B------:R-:W-:Y:S01]  /*24650*/  PRMT R12, R87, 0x9910, RZ ;  /* 0x00009910570c7816 */ /* 0x000fe200000000ff */
[----:B------:R-:W3:Y:S01]  /*24660*/  LDL.LU R10, [R1+0x9a8] ;  /* 0x0009a800010a7983 */ /* 0x000ee20000300800 */
[C---:B------:R-:W-:Y:S01]  /*24670*/  LEA.HI.X.SX32 R5, R0.reuse, R2, 0x1, P6 ;  /* 0x0000000200057211 */ /* 0x040fe200030f0eff */
[----:B------:R-:W-:Y:S01]  /*24680*/  VIADD R0, R0, UR5 ;  /* 0x0000000500007c36 */ /* 0x000fe20008000000 */
[----:B--2---:R-:W-:-:S04]  /*24690*/  SHF.R.S32.HI R11, RZ, 0x8, R12 ;  /* 0x00000008ff0b7819 */ /* 0x004fc8000001140c */
[CC--:B------:R-:W-:Y:S02]  /*246a0*/  IADD3 R8, P6, PT, R0.reuse, R3.reuse, RZ ;  /* 0x0000000300087210 */ /* 0x0c0fe40007fde0ff */
[----:B------:R-:W-:Y:S02]  /*246b0*/  F2FP.SATFINITE.E4M3.F32.PACK_AB_MERGE_C R89, R89, R88, RZ ;  /* 0x000000585959723e */ /* 0x000fe400048070ff */
[C---:B------:R-:W-:Y:S01]  /*246c0*/  LEA.HI.X.SX32 R9, R0.reuse, R2, 0x1, P6 ;  /* 0x0000000200097211 */ /* 0x040fe200030f0eff */
[----:B------:R-:W-:Y:S01]  /*246d0*/  VIADD R0, R0, UR5 ;  /* 0x0000000500007c36 */ /* 0x000fe20008000000 */
[----:B------:R1:W-:Y:S01]  /*246e0*/  @P0 STG.E.U8 desc[UR18][R6.64], R87 ;  /* 0x0000005706000986 */ /* 0x0003e2000c101112 */
[----:B0-----:R-:W-:Y:S01]  /*246f0*/  ISETP.LT.AND P0, PT, R18, UR7, !P2 ;  /* 0x0000000712007c0c */ /* 0x001fe2000d701270 */
[----:B------:R-:W0:Y:S02]  /*24700*/  LDCU UR7, c[0x0][0x39c] ;  /* 0x00007380ff0777ac */ /* 0x000e240008000800 */
[----:B------:R2:W-:Y:S04]  /*24710*/  @P3 STG.E.U8 desc[UR18][R4.64], R11 ;  /* 0x0000000b04003986 */ /* 0x0005e8000c101112 */
[----:B------:R0:W-:Y:S01]  /*24720*/  @P1 STG.E.U8 desc[UR18][R8.64], R89 ;  /* 0x0000005908001986 */ /* 0x0001e2000c101112 */
[----:B-1----:R-:W-:Y:S01]  /*24730*/  PRMT R6, R89, 0x9910, RZ ;  /* 0x0000991059067816 */ /* 0x002fe200000000ff */
[C---:B------:R-:W-:Y:S01]  /*24740*/  VIADD R7, R0.reuse, UR5 ;  /* 0x0000000500077c36 */ /* 0x040fe20008000000 */
[----:B--2---:R-:W-:-:S03]  /*24750*/  IADD3 R4, P1, PT, R0, R3, RZ ;  /* 0x0000000300047210 */ /* 0x004fc60007f3e0ff */
[----:B------:R-:W-:Y:S01]  /*24760*/  IMAD.MOV.U32 R11, RZ, RZ, R6 ;  /* 0x000000ffff0b7224 */ /* 0x000fe200078e0006 */
[----:B------:R-:W-:Y:S02]  /*24770*/  LEA.HI.X.SX32 R5, R0, R2, 0x1, P1 ;  /* 0x0000000200057211 */ /* 0x000fe400008f0eff */
[C---:B------:R-:W-:Y:S01]  /*24780*/  IADD3 R6, P1, PT, R7.reuse, R3, RZ ;  /* 0x0000000307067210 */ /* 0x040fe20007f3e0ff */
[----:B------:R-:W-:Y:S01]  /*24790*/  VIADD R0, R7, UR5 ;  /* 0x0000000507007c36 */ /* 0x000fe20008000000 */
[----:B------:R-:W-:Y:S02]  /*247a0*/  SHF.R.S32.HI R11, RZ, 0x8, R11 ;  /* 0x00000008ff0b7819 */ /* 0x000fe4000001140b */
[----:B------:R-:W-:Y:S02]  /*247b0*/  F2FP.SATFINITE.E4M3.F32.PACK_AB_MERGE_C R91, R91, R90, RZ ;  /* 0x0000005a5b5b723e */ /* 0x000fe400048070ff */
[----:B------:R-:W-:Y:S01]  /*247c0*/  LEA.HI.X.SX32 R7, R7, R2, 0x1, P1 ;  /* 0x0000000207077211 */ /* 0x000fe200008f0eff */
[----:B------:R1:W-:Y:S04]  /*247d0*/  @P5 STG.E.U8 desc[UR18][R4.64], R11 ;  /* 0x0000000b04005986 */ /* 0x0003e8000c101112 */
[----:B------:R2:W-:Y:S01]  /*247e0*/  @P0 STG.E.U8 desc[UR18][R6.64], R91 ;  /* 0x0000005b06000986 */ /* 0x0005e2000c101112 */
[----:B----4-:R-:W-:Y:S01]  /*247f0*/  ISETP.LT.AND P1, PT, R15, UR4, !P2 ;  /* 0x000000040f007c0c */ /* 0x010fe2000d721270 */
[----:B------:R-:W4:Y:S02]  /*24800*/  LDCU UR4, c[0x0][0x39c] ;  /* 0x00007380ff0477ac */ /* 0x000f240008000800 */
[----:B------:R-:W4:Y:S01]  /*24810*/  LDL.LU R15, [R1+0x82c] ;  /* 0x00082c00010f7983 */ /* 0x000f220000300800 */
[----:B-----5:R-:W-:Y:S01]  /*24820*/  ISETP.LT.AND P0, PT, R14, UR6, !P2 ;  /* 0x000000060e007c0c */ /* 0x020fe2000d701270 */
[----:B------:R-:W5:Y:S02]  /*24830*/  LDCU UR6, c[0x0][0x39c] ;  /* 0x00007380ff0677ac */ /* 0x000f640008000800 */
[----:B------:R-:W5:Y:S01]  /*24840*/  LDL.LU R14, [R1+0x828] ;  /* 0x00082800010e7983 */ /* 0x000f620000300800 */
[----:B---3--:R-:W-:-:S02]  /*24850*/  ISETP.LT.AND P3, PT, R17, UR9, !P2 ;  /* 0x0000000911007c0c */ /* 0x008fc4000d761270 */
[----:B------:R-:W-:Y:S01]  /*24860*/  PRMT R13, R91, 0x9910, RZ ;  /* 0x000099105b0d7816 */ /* 0x000fe200000000ff */
[----:B------:R-:W3:Y:S01]  /*24870*/  LDL.LU R18, [R1+0x824] ;  /* 0x0008240001127983 */ /* 0x000ee20000300800 */
[CC--:B0-----:R-:W-:Y:S01]  /*24880*/  IADD3 R8, P5, PT, R0.reuse, R3.reuse, RZ ;  /* 0x0000000300087210 */ /* 0x0c1fe20007fbe0ff */
[----:B------:R-:W0:Y:S01]  /*24890*/  LDCU UR9, c[0x0][0x39c] ;  /* 0x00007380ff0977ac */ /* 0x000e220008000800 */
[----:B------:R-:W-:Y:S01]  /*248a0*/  SHF.R.S32.HI R13, RZ, 0x8, R13 ;  /* 0x00000008ff0d7819 */ /* 0x000fe2000001140d */
[----:B------:R-:W0:Y:S01]  /*248b0*/  LDL.LU R17, [R1+0x820] ;  /* 0x0008200001117983 */ /* 0x000e220000300800 */
[C---:B------:R-:W-:Y:S01]  /*248c0*/  LEA.HI.X.SX32 R9, R0.reuse, R2, 0x1, P5 ;  /* 0x0000000200097211 */ /* 0x040fe200028f0eff */
[----:B------:R-:W-:Y:S01]  /*248d0*/  VIADD R0, R0, UR5 ;  /* 0x0000000500007c36 */ /* 0x000fe20008000000 */
[----:B------:R-:W-:Y:S01]  /*248e0*/  ISETP.LT.AND P5, PT, R10, UR7, !P2 ;  /* 0x000000070a007c0c */ /* 0x000fe2000d7a1270 */
[----:B------:R-:W3:Y:S01]  /*248f0*/  LDCU UR7, c[0x0][0x39c] ;  /* 0x00007380ff0777ac */ /* 0x000ee20008000800 */
[----:B------:R-:W-:Y:S01]  /*24900*/  ISETP.LT.AND P6, PT, R16, UR10, !P2 ;  /* 0x0000000a10007c0c */ /* 0x000fe2000d7c1270 */
[----:B------:R2:W-:Y:S01]  /*24910*/  @P3 STG.E.U8 desc[UR18][R8.64], R13 ;  /* 0x0000000d08003986 */ /* 0x0005e2000c101112 */
[C---:B-1----:R-:W-:Y:S01]  /*24920*/  IADD3 R4, P3, PT, R0.reuse, R3, RZ ;  /* 0x0000000300047210 */ /* 0x042fe20007f7e0ff */
[C---:B------:R-:W-:Y:S01]  /*24930*/  VIADD R10, R0.reuse, UR5 ;  /* 0x00000005000a7c36 */ /* 0x040fe20008000000 */
[----:B------:R-:W-:Y:S01]  /*24940*/  F2FP.SATFINITE.E4M3.F32.PACK_AB_MERGE_C R93, R93, R92, RZ ;  /* 0x0000005c5d5d723e */ /* 0x000fe200048070ff */
[----:B------:R-:W3:Y:S01]  /*24950*/  LDL.LU R16, [R1+0x99c] ;  /* 0x00099c0001107983 */ /* 0x000ee20000300800 */
[----:B------:R-:W-:Y:S01]  /*24960*/  LEA.HI.X.SX32 R5, R0, R2, 0x1, P3 ;  /* 0x0000000200057211 */ /* 0x000fe200018f0eff */
[----:B------:R-:W1:Y:S01]  /*24970*/  LDCU UR10, c[0x0][0x39c] ;  /* 0x00007380ff0a77ac */ /* 0x000e620008000800 */
[----:B------:R-:W-:-:S02]  /*24980*/  PRMT R11, R93, 0x9910, RZ ;  /* 0x000099105d0b7816 */ /* 0x000fc400000000ff */
[CC--:B--2---:R-:W-:Y:S02]  /*24990*/  IADD3 R6, P3, PT, R10.reuse, R3.reuse, RZ ;  /* 0x000000030a067210 */ /* 0x0c4fe40007f7e0ff */
[----:B------:R-:W-:Y:S02]  /*249a0*/  SHF.R.S32.HI R11, RZ, 0x8, R11 ;  /* 0x00000008ff0b7819 */ /* 0x000fe4000001140b */
[C---:B------:R-:W-:Y:S01]  /*249b0*/  LEA.HI.X.SX32 R7, R10.reuse, R2, 0x1, P3 ;  /* 0x000000020a077211 */ /* 0x040fe200018f0eff */
[----:B------:R-:W-:Y:S01]  /*249c0*/  VIADD R10, R10, UR5 ;  /* 0x000000050a0a7c36 */ /* 0x000fe20008000000 */
[----:B------:R2:W-:Y:S04]  /*249d0*/  @P6 STG.E.U8 desc[UR18][R4.64], R93 ;  /* 0x0000005d04006986 */ /* 0x0005e8000c101112 */
[----:B------:R0:W-:Y:S01]  /*249e0*/  @P1 STG.E.U8 desc[UR18][R6.64], R11 ;  /* 0x0000000b06001986 */ /* 0x0001e2000c101112 */
[----:B------:R-:W-:-:S04]  /*249f0*/  IADD3 R8, P1, PT, R10, R3, RZ ;  /* 0x000000030a087210 */ /* 0x000fc80007f3e0ff */
[----:B------:R-:W-:Y:S02]  /*24a00*/  LEA.HI.X.SX32 R9, R10, R2, 0x1, P1 ;  /* 0x000000020a097211 */ /* 0x000fe400008f0eff */
[----:B----4-:R-:W-:Y:S02]  /*24a10*/  ISETP.LT.AND P1, PT, R15, UR4, !P2 ;  /* 0x000000040f007c0c */ /* 0x010fe4000d721270 */
[----:B-----5:R-:W-:Y:S01]  /*24a20*/  ISETP.LT.AND P3, PT, R14, UR6, !P2 ;  /* 0x000000060e007c0c */ /* 0x020fe2000d761270 */
[----:B------:R-:W4:Y:S01]  /*24a30*/  LDL.LU R15, [R1+0x990] ;  /* 0x00099000010f7983 */ /* 0x000f220000300800 */
[----:B------:R-:W-:Y:S01]  /*24a40*/  VIADD R0, R10, UR5 ;  /* 0x000000050a007c36 */ /* 0x000fe20008000000 */
[----:B------:R-:W-:Y:S01]  /*24a50*/  F2FP.SATFINITE.E4M3.F32.PACK_AB_MERGE_C R95, R95, R94, RZ ;  /* 0x0000005e5f5f723e */ /* 0x000fe200048070ff */
[----:B------:R-:W4:Y:S01]  /*24a60*/  LDCU UR4, c[0x0][0x39c] ;  /* 0x00007380ff0477ac */ /* 0x000f220008000800 */
[----:B------:R-:W5:Y:S02]  /*24a70*/  LDL.LU R14, [R1+0x98c] ;  /* 0x00098c00010e7983 */ /* 0x000f640000300800 */
[C---:B--2---:R-:W-:Y:S01]  /*24a80*/  IADD3 R4, P6, PT, R0.reuse, R3, RZ ;  /* 0x0000000300047210 */ /* 0x044fe20007fde0ff */
[----:B------:R-:W5:Y:S01]  /*24a90*/  LDCU UR6, c[0x0][0x39c] ;  /* 0x00007380ff0677ac */ /* 0x000f620008000800 */
[----:B------:R-:W-:Y:S01]  /*24aa0*/  PRMT R12, R95, 0x9910, RZ ;  /* 0x000099105f0c7816 */ /* 0x000fe200000000ff */
[----:B------:R-:W2:Y:S01]  /*24ab0*/  LDL.LU R10, [R1+0x988] ;  /* 0x00098800010a7983 */ /* 0x000ea20000300800 */
[C---:B------:R-:W-:Y:S01]  /*24ac0*/  LEA.HI.X.SX32 R5, R0.reuse, R2, 0x1, P6 ;  /* 0x0000000200057211 */ /* 0x040fe200030f0eff */
[----:B------:R-:W-:Y:S01]  /*24ad0*/  VIADD R0, R0, UR5 ;  /* 0x0000000500007c36 */ /* 0x000fe20008000000 */
[----:B0-----:R-:W-:-:S04]  /*24ae0*/  SHF.R.S32.HI R11, RZ, 0x8, R12 ;  /* 0x00000008ff0b7819 */ /* 0x001fc8000001140c */
[CC--:B------:R-:W-:Y:S02]  /*24af0*/  IADD3 R6, P6, PT, R0.reuse, R3.reuse, RZ ;  /* 0x0000000300067210 */ /* 0x0c0fe40007fde0ff */
[----:B------:R-:W-:Y:S02]  /*24b00*/  F2FP.SATFINITE.E4M3.F32.PACK_AB_MERGE_C R97, R97, R96, RZ ;  /* 0x000000606161723e */ /* 0x000fe400048070ff */
[C---:B------:R-:W-:Y:S01]  /*24b10*/  LEA.HI.X.SX32 R7, R0.reuse, R2, 0x1, P6 ;  /* 0x0000000200077211 */ /* 0x040fe200030f0eff */
[----:B------:R-:W-:Y:S01]  /*24b20*/  VIADD R0, R0, UR5 ;  /* 0x0000000500007c36 */ /* 0x000fe20008000000 */
[----:B------:R0:W-:Y:S01]  /*24b30*/  @P0 STG.E.U8 desc[UR18][R8.64], R95 ;  /* 0x0000005f08000986 */ /* 0x0001e2000c101112 */
[----:B---3--:R-:W-:Y:S01]  /*24b40*/  ISETP.LT.AND P0, PT, R18, UR7, !P2 ;  /* 0x0000000712007c0c */ /* 0x008fe2000d701270 */
[----:B------:R-:W2:Y:S02]  /*24b50*/  LDCU UR7, c[0x0][0x39c] ;  /* 0x00007380ff0777ac */ /* 0x000ea40008000800 */
[----:B------:R3:W-:Y:S04]  /*24b60*/  @P5 STG.E.U8 desc[UR18][R4.64], R11 ;  /* 0x0000000b04005986 */ /* 0x0007e8000c101112 */
[----:B------:R1:W-:Y:S01]  /*24b70*/  @P1 STG.E.U8 desc[UR18][R6.64], R97 ;  /* 0x0000006106001986 */ /* 0x0003e2000c101112 */
[----:B0-----:R-:W-:Y:S01]  /*24b80*/  PRMT R8, R97, 0x9910, RZ ;  /* 0x0000991061087816 */ /* 0x001fe200000000ff */
[C---:B------:R-:W-:Y:S01]  /*24b90*/  VIADD R9, R0.reuse, UR5 ;  /* 0x0000000500097c36 */ /* 0x040fe20008000000 */
[----:B---3--:R-:W-:-:S03]  /*24ba0*/  IADD3 R4, P1, PT, R0, R3, RZ ;  /* 0x0000000300047210 */ /* 0x008fc60007f3e0ff */
        /* <DEDUP_REMOVED lines=15> */
[----:B------:R-:W-:-:S02]  /*24ca0*/  ISETP.LT.AND P5, PT, R17, UR9, !P2 ;  /* 0x0000000911007c0c */ /* 0x000fc4000d7a1270 */
[----:B------:R-:W-:Y:S01]  /*24cb0*/  PRMT R13, R99, 0x9910, RZ ;  /* 0x00009910630d7816 */ /* 0x000fe200000000ff */
[----:B------:R-:W5:Y:S01]  /*24cc0*/  LDL.LU R18, [R1+0x810] ;  /* 0x0008100001127983 */ /* 0x000f620000300800 */
[CC--:B-1----:R-:W-:Y:S01]  /*24cd0*/  IADD3 R6, P3, PT, R0.reuse, R3.reuse, RZ ;  /* 0x0000000300067210 */ /* 0x0c2fe20007f7e0ff */
[----:B------:R-:W1:Y:S01]  /*24ce0*/  LDCU UR9, c[0x0][0x39c] ;  /* 0x00007380ff0977ac */ /* 0x000e620008000800 */
[----:B------:R-:W-:Y:S01]  /*24cf0*/  SHF.R.S32.HI R13, RZ, 0x8, R13 ;  /* 0x00000008ff0d7819 */ /* 0x000fe2000001140d */
[----:B------:R-:W1:Y:S01]  /*24d00*/  LDL.LU R17, [R1+0x80c] ;  /* 0x00080c0001117983 */ /* 0x000e620000300800 */
[C---:B------:R-:W-:Y:S01]  /*24d10*/  LEA.HI.X.SX32 R7, R0.reuse, R2, 0x1, P3 ;  /* 0x0000000200077211 */ /* 0x040fe200018f0eff */
[----:B------:R-:W-:Y:S01]  /*24d20*/  VIADD R0, R0, UR5 ;  /* 0x0000000500007c36 */ /* 0x000fe20008000000 */
[----:B--2---:R-:W-:Y:S01]  /*24d30*/  ISETP.LT.AND P3, PT, R10, UR7, !P2 ;  /* 0x000000070a007c0c */ /* 0x004fe2000d761270 */
[----:B------:R-:W2:Y:S01]  /*24d40*/  LDCU UR7, c[0x0][0x39c] ;  /* 0x00007380ff0777ac */ /* 0x000ea20008000800 */
[----:B------:R-:W-:Y:S01]  /*24d50*/  ISETP.LT.AND P6, PT, R16, UR10, !P2 ;  /* 0x0000000a10007c0c */ /* 0x000fe2000d7c1270 */
[----:B------:R2:W-:Y:S01]  /*24d60*/  @P5 STG.E.U8 desc[UR18][R6.64], R13 ;  /* 0x0000000d06005986 */ /* 0x0005e2000c101112 */
[C---:B0-----:R-:W-:Y:S01]  /*24d70*/  IADD3 R4, P5, PT, R0.reuse, R3, RZ ;  /* 0x0000000300047210 */ /* 0x041fe20007fbe0ff */
[C---:B------:R-:W-:Y:S01]  /*24d80*/  VIADD R10, R0.reuse, UR5 ;  /* 0x00000005000a7c36 */ /* 0x040fe20008000000 */
[----:B------:R-:W-:Y:S01]  /*24d90*/  F2FP.SATFINITE.E4M3.F32.PACK_AB_MERGE_C R101, R101, R100, RZ ;  /* 0x000000646565723e */ /* 0x000fe200048070ff */
[----:B------:R-:W5:Y:S01]  /*24da0*/  LDL.LU R16, [R1+0x984] ;  /* 0x0009840001107983 */ /* 0x000f620000300800 */
[----:B------:R-:W-:Y:S01]  /*24db0*/  LEA.HI.X.SX32 R5, R0, R2, 0x1, P5 ;  /* 0x0000000200057211 */ /* 0x000fe200028f0eff */
[----:B------:R-:W0:Y:S01]  /*24dc0*/  LDCU UR10, c[0x0][0x39c] ;  /* 0x00007380ff0a77ac */ /* 0x000e220008000800 */
[----:B------:R-:W-:-:S02]  /*24dd0*/  PRMT R11, R101, 0x9910, RZ ;  /* 0x00009910650b7816 */ /* 0x000fc400000000ff */
[CC--:B---3--:R-:W-:Y:S02]  /*24de0*/  IADD3 R8, P5, PT, R10.reuse, R3.reuse, RZ ;  /* 0x000000030a087210 */ /* 0x0c8fe40007fbe0ff */
[----:B------:R-:W-:Y:S02]  /*24df0*/  SHF.R.S32.HI R11, RZ, 0x8, R11 ;  /* 0x00000008ff0b7819 */ /* 0x000fe4000001140b */
[C---:B------:R-:W-:Y:S01]  /*24e00*/  LEA.HI.X.SX32 R9, R10.reuse, R2, 0x1, P5 ;  /* 0x000000020a097211 */ /* 0x040fe200028f0eff */
[----:B------:R-:W-:Y:S01]  /*24e10*/  VIADD R10, R10, UR5 ;  /* 0x000000050a0a7c36 */ /* 0x000fe20008000000 */
[----:B------:R3:W-:Y:S04]  /*24e20*/  @P6 STG.E.U8 desc[UR18][R4.64], R101 ;  /* 0x0000006504006986 */ /* 0x0007e8000c101112 */
[----:B------:R0:W-:Y:S01]  /*24e30*/  @P1 STG.E.U8 desc[UR18][R8.64], R11 ;  /* 0x0000000b08001986 */ /* 0x0001e2000c101112 */
[----:B--2---:R-:W-:-:S04]  /*24e40*/  IADD3 R6, P1, PT, R10, R3, RZ ;  /* 0x000000030a067210 */ /* 0x004fc80007f3e0ff */
[----:B------:R-:W-:Y:S02]  /*24e50*/  LEA.HI.X.SX32 R7, R10, R2, 0x1, P1 ;  /* 0x000000020a077211 */ /* 0x000fe400008f0eff */
[----:B----4-:R-:W-:Y:S02]  /*24e60*/  ISETP.LT.AND P1, PT, R15, UR4, !P2 ;  /* 0x000000040f007c0c */ /* 0x010fe4000d721270 */
[----:B-----5:R-:W-:Y:S01]  /*24e70*/  ISETP.LT.AND P5, PT, R14, UR6, !P2 ;  /* 0x000000060e007c0c */ /* 0x020fe2000d7a1270 */
[----:B------:R-:W2:Y:S01]  /*24e80*/  LDL.LU R15, [R1+0x980] ;  /* 0x00098000010f7983 */ /* 0x000ea20000300800 */
[----:B------:R-:W-:Y:S01]  /*24e90*/  VIADD R0, R10, UR5 ;  /* 0x000000050a007c36 */ /* 0x000fe20008000000 */
[----:B------:R-:W-:Y:S01]  /*24ea0*/  F2FP.SATFINITE.E4M3.F32.PACK_AB_MERGE_C R103, R103, R102, RZ ;  /* 0x000000666767723e */ /* 0x000fe200048070ff */
[----:B------:R-:W2:Y:S01]  /*24eb0*/  LDCU UR4, c[0x0][0x39c] ;  /* 0x00007380ff0477ac */ /* 0x000ea20008000800 */
[----:B------:R-:W4:Y:S02]  /*24ec0*/  LDL.LU R14, [R1+0x97c] ;  /* 0x00097c00010e7983 */ /* 0x000f240000300800 */
[C---:B---3--:R-:W-:Y:S01]  /*24ed0*/  IADD3 R4, P6, PT, R0.reuse, R3, RZ ;  /* 0x0000000300047210 */ /* 0x048fe20007fde0ff */
[----:B------:R-:W4:Y:S01]  /*24ee0*/  LDCU UR6, c[0x0][0x39c] ;  /* 0x00007380ff0677ac */ /* 0x000f220008000800 */
[----:B------:R-:W-:Y:S01]  /*24ef0*/  PRMT R12, R103, 0x9910, RZ ;  /* 0x00009910670c7816 */ /* 0x000fe200000000ff */
[----:B------:R-:W3:Y:S01]  /*24f00*/  LDL.LU R10, [R1+0x8dc] ;  /* 0x0008dc00010a7983 */ /* 0x000ee20000300800 */
        /* <DEDUP_REMOVED lines=8> */
[----:B------:R-:W-:Y:S01]  /*24f90*/  ISETP.LT.AND P0, PT, R18, UR7, !P2 ;  /* 0x0000000712007c0c */ /* 0x000fe2000d701270 */
[----:B------:R-:W3:Y:S02]  /*24fa0*/  LDCU UR7, c[0x0][0x39c] ;  /* 0x00007380ff0777ac */ /* 0x000ee40008000800 */
[----:B------:R5:W-:Y:S04]  /*24fb0*/  @P3 STG.E.U8 desc[UR18][R4.64], R11 ;  /* 0x0000000b04003986 */ /* 0x000be8000c101112 */
[----:B------:R1:W-:Y:S01]  /*24fc0*/  @P1 STG.E.U8 desc[UR18][R8.64], R105 ;  /* 0x0000006908001986 */ /* 0x0003e2000c101112 */
[----:B0-----:R-:W-:Y:S01]  /*24fd0*/  PRMT R6, R105, 0x9910, RZ ;  /* 0x0000991069067816 */ /* 0x001fe200000000ff */
[C---:B------:R-:W-:Y:S01]  /*24fe0*/  VIADD R7, R0.reuse, UR5 ;  /* 0x0000000500077c36 */ /* 0x040fe20008000000 */
[----:B-----5:R-:W-:-:S03]  /*24ff0*/  IADD3 R4, P1, PT, R0, R3, RZ ;  /* 0x0000000300047210 */ /* 0x020fc60007f3e0ff */
        /* <DEDUP_REMOVED lines=9> */
[----:B--2---:R-:W-:Y:S01]  /*25090*/  ISETP.LT.AND P1, PT, R15, UR4, !P2 ;  /* 0x000000040f007c0c */ /* 0x004fe2000d721270 */
[----:B------:R-:W2:Y:S02]  /*250a0*/  LDCU UR4, c[0x0][0x39c] ;  /* 0x00007380ff0477ac */ /* 0x000ea40008000800 */
[----:B------:R-:W2:Y:S01]  /*250b0*/  LDL.LU R15, [R1+0x808] ;  /* 0x00080800010f7983 */ /* 0x000ea20000300800 */
[----:B----4-:R-:W-:Y:S01]  /*250c0*/  ISETP.LT.AND P0, PT, R14, UR6, !P2 ;  /* 0x000000060e007c0c */ /* 0x010fe2000d701270 */
[----:B------:R-:W4:Y:S02]  /*250d0*/  LDCU UR6, c[0x0][0x39c] ;  /* 0x00007380ff0677ac */ /* 0x000f240008000800 */
[----:B------:R-:W4:Y:S01]  /*250e0*/  LDL.LU R14, [R1+0x804] ;  /* 0x00080400010e7983 */ /* 0x000f220000300800 */
[----:B-1----:R-:W-:-:S02]  /*250f0*/  ISETP.LT.AND P3, PT, R17, UR9, !P2 ;  /* 0x0000000911007c0c */ /* 0x002fc4000d761270 */
[----:B------:R-:W-:Y:S01]  /*25100*/  PRMT R13, R107, 0x9910, RZ ;  /* 0x000099106b0d7816 */ /* 0x000fe200000000ff */
[----:B------:R-:W4:Y:S01]  /*25110*/  LDL.LU R18, [R1+0x800] ;  /* 0x0008000001127983 */ /* 0x000f220000300800 */
[CC--:B------:R-:W-:Y:S01]  /*25120*/  IADD3 R8, P5, PT, R0.reuse, R3.reuse, RZ ;  /* 0x0000000300087210 */ /* 0x0c0fe20007fbe0ff */
[----:B------:R-:W1:Y:S01]  /*25130*/  LDCU UR9, c[0x0][0x39c] ;  /* 0x00007380ff0977ac */ /* 0x000e620008000800 */
[----:B------:R-:W-:Y:S01]  /*25140*/  SHF.R.S32.HI R13, RZ, 0x8, R13 ;  /* 0x00000008ff0d7819 */ /* 0x000fe2000001140d */
[----:B------:R-:W1:Y:S01]  /*25150*/  LDL.LU R17, [R1+0x7fc] ;  /* 0x0007fc0001117983 */ /* 0x000e620000300800 */
[C---:B------:R-:W-:Y:S01]  /*25160*/  LEA.HI.X.SX32 R9, R0.reuse, R2, 0x1, P5 ;  /* 0x0000000200097211 */ /* 0x040fe200028f0eff */
[----:B------:R-:W-:Y:S01]  /*25170*/  VIADD R0, R0, UR5 ;  /* 0x0000000500007c36 */ /* 0x000fe20008000000 */
[----:B---3--:R-:W-:Y:S01]  /*25180*/  ISETP.LT.AND P5, PT, R10, UR7, !P2 ;  /* 0x000000070a007c0c */ /* 0x008fe2000d7a1270 */
[----:B------:R-:W3:Y:S01]  /*25190*/  LDCU UR7, c[0x0][0x39c] ;  /* 0x00007380ff0777ac */ /* 0x000ee20008000800 */
[----:B------:R-:W-:Y:S01]  /*251a0*/  ISETP.LT.AND P6, PT, R16, UR10, !P2 ;  /* 0x0000000a10007c0c */ /* 0x000fe2000d7c1270 */
[----:B------:R3:W-:Y:S01]  /*251b0*/  @P3 STG.E.U8 desc[UR18][R8.64], R13 ;  /* 0x0000000d08003986 */ /* 0x0007e2000c101112 */
[C---:B0-----:R-:W-:Y:S01]  /*251c0*/  IADD3 R4, P3, PT, R0.reuse, R3, RZ ;  /* 0x0000000300047210 */ /* 0x041fe20007f7e0ff */
[C---:B------:R-:W-:Y:S01]  /*251d0*/  VIADD R10, R0.reuse, UR5 ;  /* 0x00000005000a7c36 */ /* 0x040fe20008000000 */
[----:B------:R-:W-:Y:S01]  /*251e0*/  F2FP.SATFINITE.E4M3.F32.PACK_AB_MERGE_C R109, R109, R108, RZ ;  /* 0x0000006c6d6d723e */ /* 0x000fe200048070ff */
[----:B------:R-:W4:Y:S01]  /*251f0*/  LDL.LU R16, [R1+0x978] ;  /* 0x0009780001107983 */ /* 0x000f220000300800 */
[----:B------:R-:W-:Y:S01]  /*25200*/  LEA.HI.X.SX32 R5, R0, R2, 0x1, P3 ;  /* 0x0000000200057211 */ /* 0x000fe200018f0eff */
[----:B------:R-:W0:Y:S01]  /*25210*/  LDCU UR10, c[0x0][0x39c] ;  /* 0x00007380ff0a77ac */ /* 0x000e220008000800 */
[----:B------:R-:W-:-:S02]  /*25220*/  PRMT R11, R109, 0x9910, RZ ;  /* 0x000099106d0b7816 */ /* 0x000fc400000000ff */
[CC--:B-----5:R-:W-:Y:S02]  /*25230*/  IADD3 R6, P3, PT, R10.reuse, R3.reuse, RZ ;  /* 0x000000030a067210 */ /* 0x0e0fe40007f7e0ff */
[----:B------:R-:W-:Y:S02]  /*25240*/  SHF.R.S32.HI R11, RZ, 0x8, R11 ;  /* 0x00000008ff0b7819 */ /* 0x000fe4000001140b */
[C---:B------:R-:W-:Y:S01]  /*25250*/  LEA.HI.X.SX32 R7, R10.reuse, R2, 0x1, P3 ;  /* 0x000000020a077211 */ /* 0x040fe200018f0eff */
[----:B------:R-:W-:Y:S01]  /*25260*/  VIADD R10, R10, UR5 ;  /* 0x000000050a0a7c36 */ /* 0x000fe20008000000 */
[----:B------:R5:W-:Y:S04]  /*25270*/  @P6 STG.E.U8 desc[UR18][R4.64], R109 ;  /* 0x0000006d04006986 */ /* 0x000be8000c101112 */
[----:B------:R0:W-:Y:S01]  /*25280*/  @P1 STG.E.U8 desc[UR18][R6.64], R11 ;  /* 0x0000000b06001986 */ /* 0x0001e2000c101112 */
[----:B---3--:R-:W-:-:S04]  /*25290*/  IADD3 R8, P1, PT, R10, R3, RZ ;  /* 0x000000030a087210 */ /* 0x008fc80007f3e0ff */
[----:B------:R-:W-:Y:S02]  /*252a0*/  LEA.HI.X.SX32 R9, R10, R2, 0x1, P1 ;  /* 0x000000020a097211 */ /* 0x000fe400008f0eff */
[----:B--2---:R-:W-:Y:S02]  /*252b0*/  ISETP.LT.AND P1, PT, R15, UR4, !P2 ;  /* 0x000000040f007c0c */ /* 0x004fe4000d721270 */
[----:B----4-:R-:W-:Y:S01]  /*252c0*/  ISETP.LT.AND P3, PT, R14, UR6, !P2 ;  /* 0x000000060e007c0c */ /* 0x010fe2000d761270 */
[----:B------:R-:W2:Y:S01]  /*252d0*/  LDL.LU R15, [R1+0x96c] ;  /* 0x00096c00010f7983 */ /* 0x000ea20000300800 */
[----:B------:R-:W-:Y:S01]  /*252e0*/  VIADD R0, R10, UR5 ;  /* 0x000000050a007c36 */ /* 0x000fe20008000000 */
[----:B------:R-:W-:Y:S01]  /*252f0*/  F2FP.SATFINITE.E4M3.F32.PACK_AB_MERGE_C R111, R111, R110, RZ ;  /* 0x0000006e6f6f723e */ /* 0x000fe200048070ff */
[----:B------:R-:W2:Y:S01]  /*25300*/  LDCU UR4, c[0x0][0x39c] ;  /* 0x00007380ff0477ac */ /* 0x000ea20008000800 */
[----:B------:R-:W3:Y:S02]  /*25310*/  LDL.LU R14, [R1+0x960] ;  /* 0x00096000010e7983 */ /* 0x000ee40000300800 */
[C---:B-----5:R-:W-:Y:S01]  /*25320*/  IADD3 R4, P6, PT, R0.reuse, R3, RZ ;  /* 0x0000000300047210 */ /* 0x060fe20007fde0ff */
[----:B------:R-:W3:Y:S01]  /*25330*/  LDCU UR6, c[0x0][0x39c] ;  /* 0x00007380ff0677ac */ /* 0x000ee20008000800 */
[----:B------:R-:W-:Y:S01]  /*25340*/  PRMT R12, R111, 0x9910, RZ ;  /* 0x000099106f0c7816 */ /* 0x000fe200000000ff */
[----:B------:R-:W4:Y:S01]  /*25350*/  LDL.LU R10, [R1+0x8d8] ;  /* 0x0008d800010a7983 */ /* 0x000f220000300800 */
        /* <DEDUP_REMOVED lines=9> */
[----:B------:R-:W4:Y:S02]  /*253f0*/  LDCU UR7, c[0x0][0x39c] ;  /* 0x00007380ff0777ac */ /* 0x000f240008000800 */
        /* <DEDUP_REMOVED lines=14> */
[----:B-1----:R-:W-:Y:S01]  /*254e0*/  ISETP.LT.AND P5, PT, R17, UR9, !P2 ;  /* 0x0000000911007c0c */ /* 0x002fe2000d7a1270 */
[----:B------:R-:W1:Y:S01]  /*254f0*/  LDCU UR9, c[0x0][0x39c] ;  /* 0x00007380ff0977ac */ /* 0x000e620008000800 */
[----:B------:R-:W-:-:S02]  /*25500*/  ISETP.LT.AND P6, PT, R16, UR10, !P2 ;  /* 0x0000000a10007c0c */ /* 0x000fc4000d7c1270 */
[----:B--2---:R-:W-:Y:S01]  /*25510*/  ISETP.LT.AND P1, PT, R15, UR4, !P2 ;  /* 0x000000040f007c0c */ /* 0x004fe2000d721270 */
[----:B------:R-:W2:Y:S01]  /*25520*/  LDCU UR4, c[0x0][0x39c] ;  /* 0x00007380ff0477ac */ /* 0x000ea20008000800 */
[----:B------:R-:W2:Y:S01]  /*25530*/  LDL.LU R15, [R1+0x7f8] ;  /* 0x0007f800010f7983 */ /* 0x000ea20000300800 */
[----:B---3--:R-:W-:Y:S01]  /*25540*/  ISETP.LT.AND P0, PT, R14, UR6, !P2 ;  /* 0x000000060e007c0c */ /* 0x008fe2000d701270 */
[----:B------:R-:W3:Y:S02]  /*25550*/  LDCU UR6, c[0x0][0x39c] ;  /* 0x00007380ff0677ac */ /* 0x000ee40008000800 */
[----:B------:R-:W3:Y:S01]  /*25560*/  LDL.LU R14, [R1+0x7f4] ;  /* 0x0007f400010e7983 */ /* 0x000ee20000300800 */
[----:B------:R-:W-:Y:S02]  /*25570*/  PRMT R13, R115, 0x9910, RZ ;  /* 0x00009910730d7816 */ /* 0x000fe400000000ff */
[C---:B------:R-:W-:Y:S01]  /*25580*/  IADD3 R6, P3, PT, R0.reuse, R3, RZ ;  /* 0x0000000300067210 */ /* 0x040fe20007f7e0ff */
[----:B------:R-:W3:Y:S01]  /*25590*/  LDL.LU R18, [R1+0x7f0] ;  /* 0x0007f00001127983 */ /* 0x000ee20000300800 */
[----:B------:R-:W-:Y:S01]  /*255a0*/  F2FP.SATFINITE.E4M3.F32.PACK_AB_MERGE_C R117, R117, R116, RZ ;  /* 0x000000747575723e */ /* 0x000fe200048070ff */
[----:B------:R-:W1:Y:S02]  /*255b0*/  LDCU UR10, c[0x0][0x39c] ;  /* 0x00007380ff0a77ac */ /* 0x000e640008000800 */
[----:B------:R-:W3:Y:S04]  /*255c0*/  LDL.LU R17, [R1+0x7e0] ;  /* 0x0007e00001117983 */ /* 0x000ee80000300800 */
[----:B------:R-:W1:Y:S01]  /*255d0*/  LDL.LU R16, [R1+0x95c] ;  /* 0x00095c0001107983 */ /* 0x000e620000300800 */
[C---:B------:R-:W-:Y:S01]  /*255e0*/  LEA.HI.X.SX32 R7, R0.reuse, R2, 0x1, P3 ;  /* 0x0000000200077211 */ /* 0x040fe200018f0eff */
[----:B------:R-:W-:Y:S01]  /*255f0*/  VIADD R0, R0, UR5 ;  /* 0x0000000500007c36 */ /* 0x000fe20008000000 */
[----:B------:R-:W-:-:S02]  /*25600*/  SHF.R.S32.HI R13, RZ, 0x8, R13 ;  /* 0x00000008ff0d7819 */ /* 0x000fc4000001140d */
[----:B----4-:R-:W-:Y:S01]  /*25610*/  ISETP.LT.AND P3, PT, R10, UR7, !P2 ;  /* 0x000000070a007c0c */ /* 0x010fe2000d761270 */
[C---:B------:R-:W-:Y:S01]  /*25620*/  VIADD R10, R0.reuse, UR5 ;  /* 0x00000005000a7c36 */ /* 0x040fe20008000000 */
[----:B0-----:R-:W-:Y:S01]  /*25630*/  PRMT R11, R117, 0x9910, RZ ;  /* 0x00009910750b7816 */ /* 0x001fe200000000ff */
[----:B------:R0:W-:Y:S01]  /*25640*/  @P5 STG.E.U8 desc[UR18][R6.64], R13 ;  /* 0x0000000d06005986 */ /* 0x0001e2000c101112 */
[CC--:B------:R-:W-:Y:S01]  /*25650*/  IADD3 R4, P5, PT, R0.reuse, R3.reuse, RZ ;  /* 0x0000000300047210 */ /* 0x0c0fe20007fbe0ff */
[----:B------:R-:W4:Y:S03]  /*25660*/  LDCU UR7, c[0x0][0x39c] ;  /* 0x00007380ff0777ac */ /* 0x000f260008000800 */
[----:B------:R-:W-:Y:S02]  /*25670*/  LEA.HI.X.SX32 R5, R0, R2, 0x1, P5 ;  /* 0x0000000200057211 */ /* 0x000fe400028f0eff */
[----:B-----5:R-:W-:-:S02]  /*25680*/  IADD3 R8, P5, PT, R10, R3, RZ ;  /* 0x000000030a087210 */ /* 0x020fc40007fbe0ff */
[----:B------:R-:W-:Y:S02]  /*25690*/  SHF.R.S32.HI R11, RZ, 0x8, R11 ;  /* 0x00000008ff0b7819 */ /* 0x000fe4000001140b */
[C---:B------:R-:W-:Y:S01]  /*256a0*/  LEA.HI.X.SX32 R9, R10.reuse, R2, 0x1, P5 ;  /* 0x000000020a097211 */ /* 0x040fe200028f0eff */
[----:B------:R-:W-:Y:S01]  /*256b0*/  VIADD R10, R10, UR5 ;  /* 0x000000050a0a7c36 */ /* 0x000fe20008000000 */
[----:B------:R5:W-:Y:S04]  /*256c0*/  @P6 STG.E.U8 desc[UR18][R4.64], R117 ;  /* 0x0000007504006986 */ /* 0x000be8000c101112 */
[----:B------:R4:W-:Y:S01]  /*256d0*/  @P1 STG.E.U8 desc[UR18][R8.64], R11 ;  /* 0x0000000b08001986 */ /* 0x0009e2000c101112 */
[C---:B0-----:R-:W-:Y:S01]  /*256e0*/  IADD3 R6, P1, PT, R10.reuse, R3, RZ ;  /* 0x000000030a067210 */ /* 0x041fe20007f3e0ff */
[----:B------:R-:W-:-:S03]  /*256f0*/  VIADD R0, R10, UR5 ;  /* 0x000000050a007c36 */ /* 0x000fc60008000000 */
[----:B------:R-:W-:Y:S02]  /*25700*/  LEA.HI.X.SX32 R7, R10, R2, 0x1, P1 ;  /* 0x000000020a077211 */ /* 0x000fe400008f0eff */
[----:B------:R-:W-:Y:S02]  /*25710*/  F2FP.SATFINITE.E4M3.F32.PACK_AB_MERGE_C R119, R119, R118, RZ ;  /* 0x000000767777723e */ /* 0x000fe400048070ff */
[CC--:B-----5:R-:W-:Y:S02]  /*25720*/  IADD3 R4, P6, PT, R0.reuse, R3.reuse, RZ ;  /* 0x0000000300047210 */ /* 0x0e0fe40007fde0ff */
[----:B------:R-:W-:Y:S02]  /*25730*/  PRMT R12, R119, 0x9910, RZ ;  /* 0x00009910770c7816 */ /* 0x000fe400000000ff */
[C---:B------:R-:W-:Y:S02]  /*25740*/  LEA.HI.X.SX32 R5, R0.reuse, R2, 0x1, P6 ;  /* 0x0000000200057211 */ /* 0x040fe400030f0eff */
[----:B----4-:R-:W-:Y:S01]  /*25750*/  SHF.R.S32.HI R11, RZ, 0x8, R12 ;  /* 0x00000008ff0b7819 */ /* 0x010fe2000001140c */
[----:B------:R-:W-:Y:S01]  /*25760*/  VIADD R0, R0, UR5 ;  /* 0x0000000500007c36 */ /* 0x000fe20008000000 */
[----:B------:R0:W-:Y:S04]  /*25770*/  @P0 STG.E.U8 desc[UR18][R6.64], R119 ;  /* 0x0000007706000986 */ /* 0x0001e8000c101112 */
[----:B------:R-:W-:-:S04]  /*25780*/  IADD3 R8, P6, PT, R0, R3, RZ ;  /* 0x0000000300087210 */ /* 0x000fc80007fde0ff */
[----:B------:R-:W-:Y:S02]  /*25790*/  LEA.HI.X.SX32 R9, R0, R2, 0x1, P6 ;  /* 0x0000000200097211 */ /* 0x000fe400030f0eff */
[----:B--2---:R-:W-:Y:S02]  /*257a0*/  ISETP.LT.AND P1, PT, R15, UR4, !P2 ;  /* 0x000000040f007c0c */ /* 0x004fe4000d721270 */
[----:B---3--:R-:W-:Y:S01]  /*257b0*/  ISETP.LT.AND P5, PT, R14, UR6, !P2 ;  /* 0x000000060e007c0c */ /* 0x008fe2000d7a1270 */
[----:B------:R-:W2:Y:S01]  /*257c0*/  LDL.LU R15, [R1+0x958] ;  /* 0x00095800010f7983 */ /* 0x000ea20000300800 */
[----:B------:R-:W-:-:S03]  /*257d0*/  ISETP.LT.AND P0, PT, R18, UR7, !P2 ;  /* 0x0000000712007c0c */ /* 0x000fc6000d701270 */
[----:B------:R-:W3:Y:S01]  /*257e0*/  LDL.LU R14, [R1+0x954] ;  /* 0x00095400010e7983 */ /* 0x000ee20000300800 */
[----:B------:R-:W-:Y:S01]  /*257f0*/  F2FP.SATFINITE.E4M3.F32.PACK_AB_MERGE_C R121, R121, R120, RZ ;  /* 0x000000787979723e */ /* 0x000fe200048070ff */
[----:B------:R-:W-:Y:S01]  /*25800*/  VIADD R0, R0, UR5 ;  /* 0x0000000500007c36 */ /* 0x000fe20008000000 */
[----:B------:R-:W4:Y:S01]  /*25810*/  LDCU UR7, c[0x0][0x39c] ;  /* 0x00007380ff0777ac */ /* 0x000f220008000800 */
[----:B------:R-:W4:Y:S01]  /*25820*/  LDL.LU R10, [R1+0x8d4] ;  /* 0x0008d400010a7983 */ /* 0x000f220000300800 */
[----:B-1----:R-:W-:-:S03]  /*25830*/  ISETP.LT.AND P6, PT, R16, UR10, !P2 ;  /* 0x0000000a10007c0c */ /* 0x002fc6000d7c1270 */
[----:B------:R-:W5:Y:S01]  /*25840*/  LDL.LU R12, [R1+0x7ec] ;  /* 0x0007ec00010c7983 */ /* 0x000f620000300800 */
[----:B------:R-:W2:Y:S03]  /*25850*/  LDCU UR4, c[0x0][0x39c] ;  /* 0x00007380ff0477ac */ /* 0x000ea60008000800 */
[----:B------:R-:W5:Y:S01]  /*25860*/  LDL.LU R18, [R1+0x7e8] ;  /* 0x0007e80001127983 */ /* 0x000f620000300800 */
[----:B------:R-:W-:Y:S01]  /*25870*/  F2FP.SATFINITE.E4M3.F32.PACK_AB_MERGE_C R123, R123, R122, RZ ;  /* 0x0000007a7b7b723e */ /* 0x000fe200048070ff */
[----:B------:R-:W3:Y:S02]  /*25880*/  LDCU UR6, c[0x0][0x39c] ;  /* 0x00007380ff0677ac */ /* 0x000ee40008000800 */
[----:B------:R-:W5:Y:S01]  /*25890*/  LDL.LU R16, [R1+0x7d8] ;  /* 0x0007d80001107983 */ /* 0x000f620000300800 */
[----:B0-----:R-:W-:-:S03]  /*258a0*/  PRMT R6, R121, 0x9910, RZ ;  /* 0x0000991079067816 */ /* 0x001fc600000000ff */
[----:B------:R0:W-:Y:S01]  /*258b0*/  @P3 STG.E.U8 desc[UR18][R4.64], R11 ;  /* 0x0000000b04003986 */ /* 0x0001e2000c101112 */
[----:B------:R-:W-:-:S03]  /*258c0*/  VIADD R7, R0, UR5 ;  /* 0x0000000500077c36 */ /* 0x000fc60008000000 */
[----:B------:R1:W-:Y:S01]  /*258d0*/  @P1 STG.E.U8 desc[UR18][R8.64], R121 ;  /* 0x0000007908001986 */ /* 0x0003e2000c101112 */
[----:B------:R-:W-:Y:S01]  /*258e0*/  ISETP.LT.AND P3, PT, R17, UR9, !P2 ;  /* 0x0000000911007c0c */ /* 0x000fe2000d761270 */
[----:B0-----:R-:W-:Y:S01]  /*258f0*/  IMAD.MOV.U32 R11, RZ, RZ, R6 ;  /* 0x000000ffff0b7224 */ /* 0x001fe200078e0006 */
[----:B------:R-:W-:-:S04]  /*25900*/  IADD3 R4, P1, PT, R0, R3, RZ ;  /* 0x0000000300047210 */ /* 0x000fc80007f3e0ff */
[-C--:B------:R-:W-:Y:S01]  /*25910*/  LEA.HI.X.SX32 R5, R0, R2.reuse, 0x1, P1 ;  /* 0x0000000200057211 */ /* 0x080fe200008f0eff */
[C---:B------:R-:W-:Y:S01]  /*25920*/  VIADD R0, R7.reuse, UR5 ;  /* 0x0000000507007c36 */ /* 0x040fe20008000000 */
[----:B------:R-:W-:Y:S02]  /*25930*/  SHF.R.S32.HI R11, RZ, 0x8, R11 ;  /* 0x00000008ff0b7819 */ /* 0x000fe4000001140b */
[-C--:B------:R-:W-:Y:S02]  /*25940*/  IADD3 R6, P1, PT, R7, R3.reuse, RZ ;  /* 0x0000000307067210 */ /* 0x080fe40007f3e0ff */
[----:B------:R-:W-:Y:S01]  /*25950*/  PRMT R13, R123, 0x9910, RZ ;  /* 0x000099107b0d7816 */ /* 0x000fe200000000ff */
[----:B------:R0:W-:Y:S01]  /*25960*/  @P5 STG.E.U8 desc[UR18][R4.64], R11 ;  /* 0x0000000b04005986 */ /* 0x0001e2000c101112 */
[----:B-1----:R-:W-:Y:S02]  /*25970*/  IADD3 R8, P5, PT, R0, R3, RZ ;  /* 0x0000000300087210 */ /* 0x002fe40007fbe0ff */
[----:B------:R-:W-:-:S02]  /*25980*/  LEA.HI.X.SX32 R7, R7, R2, 0x1, P1 ;  /* 0x0000000207077211 */ /* 0x000fc400008f0eff */
[C---:B------:R-:W-:Y:S01]  /*25990*/  LEA.HI.X.SX32 R9, R0.reuse, R2, 0x1, P5 ;  /* 0x0000000200097211 */ /* 0x040fe200028f0eff */
[----:B------:R-:W-:Y:S01]  /*259a0*/  VIADD R0, R0, UR5 ;  /* 0x0000000500007c36 */ /* 0x000fe20008000000 */
[----:B------:R-:W-:Y:S01]  /*259b0*/  SHF.R.S32.HI R13, RZ, 0x8, R13 ;  /* 0x00000008ff0d7819 */ /* 0x000fe2000001140d */
[----:B------:R1:W-:Y:S01]  /*259c0*/  @P0 STG.E.U8 desc[UR18][R6.64], R123 ;  /* 0x0000007b06000986 */ /* 0x0003e2000c101112 */
[----:B------:R-:W-:-:S03]  /*259d0*/  F2FP.SATFINITE.E4M3.F32.PACK_AB_MERGE_C R125, R125, R124, RZ ;  /* 0x0000007c7d7d723e */ /* 0x000fc600048070ff */
[----:B------:R1:W-:Y:S01]  /*259e0*/  @P3 STG.E.U8 desc[UR18][R8.64], R13 ;  /* 0x0000000d08003986 */ /* 0x0003e2000c101112 */
[C---:B0-----:R-:W-:Y:S02]  /*259f0*/  IADD3 R4, P3, PT, R0.reuse, R3, RZ ;  /* 0x0000000300047210 */ /* 0x041fe40007f7e0ff */
[----:B------:R-:W-:Y:S02]  /*25a00*/  PRMT R17, R125, 0x9910, RZ ;  /* 0x000099107d117816 */ /* 0x000fe400000000ff */
[----:B------:R-:W-:Y:S02]  /*25a10*/  LEA.HI.X.SX32 R5, R0, R2, 0x1, P3 ;  /* 0x0000000200057211 */ /* 0x000fe400018f0eff */
[----:B------:R-:W-:-:S03]  /*25a20*/  SHF.R.S32.HI R17, RZ, 0x8, R17 ;  /* 0x00000008ff117819 */ /* 0x000fc60000011411 */
[----:B------:R0:W-:Y:S01]  /*25a30*/  @P6 STG.E.U8 desc[UR18][R4.64], R125 ;  /* 0x0000007d04006986 */ /* 0x0001e2000c101112 */
[----:B------:R-:W-:Y:S02]  /*25a40*/  F2FP.SATFINITE.E4M3.F32.PACK_AB_MERGE_C R127, R127, R126, RZ ;  /* 0x0000007e7f7f723e */ /* 0x000fe400048070ff */
[----:B------:R-:W-:Y:S02]  /*25a50*/  F2FP.SATFINITE.E4M3.F32.PACK_AB_MERGE_C R129, R129, R128, RZ ;  /* 0x000000808181723e */ /* 0x000fe400048070ff */
[----:B------:R-:W-:-:S04]  /*25a60*/  F2FP.SATFINITE.E4M3.F32.PACK_AB_MERGE_C R131, R131, R130, RZ ;  /* 0x000000828383723e */ /* 0x000fc800048070ff */
[----:B------:R-:W-:-:S04]  /*25a70*/  PRMT R19, R131, 0x9910, RZ ;  /* 0x0000991083137816 */ /* 0x000fc800000000ff */
[----:B------:R-:W-:Y:S02]  /*25a80*/  SHF.R.S32.HI R19, RZ, 0x8, R19 ;  /* 0x00000008ff137819 */ /* 0x000fe40000011413 */
[----:B--2---:R-:W-:Y:S01]  /*25a90*/  ISETP.LT.AND P1, PT, R15, UR4, !P2 ;  /* 0x000000040f007c0c */ /* 0x004fe2000d721270 */
[----:B------:R-:W5:Y:S01]  /*25aa0*/  LDCU UR4, c[0x0][0x39c] ;  /* 0x00007380ff0477ac */ /* 0x000f620008000800 */
[----:B----4-:R-:W-:Y:S01]  /*25ab0*/  ISETP.LT.AND P5, PT, R10, UR7, !P2 ;  /* 0x000000070a007c0c */ /* 0x010fe2000d7a1270 */
[----:B------:R-:W-:Y:S01]  /*25ac0*/  VIADD R10, R0, UR5 ;  /* 0x00000005000a7c36 */ /* 0x000fe20008000000 */
[----:B---3--:R-:W-:Y:S01]  /*25ad0*/  ISETP.LT.AND P0, PT, R14, UR6, !P2 ;  /* 0x000000060e007c0c */ /* 0x008fe2000d701270 */
[----:B------:R-:W2:Y:S02]  /*25ae0*/  LDCU UR6, c[0x0][0x39c] ;  /* 0x00007380ff0677ac */ /* 0x000ea40008000800 */
[C---:B------:R-:W-:Y:S01]  /*25af0*/  VIADD R0, R10.reuse, UR5 ;  /* 0x000000050a007c36 */ /* 0x040fe20008000000 */
[----:B-1----:R-:W-:Y:S01]  /*25b00*/  IADD3 R6, P3, PT, R10, R3, RZ ;  /* 0x000000030a067210 */ /* 0x002fe20007f7e0ff */
[----:B------:R-:W1:Y:S02]  /*25b10*/  LDCU UR7, c[0x0][0x39c] ;  /* 0x00007380ff0777ac */ /* 0x000e640008000800 */
[----:B------:R-:W-:Y:S01]  /*25b20*/  VIADD R11, R0, UR5 ;  /* 0x00000005000b7c36 */ /* 0x000fe20008000000 */
[----:B------:R-:W-:-:S03]  /*25b30*/  LEA.HI.X.SX32 R7, R10, R2, 0x1, P3 ;  /* 0x000000020a077211 */ /* 0x000fc600018f0eff */
[----:B------:R-:W-:Y:S02]  /*25b40*/  VIADD R13, R11, UR5 ;  /* 0x000000050b0d7c36 */ /* 0x000fe40008000000 */
[----:B------:R3:W-:Y:S01]  /*25b50*/  @P1 STG.E.U8 desc[UR18][R6.64], R17 ;  /* 0x0000001106001986 */ /* 0x0007e2000c101112 */
[CC--:B------:R-:W-:Y:S01]  /*25b60*/  IADD3 R8, P1, PT, R0.reuse, R3.reuse, RZ ;  /* 0x0000000300087210 */ /* 0x0c0fe20007f3e0ff */
[----:B------:R-:W-:Y:S01]  /*25b70*/  VIADD R14, R13, UR5 ;  /* 0x000000050d0e7c36 */ /* 0x000fe20008000000 */
[CC--:B------:R-:W-:Y:S02]  /*25b80*/  IADD3 R10, P6, PT, R11.reuse, R3.reuse, RZ ;  /* 0x000000030b0a7210 */ /* 0x0c0fe40007fde0ff */
[-C--:B------:R-:W-:Y:S01]  /*25b90*/  LEA.HI.X.SX32 R9, R0, R2.reuse, 0x1, P1 ;  /* 0x0000000200097211 */ /* 0x080fe200008f0eff */
[----:B------:R-:W-:Y:S01]  /*25ba0*/  VIADD R0, R14, UR5 ;  /* 0x000000050e007c36 */ /* 0x000fe20008000000 */
[----:B-----5:R-:W-:Y:S02]  /*25bb0*/  ISETP.LT.AND P3, PT, R12, UR4, !P2 ;  /* 0x000000040c007c0c */ /* 0x020fe4000d761270 */
[----:B------:R-:W-:Y:S01]  /*25bc0*/  LEA.HI.X.SX32 R11, R11, R2, 0x1, P6 ;  /* 0x000000020b0b7211 */ /* 0x000fe200030f0eff */
[----:B------:R-:W-:Y:S01]  /*25bd0*/  VIADD R15, R0, UR5 ;  /* 0x00000005000f7c36 */ /* 0x000fe20008000000 */
[----:B0-----:R-:W-:-:S02]  /*25be0*/  IADD3 R4, P1, PT, R13, R3, RZ ;  /* 0x000000030d047210 */ /* 0x001fc40007f3e0ff */
[CC--:B------:R-:W-:Y:S02]  /*25bf0*/  IADD3 R12, P6, PT, R14.reuse, R3.reuse, RZ ;  /* 0x000000030e0c7210 */ /* 0x0c0fe40007fde0ff */
[-C--:B------:R-:W-:Y:S02]  /*25c00*/  LEA.HI.X.SX32 R5, R13, R2.reuse, 0x1, P1 ;  /* 0x000000020d057211 */ /* 0x080fe400008f0eff */
[-C--:B------:R-:W-:Y:S02]  /*25c10*/  LEA.HI.X.SX32 R13, R14, R2.reuse, 0x1, P6 ;  /* 0x000000020e0d7211 */ /* 0x080fe400030f0eff */
[----:B------:R-:W-:Y:S02]  /*25c20*/  IADD3 R14, P6, PT, R15, R3, RZ ;  /* 0x000000030f0e7210 */ /* 0x000fe40007fde0ff */
[----:B---3--:R-:W-:Y:S02]  /*25c30*/  PRMT R7, R127, 0x9910, RZ ;  /* 0x000099107f077816 */ /* 0x008fe400000000ff */
[----:B------:R-:W-:-:S02]  /*25c40*/  LEA.HI.X.SX32 R15, R15, R2, 0x1, P6 ;  /* 0x000000020f0f7211 */ /* 0x000fc400030f0eff */
[----:B--2---:R-:W-:Y:S02]  /*25c50*/  ISETP.LT.AND P1, PT, R18, UR6, !P2 ;  /* 0x0000000612007c0c */ /* 0x004fe4000d721270 */
[----:B------:R-:W-:Y:S01]  /*25c60*/  IADD3 R6, P6, PT, R0, R3, RZ ;  /* 0x0000000300067210 */ /* 0x000fe20007fde0ff */
[----:B------:R-:W-:Y:S01]  /*25c70*/  IMAD.MOV.U32 R3, RZ, RZ, R7 ;  /* 0x000000ffff037224 */ /* 0x000fe200078e0007 */
[----:B-1----:R-:W-:Y:S02]  /*25c80*/  ISETP.LT.AND P2, PT, R16, UR7, !P2 ;  /* 0x0000000710007c0c */ /* 0x002fe4000d741270 */
[----:B------:R-:W-:Y:S02]  /*25c90*/  PRMT R17, R129, 0x9910, RZ ;  /* 0x0000991081117816 */ /* 0x000fe400000000ff */
[----:B------:R-:W-:Y:S02]  /*25ca0*/  SHF.R.S32.HI R3, RZ, 0x8, R3 ;  /* 0x00000008ff037819 */ /* 0x000fe40000011403 */
[----:B------:R-:W-:Y:S01]  /*25cb0*/  SHF.R.S32.HI R17, RZ, 0x8, R17 ;  /* 0x00000008ff117819 */ /* 0x000fe20000011411 */
[----:B------:R0:W-:Y:S01]  /*25cc0*/  @P0 STG.E.U8 desc[UR18][R8.64], R127 ;  /* 0x0000007f08000986 */ /* 0x0001e2000c101112 */
[----:B------:R-:W-:-:S03]  /*25cd0*/  LEA.HI.X.SX32 R7, R0, R2, 0x1, P6 ;  /* 0x0000000200077211 */ /* 0x000fc600030f0eff */
[----:B------:R0:W-:Y:S04]  /*25ce0*/  @P5 STG.E.U8 desc[UR18][R10.64], R3 ;  /* 0x000000030a005986 */ /* 0x0001e8000c101112 */
[----:B------:R0:W-:Y:S04]  /*25cf0*/  @P3 STG.E.U8 desc[UR18][R4.64], R129 ;  /* 0x0000008104003986 */ /* 0x0001e8000c101112 */
[----:B------:R0:W-:Y:S04]  /*25d00*/  @P1 STG.E.U8 desc[UR18][R12.64], R17 ;  /* 0x000000110c001986 */ /* 0x0001e8000c101112 */
[----:B------:R0:W-:Y:S04]  /*25d10*/  @P2 STG.E.U8 desc[UR18][R6.64], R131 ;  /* 0x0000008306002986 */ /* 0x0001e8000c101112 */
[----:B------:R0:W-:Y:S01]  /*25d20*/  @P4 STG.E.U8 desc[UR18][R14.64], R19 ;  /* 0x000000130e004986 */ /* 0x0001e2000c101112 */
[----:B------:R-:W-:Y:S06]  /*25d30*/  BAR.SYNC.DEFER_BLOCKING 0x0 ;  /* 0x0000000000007b1d */ /* 0x000fec0000010000 */
[----:B------:R-:W-:Y:S05]  /*25d40*/  BRA.U UP0, `(.L_x_13) ;  /* 0x0000000100a07547 */ /* 0x000fea000b800000 */
[----:B------:R-:W1:Y:S01]  /*25d50*/  S2UR UR5, SR_CgaCtaId ;  /* 0x00000000000579c3 */ /* 0x000e620000008800 */
[----:B------:R-:W-:Y:S01]  /*25d60*/  NOP ;  /* 0x0000000000007918 */ /* 0x000fe20000000000 */
[----:B------:R-:W-:Y:S01]  /*25d70*/  UMOV UR4, 0x50 ;  /* 0x0000005000047882 */ /* 0x000fe20000000000 */
[----:B------:R-:W-:Y:S02]  /*25d80*/  IMAD.U32 R0, RZ, RZ, UR8 ;  /* 0x00000008ff007e24 */ /* 0x000fe4000f8e00ff */
[----:B0-----:R-:W-:Y:S02]  /*25d90*/  IMAD.MOV.U32 R3, RZ, RZ, 0xf ;  /* 0x0000000fff037424 */ /* 0x001fe400078e00ff */
[----:B------:R-:W-:Y:S01]  /*25da0*/  IMAD.MOV.U32 R7, RZ, RZ, 0x1 ;  /* 0x00000001ff077424 */ /* 0x000fe200078e00ff */
[----:B------:R-:W-:-:S04]  /*25db0*/  LOP3.LUT R0, R0, 0xffff, RZ, 0xc0, !PT ;  /* 0x0000ffff00007812 */ /* 0x000fc800078ec0ff */
[----:B------:R-:W-:-:S05]  /*25dc0*/  SHF.R.U32.HI R0, RZ, 0x5, R0 ;  /* 0x00000005ff007819 */ /* 0x000fca0000011600 */
[----:B------:R-:W-:Y:S01]  /*25dd0*/  VIADD R2, R0, 0x10 ;  /* 0x0000001000027836 */ /* 0x000fe20000000000 */
[----:B------:R-:W-:Y:S01]  /*25de0*/  SHF.L.U32 R0, R3, R0, RZ ;  /* 0x0000000003007219 */ /* 0x000fe200000006ff */
[----:B-1----:R-:W-:-:S03]  /*25df0*/  ULEA UR6, UR5, UR4, 0x18 ;  /* 0x0000000405067291 */ /* 0x002fc6000f8ec0ff */
[----:B------:R-:W-:-:S04]  /*25e00*/  SHF.L.U32 R3, R7, R2, RZ ;  /* 0x0000000207037219 */ /* 0x000fc800000006ff */
[----:B------:R-:W-:Y:S02]  /*25e10*/  LOP3.LUT R0, R3, R0, RZ, 0xfc, !PT ;  /* 0x0000000003007212 */ /* 0x000fe400078efcff */
[----:B------:R-:W0:Y:S02]  /*25e20*/  LDS R5, [UR6] ;  /* 0x00000006ff057984 */ /* 0x000e240008000800 */
[C---:B------:R-:W-:Y:S02]  /*25e30*/  LOP3.LUT R2, R0.reuse, 0xffff, RZ, 0xc0, !PT ;  /* 0x0000ffff00027812 */ /* 0x040fe400078ec0ff */
[----:B0-----:R-:W-:-:S04]  /*25e40*/  LOP3.LUT R3, R0, 0xffff, R5, 0x80, !PT ;  /* 0x0000ffff00037812 */ /* 0x001fc800078e8005 */
[----:B------:R-:W-:-:S13]  /*25e50*/  ISETP.NE.AND P0, PT, R3, R2, PT ;  /* 0x000000020300720c */ /* 0x000fda0003f05270 */
[----:B------:R-:W-:Y:S05]  /*25e60*/  @P0 BRA `(.L_x_14) ;  /* 0x0000000000500947 */ /* 0x000fea0003800000 */
[----:B------:R-:W-:Y:S02]  /*25e70*/  SHF.R.U32.HI R5, RZ, 0x10, R5 ;  /* 0x00000010ff057819 */ /* 0x000fe40000011605 */
[----:B------:R-:W-:-:S04]  /*25e80*/  SHF.R.U32.HI R2, RZ, 0x10, R0 ;  /* 0x00000010ff027819 */ /* 0x000fc80000011600 */
[----:B------:R-:W-:-:S04]  /*25e90*/  LOP3.LUT R5, R5, R2, RZ, 0xc0, !PT ;  /* 0x0000000205057212 */ /* 0x000fc800078ec0ff */
[----:B------:R-:W-:-:S13]  /*25ea0*/  ISETP.NE.AND P0, PT, R5, R2, PT ;  /* 0x000000020500720c */ /* 0x000fda0003f05270 */
[----:B------:R-:W-:Y:S05]  /*25eb0*/  @P0 BRA `(.L_x_15) ;  /* 0x0000000000300947 */ /* 0x000fea0003800000 */
[----:B------:R-:W-:Y:S01]  /*25ec0*/  R2UR UR4, R0 ;  /* 0x00000000000472ca */ /* 0x000fe200000e0000 */
[----:B------:R-:W-:Y:S01]  /*25ed0*/  VOTEU.ANY UR5, UPT, PT ;  /* 0x0000000000057886 */ /* 0x000fe200038e0100 */
[----:B------:R-:W0:Y:S01]  /*25ee0*/  S2R R0, SR_LANEID ;  /* 0x0000000000007919 */ /* 0x000e220000000000 */
[----:B------:R-:W-:-:S10]  /*25ef0*/  UFLO.U32 UR5, UR5 ;  /* 0x00000005000572bd */ /* 0x000fd400080e0000 */
[----:B------:R-:W-:-:S06]  /*25f00*/  ULOP3.LUT UR4, URZ, UR4, URZ, 0x33, !UPT ;  /* 0x00000004ff047292 */ /* 0x000fcc000f8e33ff */
[----:B------:R-:W-:-:S04]  /*25f10*/  IMAD.U32 R2, RZ, RZ, UR4 ;  /* 0x00000004ff027e24 */ /* 0x000fc8000f8e00ff */
[----:B------:R-:W1:Y:S02]  /*25f20*/  REDUX UR7, R2 ;  /* 0x00000000020773c4 */ /* 0x000e640000000000 */
[----:B------:R2:W-:Y:S01]  /*25f30*/  UTCATOMSWS.AND URZ, UR4 ;  /* 0x0000000400ff79e3 */ /* 0x0005e20008000000 */
[----:B0-----:R-:W-:Y:S01]  /*25f40*/  ISETP.EQ.U32.AND P0, PT, R0, UR5, PT ;  /* 0x0000000500007c0c */ /* 0x001fe2000bf02070 */
[----:B-1----:R-:W-:-:S12]  /*25f50*/  IMAD.U32 R0, RZ, RZ, UR7 ;  /* 0x00000007ff007e24 */ /* 0x002fd8000f8e00ff */
[----:B------:R2:W-:Y:S01]  /*25f60*/  @P0 ATOMS.AND RZ, [UR6], R0 ;  /* 0x00000000ffff098c */ /* 0x0005e2000a800006 */
[----:B------:R-:W-:Y:S05]  /*25f70*/  BRA `(.L_x_13) ;  /* 0x0000000000147947 */ /* 0x000fea0003800000 */
.L_x_15:
[----:B------:R-:W-:-:S07]  /*25f80*/  MOV R2, 0x25fa0 ;  /* 0x00025fa000027802 */ /* 0x000fce0000000f00 */
[----:B------:R-:W-:Y:S05]  /*25f90*/  CALL.REL.NOINC `($__internal_0_$__cuda_sm10x_tcgen05_guardrail_trap_col_being_dealloced_not_returned_by_alloc) ;  /* 0x00000000002c7944 */ /* 0x000fea0003c00000 */
[----:B------:R-:W-:Y:S05]  /*25fa0*/  BRA `(.L_x_13) ;  /* 0x0000000000087947 */ /* 0x000fea0003800000 */
.L_x_14:
[----:B------:R-:W-:-:S07]  /*25fb0*/  MOV R2, 0x25fd0 ;  /* 0x00025fd000027802 */ /* 0x000fce0000000f00 */
[----:B------:R-:W-:Y:S05]  /*25fc0*/  CALL.REL.NOINC `($__internal_2_$__cuda_sm10x_tcgen05_guardrail_trap_unallocated_columns_being_dealloced) ;  /* 0x0000000000387944 */ /* 0x000fea0003c00000 */
.L_x_13:
[----:B------:R-:W-:Y:S01]  /*25fd0*/  NOP ;  /* 0x0000000000007918 */ /* 0x000fe20000000000 */
[----:B--2---:R-:W-:Y:S05]  /*25fe0*/  EXIT ;  /* 0x000000000000794d */ /* 0x004fea0003800000 */
.L_x_8:
[----:B------:R-:W1:Y:S02]  /*25ff0*/  SYNCS.PHASECHK.TRANS64.TRYWAIT P6, [UR6], R39 ;  /* 0x00000027ff0075a7 */ /* 0x000e6400080c1106 */
[----:B-1----:R-:W-:Y:S05]  /*26000*/  @!P6 BRA `(.L_x_8) ;  /* 0xfffffffc00f8e947 */ /* 0x002fea000383ffff */
[----:B------:R-:W-:Y:S05]  /*26010*/  BRA `(.L_x_16) ;  /* 0xfffffefc00847947 */ /* 0x000fea000383ffff */
.L_x_12:
[----:B------:R-:W0:Y:S02]  /*26020*/  SYNCS.PHASECHK.TRANS64.TRYWAIT P4, [UR6], R10 ;  /* 0x0000000aff0075a7 */ /* 0x000e240008081106 */
[----:B0-----:R-:W-:Y:S05]  /*26030*/  @!P4 BRA `(.L_x_12) ;  /* 0xfffffffc00f8c947 */ /* 0x001fea000383ffff */
[----:B------:R-:W-:Y:S05]  /*26040*/  BRA `(.L_x_11) ;  /* 0xffffffb400f47947 */ /* 0x000fea000383ffff */
        .weak           $__internal_0_$__cuda_sm10x_tcgen05_guardrail_trap_col_being_dealloced_not_returned_by_alloc
        .type           $__internal_0_$__cuda_sm10x_tcgen05_guardrail_trap_col_being_dealloced_not_returned_by_alloc,@function
        .size           $__internal_0_$__cuda_sm10x_tcgen05_guardrail_trap_col_being_dealloced_not_returned_by_alloc,($__internal_1_$__cuda_sm10x_tcgen05_guardrail_trap_phase_invalid_during_alloc - $__internal_0_$__cuda_sm10x_tcgen05_guardrail_trap_col_being_dealloced_not_returned_by_alloc)
$__internal_0_$__cuda_sm10x_tcgen05_guardrail_trap_col_being_dealloced_not_returned_by_alloc:
[----:B------:R-:W-:Y:S05]  /*26050*/  BPT.TRAP 0x1 ;  /* 0x000000040000795c */ /* 0x000fea0000300000 */
[----:B------:R-:W-:-:S04]  /*26060*/  IMAD.MOV.U32 R3, RZ, RZ, 0x0 ;  /* 0x00000000ff037424 */ /* 0x000fc800078e00ff */
[----:B------:R-:W-:Y:S05]  /*26070*/  RET.REL.NODEC R2 `(matmul_kernel) ;  /* 0xfffffd9c02e07950 */ /* 0x000fea0003c3ffff */
        .weak           $__internal_1_$__cuda_sm10x_tcgen05_guardrail_trap_phase_invalid_during_alloc
        .type           $__internal_1_$__cuda_sm10x_tcgen05_guardrail_trap_phase_invalid_during_alloc,@function
        .size           $__internal_1_$__cuda_sm10x_tcgen05_guardrail_trap_phase_invalid_during_alloc,($__internal_2_$__cuda_sm10x_tcgen05_guardrail_trap_unallocated_columns_being_dealloced - $__internal_1_$__cuda_sm10x_tcgen05_guardrail_trap_phase_invalid_during_alloc)
$__internal_1_$__cuda_sm10x_tcgen05_guardrail_trap_phase_invalid_during_alloc:
[----:B------:R-:W-:Y:S05]  /*26080*/  BPT.TRAP 0x1 ;  /* 0x000000040000795c */ /* 0x000fea0000300000 */
[----:B------:R-:W-:-:S04]  /*26090*/  IMAD.MOV.U32 R5, RZ, RZ, 0x0 ;  /* 0x00000000ff057424 */ /* 0x000fc800078e00ff */
[----:B------:R-:W-:Y:S05]  /*260a0*/  RET.REL.NODEC R4 `(matmul_kernel) ;  /* 0xfffffd9c04d47950 */ /* 0x000fea0003c3ffff */
        .weak           $__internal_2_$__cuda_sm10x_tcgen05_guardrail_trap_unallocated_columns_being_dealloced
        .type           $__internal_2_$__cuda_sm10x_tcgen05_guardrail_trap_unallocated_columns_being_dealloced,@function
        .size           $__internal_2_$__cuda_sm10x_tcgen05_guardrail_trap_unallocated_columns_being_dealloced,(.L_x_20 - $__internal_2_$__cuda_sm10x_tcgen05_guardrail_trap_unallocated_columns_being_dealloced)
$__internal_2_$__cuda_sm10x_tcgen05_guardrail_trap_unallocated_columns_being_dealloced:
[----:B------:R-:W-:Y:S05]  /*260b0*/  BPT.TRAP 0x1 ;  /* 0x000000040000795c */ /* 0x000fea0000300000 */
[----:B------:R-:W-:-:S04]  /*260c0*/  IMAD.MOV.U32 R3, RZ, RZ, 0x0 ;  /* 0x00000000ff037424 */ /* 0x000fc800078e00ff */
[----:B------:R-:W-:Y:S05]  /*260d0*/  RET.REL.NODEC R2 `(matmul_kernel) ;  /* 0xfffffd9c02c87950 */ /* 0x000fea0003c3ffff */
.L_x_17:
[----:B------:R-:W-:-:S00]  /*260e0*/  BRA `(.L_x_17) ;  /* 0xfffffffc00fc7947 */ /* 0x000fc0000383ffff */
[----:B------:R-:W-:-:S00]  /*260f0*/  NOP ;  /* 0x0000000000007918 */ /* 0x000fc00000000000 */
        /* <DEDUP_REMOVED lines=8> */
.L_x_20:


//--------------------- .nv.shared.matmul_kernel  --------------------------
	.section	.nv.shared.matmul_kernel,"aw",@nobits
	.sectionflags	@""
	.align	16
	.zero		1024


//--------------------- .nv.shared.reserved.0     --------------------------
	.section	.nv.shared.reserved.0,"aw",@nobits
	.align	8
	.weak		__nv_reservedSMEM_offset_0_alias
	.size		__nv_reservedSMEM_offset_0_alias, 0, 64
	.other		__nv_reservedSMEM_offset_0_alias,@"STO_CUDA_RESERVED_SHARED STV_DEFAULT"
__nv_reservedSMEM_offset_0_alias:
	.zero		0
.nv.shared.reserved.0:
	.zero		64
	.weak		__nv_reservedSMEM_allocation_phase
	.type		__nv_reservedSMEM_allocation_phase,@object
	.size		__nv_reservedSMEM_allocation_phase,(.L_0 - __nv_reservedSMEM_allocation_phase)
__nv_reservedSMEM_allocation_phase:
	.zero		1
.L_0:
	.zero		7
	.weak		__nv_reservedSMEM_devtool_atexit_pc
	.type		__nv_reservedSMEM_devtool_atexit_pc,@object
	.size		__nv_reservedSMEM_devtool_atexit_pc,(__nv_reservedSMEM_allocation_mask - __nv_reservedSMEM_devtool_atexit_pc)
__nv_reservedSMEM_devtool_atexit_pc:
	.zero		8
	.weak		__nv_reservedSMEM_allocation_mask
	.type		__nv_reservedSMEM_allocation_mask,@object
	.size		__nv_reservedSMEM_allocation_mask,(.L_2 - __nv_reservedSMEM_allocation_mask)
__nv_reservedSMEM_allocation_mask:
	.zero		4
.L_2:


//--------------------- .nv.constant0.matmul_kernel --------------------------
	.section	.nv.constant0.matmul_kernel,"a",@progbits
	.sectionflags	@""
	.align	4
.nv.constant0.matmul_kernel:
	.zero		976


//--------------------- SYMBOLS --------------------------

	.type		.nv.reservedSmem.offset0,@object
	.size		.nv.reservedSmem.offset0,0x4
	.type		.nv.reservedSmem.cap,@object
	.size		.nv.reservedSmem.cap,0x4
